	.target	sm_90a

	.elftype	@"ET_EXEC"


//--------------------- .note.nv.tkinfo           --------------------------
	.section	.note.nv.tkinfo,"",@"SHT_NOTE"
	.sectionflags	@"SHF_NOTE_NV_TKINFO"
	.tkinfo
        /*0018*/ 	.word	0x00000002
        /*0030*/ 	.string	""
        /*0030*/ 	.string	"ptxas"
        /*0030*/ 	.string	"Cuda compilation tools, release 13.0, V13.0.88"
        /*0030*/ 	.string	"Build cuda_13.0.r13.0/compiler.36424714_0"
        /*0030*/ 	.string	"-v  -suppress-debug-info  -lineinfo  -arch sm_90a "



//--------------------- .note.nv.cuinfo           --------------------------
	.section	.note.nv.cuinfo,"",@"SHT_NOTE"
	.sectionflags	@"SHF_NOTE_NV_CUINFO"
        /*0018*/ 	.short	0x0002
        /*001a*/ 	.short	0x005a
        /*001c*/ 	.short	0x0082
	.zero		2


//--------------------- .nv.info                  --------------------------
	.section	.nv.info,"",@"SHT_CUDA_INFO"
	.align	4


	//----- nvinfo : EIATTR_REGCOUNT
	.align		4
        /*0000*/ 	.byte	0x04, 0x2f
        /*0002*/ 	.short	(.L_1 - .L_0)
	.align		4
.L_0:
        /*0004*/ 	.word	index@(matmul_kernel)
        /*0008*/ 	.word	0x000000ff


	//----- nvinfo : EIATTR_FRAME_SIZE
	.align		4
.L_1:
        /*000c*/ 	.byte	0x04, 0x11
        /*000e*/ 	.short	(.L_3 - .L_2)
	.align		4
.L_2:
        /*0010*/ 	.word	index@(matmul_kernel)
        /*0014*/ 	.word	0x000004e0


	//----- nvinfo : EIATTR_MIN_STACK_SIZE
	.align		4
.L_3:
        /*0018*/ 	.byte	0x04, 0x12
        /*001a*/ 	.short	(.L_5 - .L_4)
	.align		4
.L_4:
        /*001c*/ 	.word	index@(matmul_kernel)
        /*0020*/ 	.word	0x000004e0
.L_5:


//--------------------- .nv.compat                --------------------------
	.section	.nv.compat,"",@"SHT_CUDA_COMPAT_INFO"
	.align	4
        /*0000*/ 	.byte	0x02, 0x09, 0x01, 0x00, 0x02, 0x02, 0x04, 0x00, 0x02, 0x05, 0x05, 0x00, 0x03, 0x07, 0x01, 0x01
        /*0010*/ 	.byte	0x02, 0x03, 0x00, 0x00, 0x02, 0x06, 0x01, 0x00, 0x04, 0x0b, 0x08, 0x00, 0x00, 0x00, 0x00, 0x00
        /*0020*/ 	.byte	0x00, 0x00, 0x00, 0x00


//--------------------- .nv.info.matmul_kernel    --------------------------
	.section	.nv.info.matmul_kernel,"",@"SHT_CUDA_INFO"
	.sectionflags	@""
	.align	4


	//----- nvinfo : EIATTR_CUDA_API_VERSION
	.align		4
        /*0000*/ 	.byte	0x04, 0x37
        /*0002*/ 	.short	(.L_7 - .L_6)
.L_6:
        /*0004*/ 	.word	0x00000082


	//----- nvinfo : EIATTR_KPARAM_INFO
	.align		4
.L_7:
        /*0008*/ 	.byte	0x04, 0x17
        /*000a*/ 	.short	(.L_9 - .L_8)
.L_8:
        /*000c*/ 	.word	0x00000000
        /*0010*/ 	.short	0x000d
        /*0012*/ 	.short	0x0048
        /*0014*/ 	.byte	0x00, 0xf4, 0x21, 0x00


	//----- nvinfo : EIATTR_KPARAM_INFO
	.align		4
.L_9:
        /*0018*/ 	.byte	0x04, 0x17
        /*001a*/ 	.short	(.L_11 - .L_10)
.L_10:
        /*001c*/ 	.word	0x00000000
        /*0020*/ 	.short	0x000c
        /*0022*/ 	.short	0x0040
        /*0024*/ 	.byte	0x00, 0xf4, 0x21, 0x00


	//----- nvinfo : EIATTR_KPARAM_INFO
	.align		4
.L_11:
        /*0028*/ 	.byte	0x04, 0x17
        /*002a*/ 	.short	(.L_13 - .L_12)
.L_12:
        /*002c*/ 	.word	0x00000000
        /*0030*/ 	.short	0x000b
        /*0032*/ 	.short	0x0038
        /*0034*/ 	.byte	0x00, 0xf0, 0x11, 0x00


	//----- nvinfo : EIATTR_KPARAM_INFO
	.align		4
.L_13:
        /*0038*/ 	.byte	0x04, 0x17
        /*003a*/ 	.short	(.L_15 - .L_14)
.L_14:
        /*003c*/ 	.word	0x00000000
        /*0040*/ 	.short	0x000a
        /*0042*/ 	.short	0x0034
        /*0044*/ 	.byte	0x00, 0xf0, 0x11, 0x00


	//----- nvinfo : EIATTR_KPARAM_INFO
	.align		4
.L_15:
        /*0048*/ 	.byte	0x04, 0x17
        /*004a*/ 	.short	(.L_17 - .L_16)
.L_16:
        /*004c*/ 	.word	0x00000000
        /*0050*/ 	.short	0x0009
        /*0052*/ 	.short	0x0030
        /*0054*/ 	.byte	0x00, 0xf0, 0x11, 0x00


	//----- nvinfo : EIATTR_KPARAM_INFO
	.align		4
.L_17:
        /*0058*/ 	.byte	0x04, 0x17
        /*005a*/ 	.short	(.L_19 - .L_18)
.L_18:
        /*005c*/ 	.word	0x00000000
        /*0060*/ 	.short	0x0008
        /*0062*/ 	.short	0x002c
        /*0064*/ 	.byte	0x00, 0xf0, 0x11, 0x00


	//----- nvinfo : EIATTR_KPARAM_INFO
	.align		4
.L_19:
        /*0068*/ 	.byte	0x04, 0x17
        /*006a*/ 	.short	(.L_21 - .L_20)
.L_20:
        /*006c*/ 	.word	0x00000000
        /*0070*/ 	.short	0x0007
        /*0072*/ 	.short	0x0028
        /*0074*/ 	.byte	0x00, 0xf0, 0x11, 0x00


	//----- nvinfo : EIATTR_KPARAM_INFO
	.align		4
.L_21:
        /*0078*/ 	.byte	0x04, 0x17
        /*007a*/ 	.short	(.L_23 - .L_22)
.L_22:
        /*007c*/ 	.word	0x00000000
        /*0080*/ 	.short	0x0006
        /*0082*/ 	.short	0x0024
        /*0084*/ 	.byte	0x00, 0xf0, 0x11, 0x00


	//----- nvinfo : EIATTR_KPARAM_INFO
	.align		4
.L_23:
        /*0088*/ 	.byte	0x04, 0x17
        /*008a*/ 	.short	(.L_25 - .L_24)
.L_24:
        /*008c*/ 	.word	0x00000000
        /*0090*/ 	.short	0x0005
        /*0092*/ 	.short	0x0020
        /*0094*/ 	.byte	0x00, 0xf0, 0x11, 0x00


	//----- nvinfo : EIATTR_KPARAM_INFO
	.align		4
.L_25:
        /*0098*/ 	.byte	0x04, 0x17
        /*009a*/ 	.short	(.L_27 - .L_26)
.L_26:
        /*009c*/ 	.word	0x00000000
        /*00a0*/ 	.short	0x0004
        /*00a2*/ 	.short	0x001c
        /*00a4*/ 	.byte	0x00, 0xf0, 0x11, 0x00


	//----- nvinfo : EIATTR_KPARAM_INFO
	.align		4
.L_27:
        /*00a8*/ 	.byte	0x04, 0x17
        /*00aa*/ 	.short	(.L_29 - .L_28)
.L_28:
        /*00ac*/ 	.word	0x00000000
        /*00b0*/ 	.short	0x0003
        /*00b2*/ 	.short	0x0018
        /*00b4*/ 	.byte	0x00, 0xf0, 0x11, 0x00


	//----- nvinfo : EIATTR_KPARAM_INFO
	.align		4
.L_29:
        /*00b8*/ 	.byte	0x04, 0x17
        /*00ba*/ 	.short	(.L_31 - .L_30)
.L_30:
        /*00bc*/ 	.word	0x00000000
        /*00c0*/ 	.short	0x0002
        /*00c2*/ 	.short	0x0010
        /*00c4*/ 	.byte	0x00, 0xf4, 0x21, 0x00


	//----- nvinfo : EIATTR_KPARAM_INFO
	.align		4
.L_31:
        /*00c8*/ 	.byte	0x04, 0x17
        /*00ca*/ 	.short	(.L_33 - .L_32)
.L_32:
        /*00cc*/ 	.word	0x00000000
        /*00d0*/ 	.short	0x0001
        /*00d2*/ 	.short	0x0008
        /*00d4*/ 	.byte	0x00, 0xf4, 0x21, 0x00


	//----- nvinfo : EIATTR_KPARAM_INFO
	.align		4
.L_33:
        /*00d8*/ 	.byte	0x04, 0x17
        /*00da*/ 	.short	(.L_35 - .L_34)
.L_34:
        /*00dc*/ 	.word	0x00000000
        /*00e0*/ 	.short	0x0000
        /*00e2*/ 	.short	0x0000
        /*00e4*/ 	.byte	0x00, 0xf4, 0x21, 0x00


	//----- nvinfo : EIATTR_SPARSE_MMA_MASK
	.align		4
.L_35:
        /*00e8*/ 	.byte	0x03, 0x50
        /*00ea*/ 	.short	0x0000


	//----- nvinfo : EIATTR_MAXREG_COUNT
	.align		4
        /*00ec*/ 	.byte	0x03, 0x1b
        /*00ee*/ 	.short	0x00ff


	//----- nvinfo : EIATTR_NUM_BARRIERS
	.align		4
        /*00f0*/ 	.byte	0x02, 0x4c
        /*00f2*/ 	.byte	0x01
	.zero		1


	//----- nvinfo : EIATTR_ANNOTATIONS
	.align		4
        /*00f4*/ 	.byte	0x04, 0x55
        /*00f6*/ 	.short	(.L_37 - .L_36)


	//   ....[0]....
.L_36:
        /*00f8*/ 	.word	0x00000001
        /*00fc*/ 	.byte	0x10, 0x08, 0x00, 0x00, 0x01, 0x00, 0x00, 0x00, 0x30, 0x2f, 0x00, 0x00, 0x01, 0x00, 0x00, 0x00
        /* <DEDUP_REMOVED lines=334> */
        /*15ec*/ 	.byte	0x30, 0x4b, 0x01, 0x00, 0x01, 0x00, 0x00, 0x00, 0xa0, 0x4c, 0x01, 0x00


	//----- nvinfo : EIATTR_MERCURY_ISA_VERSION
	.align		4
.L_37:
        /*15f8*/ 	.byte	0x03, 0x5f
        /*15fa*/ 	.short	0x0101


	//----- nvinfo : EIATTR_EXIT_INSTR_OFFSETS
	.align		4
        /*15fc*/ 	.byte	0x04, 0x1c
        /*15fe*/ 	.short	(.L_39 - .L_38)


	//   ....[0]....
.L_38:
        /*1600*/ 	.word	0x00015b90


	//   ....[1]....
        /*1604*/ 	.word	0x00015bb0


	//----- nvinfo : EIATTR_REQNTID
	.align		4
.L_39:
        /*1608*/ 	.byte	0x04, 0x10
        /*160a*/ 	.short	(.L_41 - .L_40)
.L_40:
        /*160c*/ 	.word	0x00000080
        /*1610*/ 	.word	0x00000001
        /*1614*/ 	.word	0x00000001


	//----- nvinfo : EIATTR_CBANK_PARAM_SIZE
	.align		4
.L_41:
        /*1618*/ 	.byte	0x03, 0x19
        /*161a*/ 	.short	0x0050


	//----- nvinfo : EIATTR_PARAM_CBANK
	.align		4
        /*161c*/ 	.byte	0x04, 0x0a
        /*161e*/ 	.short	(.L_43 - .L_42)
	.align		4
.L_42:
        /*1620*/ 	.word	index@(.nv.constant0.matmul_kernel)
        /*1624*/ 	.short	0x0210
        /*1626*/ 	.short	0x0050


	//----- nvinfo : EIATTR_SW_WAR
	.align		4
.L_43:
        /*1628*/ 	.byte	0x04, 0x36
        /*162a*/ 	.short	(.L_45 - .L_44)
.L_44:
        /*162c*/ 	.word	0x00000008
.L_45:


//--------------------- .nv.callgraph             --------------------------
	.section	.nv.callgraph,"",@"SHT_CUDA_CALLGRAPH"
	.align	4
	.sectionentsize	8
	.align		4
        /*0000*/ 	.word	0x00000000
	.align		4
        /*0004*/ 	.word	0xffffffff
	.align		4
        /*0008*/ 	.word	0x00000000
	.align		4
        /*000c*/ 	.word	0xfffffffe
	.align		4
        /*0010*/ 	.word	0x00000000
	.align		4
        /*0014*/ 	.word	0xfffffffd
	.align		4
        /*0018*/ 	.word	0x00000000
	.align		4
        /*001c*/ 	.word	0xfffffffc


//--------------------- .text.matmul_kernel       --------------------------
	.section	.text.matmul_kernel,"ax",@progbits
	.align	128
        .global         matmul_kernel
        .type           matmul_kernel,@function
        .size           matmul_kernel,(.L_x_3 - matmul_kernel)
        .other          matmul_kernel,@"STO_CUDA_ENTRY STV_DEFAULT"
matmul_kernel:
.text.matmul_kernel:
[----:B------:R-:W1:Y:S08]  /*0000*/  LDC R1, c[0x0][0x28] ;  /* 0x00000a00ff017b82 */ /* 0x000e700000000800 */
[----:B------:R-:W2:Y:S01]  /*0010*/  LDC.64 R140, c[0x0][0x228] ;  /* 0x00008a00ff8c7b82 */ /* 0x000ea20000000a00 */
[----:B------:R-:W3:Y:S01]  /*0020*/  S2R R5, SR_CTAID.X ;  /* 0x0000000000057919 */ /* 0x000ee20000002500 */
[----:B------:R-:W-:Y:S01]  /*0030*/  ULDC.64 UR4, c[0x0][0x210] ;  /* 0x0000840000047ab9 */ /* 0x000fe20000000a00 */
[----:B-1----:R-:W-:Y:S01]  /*0040*/  VIADD R1, R1, 0xfffffb20 ;  /* 0xfffffb2001017836 */ /* 0x002fe20000000000 */
[----:B------:R-:W-:Y:S01]  /*0050*/  ULDC UR16, c[0x0][0x230] ;  /* 0x00008c0000107ab9 */ /* 0x000fe20000000800 */
        /* <DEDUP_REMOVED lines=19> */
[----:B--2---:R-:W-:Y:S01]  /*0190*/  VIADD R0, R141, 0x3f ;  /* 0x0000003f8d007836 */ /* 0x004fe20000000000 */
[----:B------:R-:W-:Y:S01]  /*01a0*/  ULDC UR26, c[0x0][0x230] ;  /* 0x00008c00001a7ab9 */ /* 0x000fe20000000800 */
[----:B------:R-:W-:Y:S01]  /*01b0*/  ULDC UR27, c[0x0][0x230] ;  /* 0x00008c00001b7ab9 */ /* 0x000fe20000000800 */
[----:B------:R-:W-:-:S02]  /*01c0*/  LOP3.LUT R252, R252, 0x7fffffff, RZ, 0xc0, !PT ;  /* 0x7ffffffffcfc7812 */ /* 0x000fc400078ec0ff */
[----:B------:R-:W-:Y:S02]  /*01d0*/  SHF.R.S32.HI R3, RZ, 0x1f, R0 ;  /* 0x0000001fff037819 */ /* 0x000fe40000011400 */
[----:B------:R-:W-:Y:S02]  /*01e0*/  LOP3.LUT R6, R6, 0xfffffff7, RZ, 0xc0, !PT ;  /* 0xfffffff706067812 */ /* 0x000fe400078ec0ff */
[----:B------:R-:W-:Y:S02]  /*01f0*/  LEA.HI R3, R3, R0, RZ, 0x6 ;  /* 0x0000000003037211 */ /* 0x000fe400078f30ff */
[----:B---3--:R-:W-:Y:S02]  /*0200*/  IABS R10, R5 ;  /* 0x00000005000a7213 */ /* 0x008fe40000000000 */
[----:B------:R-:W-:-:S05]  /*0210*/  SHF.R.S32.HI R3, RZ, 0x6, R3 ;  /* 0x00000006ff037819 */ /* 0x000fca0000011403 */
[----:B------:R-:W-:-:S05]  /*0220*/  IMAD.SHL.U32 R4, R3, 0x8, RZ ;  /* 0x0000000803047824 */ /* 0x000fca00078e00ff */
[-C--:B------:R-:W-:Y:S02]  /*0230*/  IABS R7, R4.reuse ;  /* 0x0000000400077213 */ /* 0x080fe40000000000 */
[----:B------:R-:W-:Y:S02]  /*0240*/  IABS R11, R4 ;  /* 0x00000004000b7213 */ /* 0x000fe40000000000 */
[----:B------:R-:W1:Y:S08]  /*0250*/  I2F.RP R0, R7 ;  /* 0x0000000700007306 */ /* 0x000e700000209400 */
[----:B-1----:R-:W1:Y:S02]  /*0260*/  MUFU.RCP R0, R0 ;  /* 0x0000000000007308 */ /* 0x002e640000001000 */
[----:B-1----:R-:W-:-:S02]  /*0270*/  VIADD R2, R0, 0xffffffe ;  /* 0x0ffffffe00027836 */ /* 0x002fc40000000000 */
[----:B------:R-:W-:-:S04]  /*0280*/  IMAD.MOV R0, RZ, RZ, -R11 ;  /* 0x000000ffff007224 */ /* 0x000fc800078e0a0b */
[----:B------:R1:W2:Y:S02]  /*0290*/  F2I.FTZ.U32.TRUNC.NTZ R3, R2 ;  /* 0x0000000200037305 */ /* 0x0002a4000021f000 */
[----:B-1----:R-:W-:Y:S02]  /*02a0*/  IMAD.MOV.U32 R2, RZ, RZ, RZ ;  /* 0x000000ffff027224 */ /* 0x002fe400078e00ff */
[----:B--2---:R-:W-:-:S04]  /*02b0*/  IMAD.MOV R8, RZ, RZ, -R3 ;  /* 0x000000ffff087224 */ /* 0x004fc800078e0a03 */
[----:B------:R-:W-:Y:S02]  /*02c0*/  IMAD R9, R8, R7, RZ ;  /* 0x0000000708097224 */ /* 0x000fe400078e02ff */
[----:B------:R-:W-:Y:S02]  /*02d0*/  IMAD.MOV.U32 R8, RZ, RZ, R10 ;  /* 0x000000ffff087224 */ /* 0x000fe400078e000a */
[----:B------:R-:W-:-:S06]  /*02e0*/  IMAD.HI.U32 R3, R3, R9, R2 ;  /* 0x0000000903037227 */ /* 0x000fcc00078e0002 */
[----:B------:R-:W-:-:S04]  /*02f0*/  IMAD.HI.U32 R3, R3, R8, RZ ;  /* 0x0000000803037227 */ /* 0x000fc800078e00ff */
[----:B------:R-:W-:-:S05]  /*0300*/  IMAD R0, R3, R0, R8 ;  /* 0x0000000003007224 */ /* 0x000fca00078e0208 */
[----:B------:R-:W-:-:S13]  /*0310*/  ISETP.GT.U32.AND P1, PT, R7, R0, PT ;  /* 0x000000000700720c */ /* 0x000fda0003f24070 */
[----:B------:R-:W-:Y:S02]  /*0320*/  @!P1 IMAD.IADD R0, R0, 0x1, -R7 ;  /* 0x0000000100009824 */ /* 0x000fe400078e0a07 */
[----:B------:R-:W-:Y:S01]  /*0330*/  @!P1 VIADD R3, R3, 0x1 ;  /* 0x0000000103039836 */ /* 0x000fe20000000000 */
[----:B------:R-:W-:Y:S02]  /*0340*/  ISETP.NE.AND P1, PT, R4, RZ, PT ;  /* 0x000000ff0400720c */ /* 0x000fe40003f25270 */
[----:B------:R-:W-:Y:S02]  /*0350*/  ISETP.GE.U32.AND P0, PT, R0, R7, PT ;  /* 0x000000070000720c */ /* 0x000fe40003f06070 */
[----:B------:R-:W-:-:S04]  /*0360*/  LOP3.LUT R0, R5, R4, RZ, 0x3c, !PT ;  /* 0x0000000405007212 */ /* 0x000fc800078e3cff */
[----:B------:R-:W-:Y:S01]  /*0370*/  ISETP.GE.AND P2, PT, R0, RZ, PT ;  /* 0x000000ff0000720c */ /* 0x000fe20003f46270 */
[----:B------:R-:W-:-:S06]  /*0380*/  VIADD R0, R140, 0x3f ;  /* 0x0000003f8c007836 */ /* 0x000fcc0000000000 */
[----:B------:R-:W-:-:S04]  /*0390*/  @P0 VIADD R3, R3, 0x1 ;  /* 0x0000000103030836 */ /* 0x000fc80000000000 */
[----:B------:R-:W-:Y:S01]  /*03a0*/  IMAD.MOV.U32 R2, RZ, RZ, R3 ;  /* 0x000000ffff027224 */ /* 0x000fe200078e0003 */
[----:B------:R-:W-:-:S03]  /*03b0*/  SHF.R.S32.HI R3, RZ, 0x1f, R0 ;  /* 0x0000001fff037819 */ /* 0x000fc60000011400 */
[----:B------:R-:W-:Y:S01]  /*03c0*/  @!P2 IMAD.MOV R2, RZ, RZ, -R2 ;  /* 0x000000ffff02a224 */ /* 0x000fe200078e0a02 */
[----:B------:R-:W-:Y:S02]  /*03d0*/  @!P1 LOP3.LUT R2, RZ, R4, RZ, 0x33, !PT ;  /* 0x00000004ff029212 */ /* 0x000fe400078e33ff */
[----:B------:R-:W-:-:S03]  /*03e0*/  LEA.HI R3, R3, R0, RZ, 0x6 ;  /* 0x0000000003037211 */ /* 0x000fc600078f30ff */
[----:B------:R-:W-:Y:S02]  /*03f0*/  IMAD.SHL.U32 R14, R2, 0x8, RZ ;  /* 0x00000008020e7824 */ /* 0x000fe400078e00ff */
[----:B------:R-:W-:-:S03]  /*0400*/  IMAD.MOV R2, RZ, RZ, -R2 ;  /* 0x000000ffff027224 */ /* 0x000fc600078e0a02 */
[----:B------:R-:W-:Y:S01]  /*0410*/  LEA.HI.SX32 R3, R3, -R14, 0x1a ;  /* 0x8000000e03037211 */ /* 0x000fe200078fd2ff */
[----:B------:R-:W-:Y:S01]  /*0420*/  IMAD R19, R4, R2, R5 ;  /* 0x0000000204137224 */ /* 0x000fe200078e0205 */
[----:B------:R-:W-:Y:S01]  /*0430*/  IABS R4, R141 ;  /* 0x0000008d00047213 */ /* 0x000fe20000000000 */
[----:B------:R-:W-:Y:S01]  /*0440*/  IMAD.MOV.U32 R2, RZ, RZ, RZ ;  /* 0x000000ffff027224 */ /* 0x000fe200078e00ff */
[----:B------:R-:W-:Y:S02]  /*0450*/  VIMNMX R18, R3, 0x8, PT ;  /* 0x0000000803127848 */ /* 0x000fe40003fe0100 */
[----:B------:R-:W-:Y:S02]  /*0460*/  IABS R7, R19 ;  /* 0x0000001300077213 */ /* 0x000fe40000000000 */
[----:B------:R-:W-:-:S04]  /*0470*/  IABS R9, R18 ;  /* 0x0000001200097213 */ /* 0x000fc80000000000 */
[----:B------:R-:W1:Y:S08]  /*0480*/  I2F.RP R0, R9 ;  /* 0x0000000900007306 */ /* 0x000e700000209400 */
[----:B-1----:R-:W1:Y:S02]  /*0490*/  MUFU.RCP R0, R0 ;  /* 0x0000000000007308 */ /* 0x002e640000001000 */
[----:B-1----:R-:W-:-:S06]  /*04a0*/  VIADD R3, R0, 0xffffffe ;  /* 0x0ffffffe00037836 */ /* 0x002fcc0000000000 */
[----:B------:R-:W1:Y:S02]  /*04b0*/  F2I.FTZ.U32.TRUNC.NTZ R3, R3 ;  /* 0x0000000300037305 */ /* 0x000e64000021f000 */
[----:B-1----:R-:W-:-:S04]  /*04c0*/  IMAD.MOV R8, RZ, RZ, -R3 ;  /* 0x000000ffff087224 */ /* 0x002fc800078e0a03 */
[----:B------:R-:W-:Y:S01]  /*04d0*/  IMAD R5, R8, R9, RZ ;  /* 0x0000000908057224 */ /* 0x000fe200078e02ff */
[----:B------:R-:W-:-:S03]  /*04e0*/  IABS R8, R18 ;  /* 0x0000001200087213 */ /* 0x000fc60000000000 */
[----:B------:R-:W-:Y:S01]  /*04f0*/  IMAD.HI.U32 R2, R3, R5, R2 ;  /* 0x0000000503027227 */ /* 0x000fe200078e0002 */
[----:B------:R-:W-:-:S03]  /*0500*/  IABS R5, R140 ;  /* 0x0000008c00057213 */ /* 0x000fc60000000000 */
[----:B------:R-:W-:Y:S02]  /*0510*/  IMAD.MOV R0, RZ, RZ, -R8 ;  /* 0x000000ffff007224 */ /* 0x000fe400078e0a08 */
[----:B------:R-:W-:Y:S01]  /*0520*/  IMAD.MOV.U32 R3, RZ, RZ, R7 ;  /* 0x000000ffff037224 */ /* 0x000fe200078e0007 */
[----:B------:R-:W1:Y:S03]  /*0530*/  I2F.RP R8, R4 ;  /* 0x0000000400087306 */ /* 0x000e660000209400 */
[----:B------:R-:W-:-:S04]  /*0540*/  IMAD.HI.U32 R2, R2, R3, RZ ;  /* 0x0000000302027227 */ /* 0x000fc800078e00ff */
[----:B------:R-:W-:Y:S01]  /*0550*/  IMAD R0, R2, R0, R3 ;  /* 0x0000000002007224 */ /* 0x000fe200078e0203 */
[----:B------:R-:W2:Y:S04]  /*0560*/  I2F.RP R7, R5 ;  /* 0x0000000500077306 */ /* 0x000ea80000209400 */
[----:B------:R-:W-:-:S04]  /*0570*/  ISETP.GT.U32.AND P1, PT, R9, R0, PT ;  /* 0x000000000900720c */ /* 0x000fc80003f24070 */
[----:B-1----:R-:W1:Y:S08]  /*0580*/  MUFU.RCP R8, R8 ;  /* 0x0000000800087308 */ /* 0x002e700000001000 */
[----:B--2---:R-:W2:Y:S01]  /*0590*/  MUFU.RCP R7, R7 ;  /* 0x0000000700077308 */ /* 0x004ea20000001000 */
[----:B------:R-:W-:Y:S02]  /*05a0*/  @!P1 IMAD.IADD R0, R0, 0x1, -R9 ;  /* 0x0000000100009824 */ /* 0x000fe400078e0a09 */
[----:B------:R-:W-:Y:S01]  /*05b0*/  @!P1 VIADD R2, R2, 0x1 ;  /* 0x0000000102029836 */ /* 0x000fe20000000000 */
[----:B------:R-:W-:-:S02]  /*05c0*/  ISETP.NE.AND P1, PT, R18, RZ, PT ;  /* 0x000000ff1200720c */ /* 0x000fc40003f25270 */
[----:B------:R-:W-:Y:S02]  /*05d0*/  ISETP.GE.U32.AND P0, PT, R0, R9, PT ;  /* 0x000000090000720c */ /* 0x000fe40003f06070 */
[----:B------:R-:W-:Y:S01]  /*05e0*/  LOP3.LUT R0, R19, R18, RZ, 0x3c, !PT ;  /* 0x0000001213007212 */ /* 0x000fe200078e3cff */
[----:B-1----:R-:W-:Y:S01]  /*05f0*/  VIADD R3, R8, 0xffffffe ;  /* 0x0ffffffe08037836 */ /* 0x002fe20000000000 */
[----:B------:R-:W1:Y:S02]  /*0600*/  S2R R9, SR_TID.X ;  /* 0x0000000000097919 */ /* 0x000e640000002100 */
[----:B------:R-:W-:-:S03]  /*0610*/  ISETP.GE.AND P2, PT, R0, RZ, PT ;  /* 0x000000ff0000720c */ /* 0x000fc60003f46270 */
[----:B------:R-:W3:Y:S01]  /*0620*/  F2I.FTZ.U32.TRUNC.NTZ R3, R3 ;  /* 0x0000000300037305 */ /* 0x000ee2000021f000 */
[----:B--2---:R-:W-:-:S03]  /*0630*/  VIADD R12, R7, 0xffffffe ;  /* 0x0ffffffe070c7836 */ /* 0x004fc60000000000 */
[----:B------:R-:W-:-:S04]  /*0640*/  @P0 VIADD R2, R2, 0x1 ;  /* 0x0000000102020836 */ /* 0x000fc80000000000 */
[----:B------:R-:W-:Y:S01]  /*0650*/  IMAD.MOV.U32 R20, RZ, RZ, R2 ;  /* 0x000000ffff147224 */ /* 0x000fe200078e0002 */
[----:B------:R-:W2:Y:S01]  /*0660*/  F2I.FTZ.U32.TRUNC.NTZ R13, R12 ;  /* 0x0000000c000d7305 */ /* 0x000ea2000021f000 */
[----:B------:R-:W-:Y:S02]  /*0670*/  IMAD.MOV.U32 R2, RZ, RZ, RZ ;  /* 0x000000ffff027224 */ /* 0x000fe400078e00ff */
[----:B------:R-:W-:Y:S01]  /*0680*/  @!P2 IMAD.MOV R20, RZ, RZ, -R20 ;  /* 0x000000ffff14a224 */ /* 0x000fe200078e0a14 */
[----:B------:R-:W-:Y:S01]  /*0690*/  @!P1 LOP3.LUT R20, RZ, R18, RZ, 0x33, !PT ;  /* 0x00000012ff149212 */ /* 0x000fe200078e33ff */
[----:B---3--:R-:W-:-:S04]  /*06a0*/  IMAD.MOV R0, RZ, RZ, -R3 ;  /* 0x000000ffff007224 */ /* 0x008fc800078e0a03 */
[----:B------:R-:W-:Y:S02]  /*06b0*/  IMAD.MOV.U32 R7, RZ, RZ, R0 ;  /* 0x000000ffff077224 */ /* 0x000fe400078e0000 */
[----:B------:R-:W-:Y:S02]  /*06c0*/  IMAD.SHL.U32 R0, R20, 0x40, RZ ;  /* 0x0000004014007824 */ /* 0x000fe400078e00ff */
[----:B------:R-:W-:Y:S02]  /*06d0*/  IMAD R7, R7, R4, RZ ;  /* 0x0000000407077224 */ /* 0x000fe400078e02ff */
[C---:B------:R-:W-:Y:S02]  /*06e0*/  VIADD R22, R0.reuse, 0x3f ;  /* 0x0000003f00167836 */ /* 0x040fe40000000000 */
[----:B------:R-:W-:Y:S01]  /*06f0*/  IMAD.HI.U32 R7, R3, R7, R2 ;  /* 0x0000000703077227 */ /* 0x000fe200078e0002 */
[C---:B-1----:R-:W-:Y:S02]  /*0700*/  LOP3.LUT R10, R9.reuse, 0x3f, RZ, 0xc0, !PT ;  /* 0x0000003f090a7812 */ /* 0x042fe400078ec0ff */
[----:B------:R-:W-:Y:S01]  /*0710*/  IABS R16, R22 ;  /* 0x0000001600107213 */ /* 0x000fe20000000000 */
[----:B------:R-:W-:Y:S01]  /*0720*/  VIADD R21, R0, 0x1 ;  /* 0x0000000100157836 */ /* 0x000fe20000000000 */
[----:B------:R-:W-:Y:S01]  /*0730*/  ISETP.GE.AND P5, PT, R22, RZ, PT ;  /* 0x000000ff1600720c */ /* 0x000fe20003fa6270 */
[----:B------:R-:W-:-:S02]  /*0740*/  IMAD.SHL.U32 R2, R9, 0x100, RZ ;  /* 0x0000010009027824 */ /* 0x000fc400078e00ff */
[----:B------:R-:W-:Y:S01]  /*0750*/  IMAD.HI.U32 R11, R7, R16, RZ ;  /* 0x00000010070b7227 */ /* 0x000fe200078e00ff */
[----:B------:R-:W-:Y:S02]  /*0760*/  IABS R78, R21 ;  /* 0x00000015004e7213 */ /* 0x000fe40000000000 */
[----:B------:R-:W-:Y:S01]  /*0770*/  ISETP.GE.AND P3, PT, R21, RZ, PT ;  /* 0x000000ff1500720c */ /* 0x000fe20003f66270 */
[----:B------:R-:W-:Y:S02]  /*0780*/  IMAD.MOV R17, RZ, RZ, -R11 ;  /* 0x000000ffff117224 */ /* 0x000fe400078e0a0b */
[----:B------:R-:W-:Y:S02]  /*0790*/  IMAD.SHL.U32 R3, R9, 0x4, RZ ;  /* 0x0000000409037824 */ /* 0x000fe400078e00ff */
[----:B------:R-:W-:Y:S02]  /*07a0*/  IMAD R16, R4, R17, R16 ;  /* 0x0000001104107224 */ /* 0x000fe400078e0210 */
[----:B------:R-:W-:Y:S01]  /*07b0*/  IMAD.HI.U32 R8, R7, R78, RZ ;  /* 0x0000004e07087227 */ /* 0x000fe200078e00ff */
[----:B------:R-:W-:-:S02]  /*07c0*/  LOP3.LUT R2, R2, 0x607c, R3, 0xc8, !PT ;  /* 0x0000607c02027812 */ /* 0x000fc400078ec803 */
[----:B------:R-:W-:Y:S01]  /*07d0*/  ISETP.GT.U32.AND P2, PT, R4, R16, PT ;  /* 0x000000100400720c */ /* 0x000fe20003f44070 */
[----:B--2---:R-:W-:Y:S01]  /*07e0*/  IMAD.MOV R23, RZ, RZ, -R13 ;  /* 0x000000ffff177224 */ /* 0x004fe200078e0a0d */
[----:B------:R-:W-:Y:S01]  /*07f0*/  LOP3.LUT R3, R9, 0x40, RZ, 0xc0, !PT ;  /* 0x0000004009037812 */ /* 0x000fe200078ec0ff */
[----:B------:R-:W-:Y:S01]  /*0800*/  IMAD.SHL.U32 R12, R10, 0x80, RZ ;  /* 0x000000800a0c7824 */ /* 0x000fe200078e00ff */
[----:B------:R-:W-:Y:S01]  /*0810*/  STL [R1+0x4c8], R2 ;  /* 0x0004c80201007387 */ /* 0x000fe20000100800 */
[----:B------:R-:W-:Y:S02]  /*0820*/  IMAD.MOV R15, RZ, RZ, -R8 ;  /* 0x000000ffff0f7224 */ /* 0x000fe400078e0a08 */
[----:B------:R-:W-:Y:S01]  /*0830*/  VIADD R17, R0, 0x2 ;  /* 0x0000000200117836 */ /* 0x000fe20000000000 */
[----:B------:R-:W-:Y:S01]  /*0840*/  LEA.HI R3, R3, R12, RZ, 0x1c ;  /* 0x0000000c03037211 */ /* 0x000fe200078fe0ff */
[----:B------:R-:W-:Y:S02]  /*0850*/  IMAD.MOV.U32 R8, RZ, RZ, R23 ;  /* 0x000000ffff087224 */ /* 0x000fe400078e0017 */
[----:B------:R-:W-:Y:S01]  /*0860*/  IMAD R78, R4, R15, R78 ;  /* 0x0000000f044e7224 */ /* 0x000fe200078e024e */
[----:B------:R-:W-:Y:S01]  /*0870*/  IABS R79, R17 ;  /* 0x00000011004f7213 */ /* 0x000fe20000000000 */
[----:B------:R-:W-:Y:S01]  /*0880*/  @!P2 IMAD.IADD R16, R16, 0x1, -R4 ;  /* 0x000000011010a824 */ /* 0x000fe200078e0a04 */
[----:B------:R-:W-:Y:S01]  /*0890*/  ISETP.GE.AND P1, PT, R17, RZ, PT ;  /* 0x000000ff1100720c */ /* 0x000fe20003f26270 */
[----:B------:R-:W-:Y:S01]  /*08a0*/  IMAD.MOV R11, RZ, RZ, -R20 ;  /* 0x000000ffff0b7224 */ /* 0x000fe200078e0a14 */
[----:B------:R-:W-:Y:S01]  /*08b0*/  ISETP.GT.U32.AND P0, PT, R4, R78, PT ;  /* 0x0000004e0400720c */ /* 0x000fe20003f04070 */
[----:B------:R-:W-:Y:S01]  /*08c0*/  IMAD R15, R8, R5, RZ ;  /* 0x00000005080f7224 */ /* 0x000fe200078e02ff */
[----:B------:R-:W-:Y:S01]  /*08d0*/  ISETP.GT.U32.AND P6, PT, R4, R16, PT ;  /* 0x000000100400720c */ /* 0x000fe20003fc4070 */
[----:B------:R-:W-:-:S02]  /*08e0*/  IMAD.MOV.U32 R12, RZ, RZ, RZ ;  /* 0x000000ffff0c7224 */ /* 0x000fc400078e00ff */
[----:B------:R-:W-:Y:S02]  /*08f0*/  IMAD R11, R18, R11, R19 ;  /* 0x0000000b120b7224 */ /* 0x000fe400078e0213 */
[----:B------:R-:W-:-:S04]  /*0900*/  IMAD.HI.U32 R8, R13, R15, R12 ;  /* 0x0000000f0d087227 */ /* 0x000fc800078e000c */
[----:B------:R-:W-:Y:S02]  /*0910*/  VIADD R18, R0, 0x3 ;  /* 0x0000000300127836 */ /* 0x000fe40000000000 */
[----:B------:R-:W-:-:S03]  /*0920*/  IMAD.HI.U32 R12, R7, R79, RZ ;  /* 0x0000004f070c7227 */ /* 0x000fc600078e00ff */
[----:B------:R-:W-:Y:S01]  /*0930*/  IABS R80, R18 ;  /* 0x0000001200507213 */ /* 0x000fe20000000000 */
[----:B------:R-:W-:Y:S02]  /*0940*/  IMAD.MOV R12, RZ, RZ, -R12 ;  /* 0x000000ffff0c7224 */ /* 0x000fe400078e0a0c */
[----:B------:R-:W-:Y:S01]  /*0950*/  @!P0 IMAD.IADD R78, R78, 0x1, -R4 ;  /* 0x000000014e4e8824 */ /* 0x000fe200078e0a04 */
[----:B------:R-:W-:Y:S01]  /*0960*/  ISETP.GE.AND P0, PT, R18, RZ, PT ;  /* 0x000000ff1200720c */ /* 0x000fe20003f06270 */
[C---:B------:R-:W-:Y:S02]  /*0970*/  IMAD R79, R4.reuse, R12, R79 ;  /* 0x0000000c044f7224 */ /* 0x040fe400078e024f */
[----:B------:R-:W-:Y:S01]  /*0980*/  IMAD.HI.U32 R13, R7, R80, RZ ;  /* 0x00000050070d7227 */ /* 0x000fe200078e00ff */
[----:B------:R-:W-:-:S03]  /*0990*/  ISETP.GT.U32.AND P4, PT, R4, R78, PT ;  /* 0x0000004e0400720c */ /* 0x000fc60003f84070 */
[----:B------:R-:W-:Y:S01]  /*09a0*/  @!P6 IMAD.IADD R16, R16, 0x1, -R4 ;  /* 0x000000011010e824 */ /* 0x000fe200078e0a04 */
[----:B------:R-:W-:Y:S01]  /*09b0*/  ISETP.GT.U32.AND P6, PT, R4, R79, PT ;  /* 0x0000004f0400720c */ /* 0x000fe20003fc4070 */
[----:B------:R-:W-:Y:S02]  /*09c0*/  IMAD.MOV R13, RZ, RZ, -R13 ;  /* 0x000000ffff0d7224 */ /* 0x000fe400078e0a0d */
[----:B------:R-:W-:Y:S02]  /*09d0*/  IMAD.IADD R11, R14, 0x1, R11 ;  /* 0x000000010e0b7824 */ /* 0x000fe400078e020b */
[----:B------:R-:W-:Y:S02]  /*09e0*/  IMAD R80, R4, R13, R80 ;  /* 0x0000000d04507224 */ /* 0x000fe400078e0250 */
[----:B------:R-:W-:Y:S02]  /*09f0*/  VIADD R14, R0, 0x4 ;  /* 0x00000004000e7836 */ /* 0x000fe40000000000 */
[----:B------:R-:W-:Y:S01]  /*0a00*/  @!P5 IMAD.MOV R16, RZ, RZ, -R16 ;  /* 0x000000ffff10d224 */ /* 0x000fe200078e0a10 */
[----:B------:R-:W-:Y:S01]  /*0a10*/  ISETP.GT.U32.AND P5, PT, R4, R80, PT ;  /* 0x000000500400720c */ /* 0x000fe20003fa4070 */
[----:B------:R-:W-:Y:S01]  /*0a20*/  VIADD R12, R0, 0x5 ;  /* 0x00000005000c7836 */ /* 0x000fe20000000000 */
[----:B------:R-:W-:Y:S01]  /*0a30*/  IABS R81, R14 ;  /* 0x0000000e00517213 */ /* 0x000fe20000000000 */
[--C-:B------:R-:W-:Y:S01]  /*0a40*/  @!P6 IMAD.IADD R79, R79, 0x1, -R4.reuse ;  /* 0x000000014f4fe824 */ /* 0x100fe200078e0a04 */
[----:B------:R-:W-:Y:S01]  /*0a50*/  ISETP.GE.AND P2, PT, R14, RZ, PT ;  /* 0x000000ff0e00720c */ /* 0x000fe20003f46270 */
[----:B------:R-:W-:Y:S01]  /*0a60*/  @!P4 IMAD.IADD R78, R78, 0x1, -R4 ;  /* 0x000000014e4ec824 */ /* 0x000fe200078e0a04 */
[----:B------:R-:W-:Y:S01]  /*0a70*/  ISETP.GE.AND P4, PT, R12, RZ, PT ;  /* 0x000000ff0c00720c */ /* 0x000fe20003f86270 */
[----:B------:R-:W-:Y:S01]  /*0a80*/  VIADD R14, R0, 0x6 ;  /* 0x00000006000e7836 */ /* 0x000fe20000000000 */
[----:B------:R-:W-:Y:S01]  /*0a90*/  IABS R82, R12 ;  /* 0x0000000c00527213 */ /* 0x000fe20000000000 */
[----:B------:R-:W-:Y:S01]  /*0aa0*/  IMAD.HI.U32 R12, R7, R81, RZ ;  /* 0x00000051070c7227 */ /* 0x000fe200078e00ff */
[----:B------:R-:W-:-:S02]  /*0ab0*/  ISETP.GT.U32.AND P6, PT, R4, R79, PT ;  /* 0x0000004f0400720c */ /* 0x000fc40003fc4070 */
[----:B------:R-:W-:Y:S01]  /*0ac0*/  IABS R83, R14 ;  /* 0x0000000e00537213 */ /* 0x000fe20000000000 */
[----:B------:R-:W-:Y:S02]  /*0ad0*/  VIADD R15, R0, 0x7 ;  /* 0x00000007000f7836 */ /* 0x000fe40000000000 */
[----:B------:R-:W-:Y:S02]  /*0ae0*/  IMAD.MOV R13, RZ, RZ, -R12 ;  /* 0x000000ffff0d7224 */ /* 0x000fe400078e0a0c */
[----:B------:R-:W-:Y:S01]  /*0af0*/  @!P5 IMAD.IADD R80, R80, 0x1, -R4 ;  /* 0x000000015050d824 */ /* 0x000fe200078e0a04 */
[----:B------:R-:W-:Y:S01]  /*0b00*/  IABS R84, R15 ;  /* 0x0000000f00547213 */ /* 0x000fe20000000000 */
[----:B------:R-:W-:-:S03]  /*0b10*/  IMAD.HI.U32 R12, R7, R82, RZ ;  /* 0x00000052070c7227 */ /* 0x000fc600078e00ff */
[C---:B------:R-:W-:Y:S01]  /*0b20*/  ISETP.GT.U32.AND P5, PT, R4.reuse, R80, PT ;  /* 0x000000500400720c */ /* 0x040fe20003fa4070 */
[----:B------:R-:W-:Y:S02]  /*0b30*/  IMAD R81, R4, R13, R81 ;  /* 0x0000000d04517224 */ /* 0x000fe400078e0251 */
[----:B------:R-:W-:Y:S02]  /*0b40*/  IMAD.MOV R13, RZ, RZ, -R12 ;  /* 0x000000ffff0d7224 */ /* 0x000fe400078e0a0c */
[----:B------:R-:W-:-:S04]  /*0b50*/  IMAD.HI.U32 R12, R7, R83, RZ ;  /* 0x00000053070c7227 */ /* 0x000fc800078e00ff */
[----:B------:R-:W-:Y:S01]  /*0b60*/  @!P6 IMAD.IADD R79, R79, 0x1, -R4 ;  /* 0x000000014f4fe824 */ /* 0x000fe200078e0a04 */
[C---:B------:R-:W-:Y:S01]  /*0b70*/  ISETP.GT.U32.AND P6, PT, R4.reuse, R81, PT ;  /* 0x000000510400720c */ /* 0x040fe20003fc4070 */
[----:B------:R-:W-:Y:S02]  /*0b80*/  IMAD R82, R4, R13, R82 ;  /* 0x0000000d04527224 */ /* 0x000fe400078e0252 */
[----:B------:R-:W-:-:S04]  /*0b90*/  IMAD.HI.U32 R13, R7, R84, RZ ;  /* 0x00000054070d7227 */ /* 0x000fc800078e00ff */
[----:B------:R-:W-:Y:S02]  /*0ba0*/  IMAD.MOV R12, RZ, RZ, -R12 ;  /* 0x000000ffff0c7224 */ /* 0x000fe400078e0a0c */
[----:B------:R-:W-:Y:S02]  /*0bb0*/  IMAD.MOV R13, RZ, RZ, -R13 ;  /* 0x000000ffff0d7224 */ /* 0x000fe400078e0a0d */
[----:B------:R-:W-:Y:S02]  /*0bc0*/  IMAD R83, R4, R12, R83 ;  /* 0x0000000c04537224 */ /* 0x000fe400078e0253 */
[----:B------:R-:W-:Y:S01]  /*0bd0*/  @!P3 IMAD.MOV R78, RZ, RZ, -R78 ;  /* 0x000000ffff4eb224 */ /* 0x000fe200078e0a4e */
[----:B------:R-:W-:Y:S01]  /*0be0*/  ISETP.GE.AND P3, PT, R14, RZ, PT ;  /* 0x000000ff0e00720c */ /* 0x000fe20003f66270 */
[----:B------:R-:W-:Y:S02]  /*0bf0*/  IMAD R84, R4, R13, R84 ;  /* 0x0000000d04547224 */ /* 0x000fe400078e0254 */
[----:B------:R-:W-:Y:S01]  /*0c00*/  @!P5 IMAD.IADD R80, R80, 0x1, -R4 ;  /* 0x000000015050d824 */ /* 0x000fe200078e0a04 */
[----:B------:R-:W-:Y:S01]  /*0c10*/  ISETP.GT.U32.AND P5, PT, R4, R83, PT ;  /* 0x000000530400720c */ /* 0x000fe20003fa4070 */
[----:B------:R-:W-:-:S02]  /*0c20*/  VIADD R14, R0, 0x8 ;  /* 0x00000008000e7836 */ /* 0x000fc40000000000 */
[--C-:B------:R-:W-:Y:S01]  /*0c30*/  @!P6 IMAD.IADD R81, R81, 0x1, -R4.reuse ;  /* 0x000000015151e824 */ /* 0x100fe200078e0a04 */
[----:B------:R-:W-:Y:S01]  /*0c40*/  ISETP.GT.U32.AND P6, PT, R4, R84, PT ;  /* 0x000000540400720c */ /* 0x000fe20003fc4070 */
[----:B------:R-:W-:Y:S01]  /*0c50*/  @!P1 IMAD.MOV R79, RZ, RZ, -R79 ;  /* 0x000000ffff4f9224 */ /* 0x000fe200078e0a4f */
[----:B------:R-:W-:Y:S01]  /*0c60*/  IABS R85, R14 ;  /* 0x0000000e00557213 */ /* 0x000fe20000000000 */
[----:B------:R-:W-:Y:S01]  /*0c70*/  VIADD R17, R0, 0x9 ;  /* 0x0000000900117836 */ /* 0x000fe20000000000 */
[----:B------:R-:W-:Y:S01]  /*0c80*/  ISETP.GT.U32.AND P1, PT, R4, R82, PT ;  /* 0x000000520400720c */ /* 0x000fe20003f24070 */
[----:B------:R-:W-:Y:S02]  /*0c90*/  VIADD R18, R0, 0xa ;  /* 0x0000000a00127836 */ /* 0x000fe40000000000 */
[----:B------:R-:W-:Y:S01]  /*0ca0*/  IMAD.HI.U32 R12, R7, R85, RZ ;  /* 0x00000055070c7227 */ /* 0x000fe200078e00ff */
[----:B------:R-:W-:Y:S02]  /*0cb0*/  IABS R86, R17 ;  /* 0x0000001100567213 */ /* 0x000fe40000000000 */
[----:B------:R-:W-:Y:S01]  /*0cc0*/  IABS R87, R18 ;  /* 0x0000001200577213 */ /* 0x000fe20000000000 */
[----:B------:R-:W-:-:S02]  /*0cd0*/  @!P5 IMAD.IADD R83, R83, 0x1, -R4 ;  /* 0x000000015353d824 */ /* 0x000fc400078e0a04 */
[----:B------:R-:W-:Y:S02]  /*0ce0*/  IMAD.MOV R12, RZ, RZ, -R12 ;  /* 0x000000ffff0c7224 */ /* 0x000fe400078e0a0c */
[----:B------:R-:W-:Y:S01]  /*0cf0*/  @!P6 IMAD.IADD R84, R84, 0x1, -R4 ;  /* 0x000000015454e824 */ /* 0x000fe200078e0a04 */
[C---:B------:R-:W-:Y:S01]  /*0d00*/  ISETP.GT.U32.AND P6, PT, R4.reuse, R83, PT ;  /* 0x000000530400720c */ /* 0x040fe20003fc4070 */
[----:B------:R-:W-:Y:S02]  /*0d10*/  IMAD R85, R4, R12, R85 ;  /* 0x0000000c04557224 */ /* 0x000fe400078e0255 */
[----:B------:R-:W-:-:S04]  /*0d20*/  IMAD.HI.U32 R12, R7, R86, RZ ;  /* 0x00000056070c7227 */ /* 0x000fc800078e00ff */
[----:B------:R-:W-:Y:S01]  /*0d30*/  @!P1 IMAD.IADD R82, R82, 0x1, -R4 ;  /* 0x0000000152529824 */ /* 0x000fe200078e0a04 */
[C---:B------:R-:W-:Y:S01]  /*0d40*/  ISETP.GT.U32.AND P1, PT, R4.reuse, R81, PT ;  /* 0x000000510400720c */ /* 0x040fe20003f24070 */
[----:B------:R-:W-:Y:S02]  /*0d50*/  IMAD.MOV R13, RZ, RZ, -R12 ;  /* 0x000000ffff0d7224 */ /* 0x000fe400078e0a0c */
[----:B------:R-:W-:Y:S01]  /*0d60*/  IMAD.HI.U32 R12, R7, R87, RZ ;  /* 0x00000057070c7227 */ /* 0x000fe200078e00ff */
[----:B------:R-:W-:-:S03]  /*0d70*/  ISETP.GT.U32.AND P5, PT, R4, R82, PT ;  /* 0x000000520400720c */ /* 0x000fc60003fa4070 */
[C---:B------:R-:W-:Y:S02]  /*0d80*/  IMAD R86, R4.reuse, R13, R86 ;  /* 0x0000000d04567224 */ /* 0x040fe400078e0256 */
[----:B------:R-:W-:Y:S02]  /*0d90*/  @!P6 IMAD.IADD R83, R83, 0x1, -R4 ;  /* 0x000000015353e824 */ /* 0x000fe400078e0a04 */
[----:B------:R-:W-:Y:S01]  /*0da0*/  IMAD.MOV R12, RZ, RZ, -R12 ;  /* 0x000000ffff0c7224 */ /* 0x000fe200078e0a0c */
[----:B------:R-:W-:Y:S01]  /*0db0*/  ISETP.GT.U32.AND P6, PT, R4, R86, PT ;  /* 0x000000560400720c */ /* 0x000fe20003fc4070 */
[----:B------:R-:W-:Y:S02]  /*0dc0*/  VIADD R19, R0, 0xb ;  /* 0x0000000b00137836 */ /* 0x000fe40000000000 */
[----:B------:R-:W-:Y:S02]  /*0dd0*/  IMAD R87, R4, R12, R87 ;  /* 0x0000000c04577224 */ /* 0x000fe400078e0257 */
[----:B------:R-:W-:Y:S01]  /*0de0*/  @!P5 IMAD.IADD R82, R82, 0x1, -R4 ;  /* 0x000000015252d824 */ /* 0x000fe200078e0a04 */
[----:B------:R-:W-:Y:S01]  /*0df0*/  ISETP.GE.AND P5, PT, R15, RZ, PT ;  /* 0x000000ff0f00720c */ /* 0x000fe20003fa6270 */
[----:B------:R-:W-:Y:S01]  /*0e00*/  VIADD R15, R0, 0xc ;  /* 0x0000000c000f7836 */ /* 0x000fe20000000000 */
[----:B------:R-:W-:Y:S01]  /*0e10*/  IABS R88, R19 ;  /* 0x0000001300587213 */ /* 0x000fe20000000000 */
[----:B------:R-:W-:-:S02]  /*0e20*/  @!P4 IMAD.MOV R82, RZ, RZ, -R82 ;  /* 0x000000ffff52c224 */ /* 0x000fc400078e0a52 */
[----:B------:R-:W-:Y:S01]  /*0e30*/  @!P0 IMAD.MOV R80, RZ, RZ, -R80 ;  /* 0x000000ffff508224 */ /* 0x000fe200078e0a50 */
[----:B------:R-:W-:Y:S01]  /*0e40*/  IABS R89, R15 ;  /* 0x0000000f00597213 */ /* 0x000fe20000000000 */
[--C-:B------:R-:W-:Y:S01]  /*0e50*/  @!P6 IMAD.IADD R86, R86, 0x1, -R4.reuse ;  /* 0x000000015656e824 */ /* 0x100fe200078e0a04 */
[C---:B------:R-:W-:Y:S01]  /*0e60*/  ISETP.GT.U32.AND P0, PT, R4.reuse, R84, PT ;  /* 0x000000540400720c */ /* 0x040fe20003f04070 */
[----:B------:R-:W-:Y:S01]  /*0e70*/  @!P1 IMAD.IADD R81, R81, 0x1, -R4 ;  /* 0x0000000151519824 */ /* 0x000fe200078e0a04 */
[C---:B------:R-:W-:Y:S01]  /*0e80*/  ISETP.GT.U32.AND P1, PT, R4.reuse, R85, PT ;  /* 0x000000550400720c */ /* 0x040fe20003f24070 */
[----:B------:R-:W-:Y:S01]  /*0e90*/  IMAD.HI.U32 R12, R7, R89, RZ ;  /* 0x00000059070c7227 */ /* 0x000fe200078e00ff */
[C---:B------:R-:W-:Y:S02]  /*0ea0*/  ISETP.GT.U32.AND P4, PT, R4.reuse, R86, PT ;  /* 0x000000560400720c */ /* 0x040fe40003f84070 */
[----:B------:R-:W-:Y:S01]  /*0eb0*/  ISETP.GT.U32.AND P6, PT, R4, R87, PT ;  /* 0x000000570400720c */ /* 0x000fe20003fc4070 */
[----:B------:R-:W-:-:S02]  /*0ec0*/  IMAD.MOV R12, RZ, RZ, -R12 ;  /* 0x000000ffff0c7224 */ /* 0x000fc400078e0a0c */
[----:B------:R-:W-:-:S04]  /*0ed0*/  IMAD.HI.U32 R13, R7, R88, RZ ;  /* 0x00000058070d7227 */ /* 0x000fc800078e00ff */
[----:B------:R-:W-:Y:S02]  /*0ee0*/  IMAD R89, R4, R12, R89 ;  /* 0x0000000c04597224 */ /* 0x000fe400078e0259 */
[----:B------:R-:W-:Y:S02]  /*0ef0*/  IMAD.MOV R13, RZ, RZ, -R13 ;  /* 0x000000ffff0d7224 */ /* 0x000fe400078e0a0d */
[--C-:B------:R-:W-:Y:S01]  /*0f00*/  @!P4 IMAD.IADD R86, R86, 0x1, -R4.reuse ;  /* 0x000000015656c824 */ /* 0x100fe200078e0a04 */
[----:B------:R-:W-:Y:S01]  /*0f10*/  ISETP.GT.U32.AND P4, PT, R4, R89, PT ;  /* 0x000000590400720c */ /* 0x000fe20003f84070 */
[--C-:B------:R-:W-:Y:S01]  /*0f20*/  @!P0 IMAD.IADD R84, R84, 0x1, -R4.reuse ;  /* 0x0000000154548824 */ /* 0x100fe200078e0a04 */
[----:B------:R-:W-:Y:S01]  /*0f30*/  ISETP.GE.AND P0, PT, R14, RZ, PT ;  /* 0x000000ff0e00720c */ /* 0x000fe20003f06270 */
[----:B------:R-:W-:Y:S01]  /*0f40*/  @!P1 IMAD.IADD R85, R85, 0x1, -R4 ;  /* 0x0000000155559824 */ /* 0x000fe200078e0a04 */
[----:B------:R-:W-:Y:S01]  /*0f50*/  ISETP.GE.AND P1, PT, R17, RZ, PT ;  /* 0x000000ff1100720c */ /* 0x000fe20003f26270 */
[----:B------:R-:W-:-:S02]  /*0f60*/  IMAD R88, R4, R13, R88 ;  /* 0x0000000d04587224 */ /* 0x000fc400078e0258 */
[----:B------:R-:W-:Y:S02]  /*0f70*/  VIADD R14, R0, 0xd ;  /* 0x0000000d000e7836 */ /* 0x000fe40000000000 */
[----:B------:R-:W-:Y:S01]  /*0f80*/  @!P2 IMAD.MOV R81, RZ, RZ, -R81 ;  /* 0x000000ffff51a224 */ /* 0x000fe200078e0a51 */
[C---:B------:R-:W-:Y:S01]  /*0f90*/  ISETP.GT.U32.AND P2, PT, R4.reuse, R85, PT ;  /* 0x000000550400720c */ /* 0x040fe20003f44070 */
[----:B------:R-:W-:Y:S01]  /*0fa0*/  @!P5 IMAD.MOV R84, RZ, RZ, -R84 ;  /* 0x000000ffff54d224 */ /* 0x000fe200078e0a54 */
[----:B------:R-:W-:Y:S01]  /*0fb0*/  ISETP.GT.U32.AND P5, PT, R4, R88, PT ;  /* 0x000000580400720c */ /* 0x000fe20003fa4070 */
[----:B------:R-:W-:Y:S01]  /*0fc0*/  VIADD R17, R0, 0xe ;  /* 0x0000000e00117836 */ /* 0x000fe20000000000 */
[----:B------:R-:W-:Y:S01]  /*0fd0*/  IABS R90, R14 ;  /* 0x0000000e005a7213 */ /* 0x000fe20000000000 */
[--C-:B------:R-:W-:Y:S02]  /*0fe0*/  @!P4 IMAD.IADD R89, R89, 0x1, -R4.reuse ;  /* 0x000000015959c824 */ /* 0x100fe400078e0a04 */
[----:B------:R-:W-:Y:S01]  /*0ff0*/  @!P6 IMAD.IADD R87, R87, 0x1, -R4 ;  /* 0x000000015757e824 */ /* 0x000fe200078e0a04 */
[----:B------:R-:W-:Y:S01]  /*1000*/  IABS R91, R17 ;  /* 0x00000011005b7213 */ /* 0x000fe20000000000 */
[----:B------:R-:W-:Y:S01]  /*1010*/  IMAD.HI.U32 R12, R7, R90, RZ ;  /* 0x0000005a070c7227 */ /* 0x000fe200078e00ff */
[----:B------:R-:W-:-:S02]  /*1020*/  ISETP.GT.U32.AND P4, PT, R4, R89, PT ;  /* 0x000000590400720c */ /* 0x000fc40003f84070 */
[----:B------:R-:W-:Y:S01]  /*1030*/  ISETP.GE.AND P6, PT, R15, RZ, PT ;  /* 0x000000ff0f00720c */ /* 0x000fe20003fc6270 */
[----:B------:R-:W-:Y:S02]  /*1040*/  IMAD.MOV R13, RZ, RZ, -R12 ;  /* 0x000000ffff0d7224 */ /* 0x000fe400078e0a0c */
[----:B------:R-:W-:-:S04]  /*1050*/  IMAD.HI.U32 R12, R7, R91, RZ ;  /* 0x0000005b070c7227 */ /* 0x000fc800078e00ff */
[--C-:B------:R-:W-:Y:S01]  /*1060*/  @!P2 IMAD.IADD R85, R85, 0x1, -R4.reuse ;  /* 0x000000015555a824 */ /* 0x100fe200078e0a04 */
[----:B------:R-:W-:Y:S01]  /*1070*/  ISETP.GE.AND P2, PT, R19, RZ, PT ;  /* 0x000000ff1300720c */ /* 0x000fe20003f46270 */
[----:B------:R-:W-:Y:S01]  /*1080*/  @!P5 IMAD.IADD R88, R88, 0x1, -R4 ;  /* 0x000000015858d824 */ /* 0x000fe200078e0a04 */
[C---:B------:R-:W-:Y:S01]  /*1090*/  ISETP.GT.U32.AND P5, PT, R4.reuse, R87, PT ;  /* 0x000000570400720c */ /* 0x040fe20003fa4070 */
[----:B------:R-:W-:Y:S02]  /*10a0*/  IMAD.MOV R12, RZ, RZ, -R12 ;  /* 0x000000ffff0c7224 */ /* 0x000fe400078e0a0c */
[----:B------:R-:W-:Y:S01]  /*10b0*/  @!P0 IMAD.MOV R85, RZ, RZ, -R85 ;  /* 0x000000ffff558224 */ /* 0x000fe200078e0a55 */
[C---:B------:R-:W-:Y:S01]  /*10c0*/  ISETP.GT.U32.AND P0, PT, R4.reuse, R88, PT ;  /* 0x000000580400720c */ /* 0x040fe20003f04070 */
[----:B------:R-:W-:Y:S02]  /*10d0*/  IMAD R91, R4, R12, R91 ;  /* 0x0000000c045b7224 */ /* 0x000fe400078e025b */
[----:B------:R-:W-:-:S02]  /*10e0*/  @!P4 IMAD.IADD R89, R89, 0x1, -R4 ;  /* 0x000000015959c824 */ /* 0x000fc400078e0a04 */
[----:B------:R-:W-:Y:S01]  /*10f0*/  @!P3 IMAD.MOV R83, RZ, RZ, -R83 ;  /* 0x000000ffff53b224 */ /* 0x000fe200078e0a53 */
[----:B------:R-:W-:Y:S01]  /*1100*/  ISETP.GT.U32.AND P4, PT, R4, R91, PT ;  /* 0x0000005b0400720c */ /* 0x000fe20003f84070 */
[----:B------:R-:W-:Y:S01]  /*1110*/  VIADD R19, R0, 0x10 ;  /* 0x0000001000137836 */ /* 0x000fe20000000000 */
[----:B------:R-:W-:Y:S01]  /*1120*/  ISETP.GE.AND P3, PT, R18, RZ, PT ;  /* 0x000000ff1200720c */ /* 0x000fe20003f66270 */
[----:B------:R-:W-:Y:S02]  /*1130*/  VIADD R18, R0, 0xf ;  /* 0x0000000f00127836 */ /* 0x000fe40000000000 */
[----:B------:R-:W-:Y:S01]  /*1140*/  IMAD R90, R4, R13, R90 ;  /* 0x0000000d045a7224 */ /* 0x000fe200078e025a */
[----:B------:R-:W-:Y:S01]  /*1150*/  IABS R93, R19 ;  /* 0x00000013005d7213 */ /* 0x000fe20000000000 */
[----:B------:R-:W-:Y:S01]  /*1160*/  @!P0 IMAD.IADD R88, R88, 0x1, -R4 ;  /* 0x0000000158588824 */ /* 0x000fe200078e0a04 */
[----:B------:R-:W-:Y:S01]  /*1170*/  ISETP.GE.AND P0, PT, R14, RZ, PT ;  /* 0x000000ff0e00720c */ /* 0x000fe20003f06270 */
[----:B------:R-:W-:Y:S01]  /*1180*/  VIADD R14, R0, 0x11 ;  /* 0x00000011000e7836 */ /* 0x000fe20000000000 */
[----:B------:R-:W-:Y:S01]  /*1190*/  IABS R92, R18 ;  /* 0x00000012005c7213 */ /* 0x000fe20000000000 */
[----:B------:R-:W-:-:S03]  /*11a0*/  IMAD.HI.U32 R13, R7, R93, RZ ;  /* 0x0000005d070d7227 */ /* 0x000fc600078e00ff */
[----:B------:R-:W-:Y:S01]  /*11b0*/  IABS R76, R14 ;  /* 0x0000000e004c7213 */ /* 0x000fe20000000000 */
[----:B------:R-:W-:Y:S02]  /*11c0*/  @!P4 IMAD.IADD R91, R91, 0x1, -R4 ;  /* 0x000000015b5bc824 */ /* 0x000fe400078e0a04 */
[----:B------:R-:W-:-:S03]  /*11d0*/  IMAD.HI.U32 R12, R7, R92, RZ ;  /* 0x0000005c070c7227 */ /* 0x000fc600078e00ff */
[C---:B------:R-:W-:Y:S01]  /*11e0*/  ISETP.GT.U32.AND P4, PT, R4.reuse, R91, PT ;  /* 0x0000005b0400720c */ /* 0x040fe20003f84070 */
[----:B------:R-:W-:Y:S01]  /*11f0*/  @!P5 IMAD.IADD R87, R87, 0x1, -R4 ;  /* 0x000000015757d824 */ /* 0x000fe200078e0a04 */
[----:B------:R-:W-:Y:S01]  /*1200*/  ISETP.GT.U32.AND P5, PT, R4, R90, PT ;  /* 0x0000005a0400720c */ /* 0x000fe20003fa4070 */
[----:B------:R-:W-:Y:S02]  /*1210*/  IMAD.MOV R15, RZ, RZ, -R12 ;  /* 0x000000ffff0f7224 */ /* 0x000fe400078e0a0c */
[----:B------:R-:W-:Y:S02]  /*1220*/  IMAD.MOV R13, RZ, RZ, -R13 ;  /* 0x000000ffff0d7224 */ /* 0x000fe400078e0a0d */
[----:B------:R-:W-:-:S04]  /*1230*/  IMAD.HI.U32 R12, R7, R76, RZ ;  /* 0x0000004c070c7227 */ /* 0x000fc800078e00ff */
[----:B------:R-:W-:Y:S02]  /*1240*/  IMAD R93, R4, R13, R93 ;  /* 0x0000000d045d7224 */ /* 0x000fe400078e025d */
[----:B------:R-:W-:Y:S02]  /*1250*/  IMAD.MOV R13, RZ, RZ, -R12 ;  /* 0x000000ffff0d7224 */ /* 0x000fe400078e0a0c */
[----:B------:R-:W-:Y:S01]  /*1260*/  @!P5 IMAD.IADD R90, R90, 0x1, -R4 ;  /* 0x000000015a5ad824 */ /* 0x000fe200078e0a04 */
[----:B------:R-:W-:Y:S01]  /*1270*/  ISETP.GE.AND P5, PT, R17, RZ, PT ;  /* 0x000000ff1100720c */ /* 0x000fe20003fa6270 */
[----:B------:R-:W-:Y:S02]  /*1280*/  IMAD R76, R4, R13, R76 ;  /* 0x0000000d044c7224 */ /* 0x000fe400078e024c */
[----:B------:R-:W-:Y:S02]  /*1290*/  @!P4 IMAD.IADD R91, R91, 0x1, -R4 ;  /* 0x000000015b5bc824 */ /* 0x000fe400078e0a04 */
[----:B------:R-:W-:Y:S01]  /*12a0*/  VIADD R17, R0, 0x12 ;  /* 0x0000001200117836 */ /* 0x000fe20000000000 */
[C---:B------:R-:W-:Y:S01]  /*12b0*/  ISETP.GT.U32.AND P4, PT, R4.reuse, R76, PT ;  /* 0x0000004c0400720c */ /* 0x040fe20003f84070 */
[----:B------:R-:W-:Y:S01]  /*12c0*/  @!P1 IMAD.MOV R86, RZ, RZ, -R86 ;  /* 0x000000ffff569224 */ /* 0x000fe200078e0a56 */
[C---:B------:R-:W-:Y:S01]  /*12d0*/  ISETP.GT.U32.AND P1, PT, R4.reuse, R90, PT ;  /* 0x0000005a0400720c */ /* 0x040fe20003f24070 */
[----:B------:R-:W-:Y:S01]  /*12e0*/  @!P6 IMAD.MOV R89, RZ, RZ, -R89 ;  /* 0x000000ffff59e224 */ /* 0x000fe200078e0a59 */
[----:B------:R-:W-:Y:S01]  /*12f0*/  IABS R75, R17 ;  /* 0x00000011004b7213 */ /* 0x000fe20000000000 */
[C---:B------:R-:W-:Y:S01]  /*1300*/  IMAD R92, R4.reuse, R15, R92 ;  /* 0x0000000f045c7224 */ /* 0x040fe200078e025c */
[----:B------:R-:W-:Y:S01]  /*1310*/  ISETP.GT.U32.AND P6, PT, R4, R93, PT ;  /* 0x0000005d0400720c */ /* 0x000fe20003fc4070 */
[----:B------:R-:W-:-:S02]  /*1320*/  VIADD R15, R0, 0x13 ;  /* 0x00000013000f7836 */ /* 0x000fc40000000000 */
[----:B------:R-:W-:-:S03]  /*1330*/  IMAD.HI.U32 R12, R7, R75, RZ ;  /* 0x0000004b070c7227 */ /* 0x000fc600078e00ff */
[----:B------:R-:W-:Y:S01]  /*1340*/  IABS R74, R15 ;  /* 0x0000000f004a7213 */ /* 0x000fe20000000000 */
[----:B------:R-:W-:Y:S01]  /*1350*/  @!P3 IMAD.MOV R87, RZ, RZ, -R87 ;  /* 0x000000ffff57b224 */ /* 0x000fe200078e0a57 */
[----:B------:R-:W-:Y:S01]  /*1360*/  ISETP.GT.U32.AND P3, PT, R4, R92, PT ;  /* 0x0000005c0400720c */ /* 0x000fe20003f64070 */
[----:B------:R-:W-:Y:S02]  /*1370*/  @!P4 IMAD.IADD R76, R76, 0x1, -R4 ;  /* 0x000000014c4cc824 */ /* 0x000fe400078e0a04 */
[----:B------:R-:W-:Y:S02]  /*1380*/  IMAD.MOV R12, RZ, RZ, -R12 ;  /* 0x000000ffff0c7224 */ /* 0x000fe400078e0a0c */
[----:B------:R-:W-:Y:S01]  /*1390*/  @!P1 IMAD.IADD R90, R90, 0x1, -R4 ;  /* 0x000000015a5a9824 */ /* 0x000fe200078e0a04 */
[C---:B------:R-:W-:Y:S01]  /*13a0*/  ISETP.GT.U32.AND P4, PT, R4.reuse, R76, PT ;  /* 0x0000004c0400720c */ /* 0x040fe20003f84070 */
[----:B------:R-:W-:Y:S01]  /*13b0*/  IMAD R75, R4, R12, R75 ;  /* 0x0000000c044b7224 */ /* 0x000fe200078e024b */
[----:B------:R-:W-:Y:S01]  /*13c0*/  ISETP.GE.AND P1, PT, R19, RZ, PT ;  /* 0x000000ff1300720c */ /* 0x000fe20003f26270 */
[----:B------:R-:W-:-:S04]  /*13d0*/  IMAD.HI.U32 R12, R7, R74, RZ ;  /* 0x0000004a070c7227 */ /* 0x000fc800078e00ff */
[----:B------:R-:W-:Y:S02]  /*13e0*/  @!P6 IMAD.IADD R93, R93, 0x1, -R4 ;  /* 0x000000015d5de824 */ /* 0x000fe400078e0a04 */
[----:B------:R-:W-:Y:S02]  /*13f0*/  IMAD.MOV R13, RZ, RZ, -R12 ;  /* 0x000000ffff0d7224 */ /* 0x000fe400078e0a0c */
[----:B------:R-:W-:Y:S01]  /*1400*/  @!P0 IMAD.MOV R90, RZ, RZ, -R90 ;  /* 0x000000ffff5a8224 */ /* 0x000fe200078e0a5a */
[----:B------:R-:W-:Y:S01]  /*1410*/  ISETP.GT.U32.AND P0, PT, R4, R93, PT ;  /* 0x0000005d0400720c */ /* 0x000fe20003f04070 */
[----:B------:R-:W-:Y:S01]  /*1420*/  @!P3 IMAD.IADD R92, R92, 0x1, -R4 ;  /* 0x000000015c5cb824 */ /* 0x000fe200078e0a04 */
[----:B------:R-:W-:Y:S01]  /*1430*/  ISETP.GE.AND P3, PT, R14, RZ, PT ;  /* 0x000000ff0e00720c */ /* 0x000fe20003f66270 */
[----:B------:R-:W-:Y:S02]  /*1440*/  IMAD R74, R4, R13, R74 ;  /* 0x0000000d044a7224 */ /* 0x000fe400078e024a */
[----:B------:R-:W-:Y:S01]  /*1450*/  @!P4 IMAD.IADD R76, R76, 0x1, -R4 ;  /* 0x000000014c4cc824 */ /* 0x000fe200078e0a04 */
[----:B------:R-:W-:Y:S01]  /*1460*/  ISETP.GT.U32.AND P6, PT, R4, R92, PT ;  /* 0x0000005c0400720c */ /* 0x000fe20003fc4070 */
[----:B------:R-:W-:Y:S01]  /*1470*/  VIADD R14, R0, 0x14 ;  /* 0x00000014000e7836 */ /* 0x000fe20000000000 */
[----:B------:R-:W-:Y:S01]  /*1480*/  ISETP.GT.U32.AND P4, PT, R4, R74, PT ;  /* 0x0000004a0400720c */ /* 0x000fe20003f84070 */
[----:B------:R-:W-:Y:S01]  /*1490*/  @!P2 IMAD.MOV R88, RZ, RZ, -R88 ;  /* 0x000000ffff58a224 */ /* 0x000fe200078e0a58 */
[----:B------:R-:W-:Y:S01]  /*14a0*/  ISETP.GE.AND P2, PT, R18, RZ, PT ;  /* 0x000000ff1200720c */ /* 0x000fe20003f46270 */
[----:B------:R-:W-:Y:S01]  /*14b0*/  @!P5 IMAD.MOV R91, RZ, RZ, -R91 ;  /* 0x000000ffff5bd224 */ /* 0x000fe200078e0a5b */
[----:B------:R-:W-:Y:S01]  /*14c0*/  IABS R73, R14 ;  /* 0x0000000e00497213 */ /* 0x000fe20000000000 */
[----:B------:R-:W-:Y:S01]  /*14d0*/  @!P0 IMAD.IADD R93, R93, 0x1, -R4 ;  /* 0x000000015d5d8824 */ /* 0x000fe200078e0a04 */
[----:B------:R-:W-:Y:S01]  /*14e0*/  ISETP.GE.AND P0, PT, R15, RZ, PT ;  /* 0x000000ff0f00720c */ /* 0x000fe20003f06270 */
[----:B------:R-:W-:Y:S01]  /*14f0*/  VIADD R15, R0, 0x15 ;  /* 0x00000015000f7836 */ /* 0x000fe20000000000 */
[----:B------:R-:W-:Y:S01]  /*1500*/  ISETP.GE.AND P5, PT, R17, RZ, PT ;  /* 0x000000ff1100720c */ /* 0x000fe20003fa6270 */
[----:B------:R-:W-:-:S03]  /*1510*/  IMAD.HI.U32 R12, R7, R73, RZ ;  /* 0x00000049070c7227 */ /* 0x000fc600078e00ff */
[----:B------:R-:W-:Y:S01]  /*1520*/  IABS R72, R15 ;  /* 0x0000000f00487213 */ /* 0x000fe20000000000 */
[--C-:B------:R-:W-:Y:S01]  /*1530*/  @!P6 IMAD.IADD R92, R92, 0x1, -R4.reuse ;  /* 0x000000015c5ce824 */ /* 0x100fe200078e0a04 */
[----:B------:R-:W-:Y:S01]  /*1540*/  ISETP.GT.U32.AND P6, PT, R4, R75, PT ;  /* 0x0000004b0400720c */ /* 0x000fe20003fc4070 */
[----:B------:R-:W-:Y:S02]  /*1550*/  @!P4 IMAD.IADD R74, R74, 0x1, -R4 ;  /* 0x000000014a4ac824 */ /* 0x000fe400078e0a04 */
[----:B------:R-:W-:Y:S02]  /*1560*/  IMAD.MOV R12, RZ, RZ, -R12 ;  /* 0x000000ffff0c7224 */ /* 0x000fe400078e0a0c */
[----:B------:R-:W-:Y:S01]  /*1570*/  @!P3 IMAD.MOV R76, RZ, RZ, -R76 ;  /* 0x000000ffff4cb224 */ /* 0x000fe200078e0a4c */
[C---:B------:R-:W-:Y:S01]  /*1580*/  ISETP.GT.U32.AND P4, PT, R4.reuse, R74, PT ;  /* 0x0000004a0400720c */ /* 0x040fe20003f84070 */
[----:B------:R-:W-:Y:S01]  /*1590*/  IMAD R73, R4, R12, R73 ;  /* 0x0000000c04497224 */ /* 0x000fe200078e0249 */
[----:B------:R-:W-:Y:S01]  /*15a0*/  ISETP.GE.AND P3, PT, R15, RZ, PT ;  /* 0x000000ff0f00720c */ /* 0x000fe20003f66270 */
[----:B------:R-:W-:-:S04]  /*15b0*/  IMAD.HI.U32 R12, R7, R72, RZ ;  /* 0x00000048070c7227 */ /* 0x000fc800078e00ff */
[----:B------:R-:W-:Y:S02]  /*15c0*/  IMAD.MOV R15, RZ, RZ, -R12 ;  /* 0x000000ffff0f7224 */ /* 0x000fe400078e0a0c */
[----:B------:R-:W-:Y:S02]  /*15d0*/  VIADD R17, R0, 0x16 ;  /* 0x0000001600117836 */ /* 0x000fe40000000000 */
[----:B------:R-:W-:Y:S01]  /*15e0*/  @!P6 IMAD.IADD R75, R75, 0x1, -R4 ;  /* 0x000000014b4be824 */ /* 0x000fe200078e0a04 */
[----:B------:R-:W-:Y:S01]  /*15f0*/  ISETP.GE.AND P6, PT, R14, RZ, PT ;  /* 0x000000ff0e00720c */ /* 0x000fe20003fc6270 */
[C---:B------:R-:W-:Y:S01]  /*1600*/  IMAD R72, R4.reuse, R15, R72 ;  /* 0x0000000f04487224 */ /* 0x040fe200078e0248 */
[----:B------:R-:W-:Y:S01]  /*1610*/  IABS R71, R17 ;  /* 0x0000001100477213 */ /* 0x000fe20000000000 */
[----:B------:R-:W-:Y:S01]  /*1620*/  @!P2 IMAD.MOV R92, RZ, RZ, -R92 ;  /* 0x000000ffff5ca224 */ /* 0x000fe200078e0a5c */
[----:B------:R-:W-:Y:S01]  /*1630*/  ISETP.GT.U32.AND P2, PT, R4, R75, PT ;  /* 0x0000004b0400720c */ /* 0x000fe20003f44070 */
[----:B------:R-:W-:Y:S01]  /*1640*/  @!P4 IMAD.IADD R74, R74, 0x1, -R4 ;  /* 0x000000014a4ac824 */ /* 0x000fe200078e0a04 */
[----:B------:R-:W-:Y:S01]  /*1650*/  ISETP.GT.U32.AND P4, PT, R4, R72, PT ;  /* 0x000000480400720c */ /* 0x000fe20003f84070 */
[----:B------:R-:W-:-:S04]  /*1660*/  IMAD.HI.U32 R13, R7, R71, RZ ;  /* 0x00000047070d7227 */ /* 0x000fc800078e00ff */
[----:B------:R-:W-:Y:S01]  /*1670*/  @!P1 IMAD.MOV R93, RZ, RZ, -R93 ;  /* 0x000000ffff5d9224 */ /* 0x000fe200078e0a5d */
[----:B------:R-:W-:Y:S01]  /*1680*/  ISETP.GT.U32.AND P1, PT, R4, R73, PT ;  /* 0x000000490400720c */ /* 0x000fe20003f24070 */
[----:B------:R-:W-:Y:S02]  /*1690*/  IMAD.MOV R13, RZ, RZ, -R13 ;  /* 0x000000ffff0d7224 */ /* 0x000fe400078e0a0d */
[----:B------:R-:W-:Y:S02]  /*16a0*/  VIADD R14, R0, 0x17 ;  /* 0x00000017000e7836 */ /* 0x000fe40000000000 */
[--C-:B------:R-:W-:Y:S01]  /*16b0*/  @!P2 IMAD.IADD R75, R75, 0x1, -R4.reuse ;  /* 0x000000014b4ba824 */ /* 0x100fe200078e0a04 */
[----:B------:R-:W-:Y:S01]  /*16c0*/  ISETP.GE.AND P2, PT, R17, RZ, PT ;  /* 0x000000ff1100720c */ /* 0x000fe20003f46270 */
[----:B------:R-:W-:Y:S01]  /*16d0*/  IMAD R71, R4, R13, R71 ;  /* 0x0000000d04477224 */ /* 0x000fe200078e0247 */
[----:B------:R-:W-:Y:S01]  /*16e0*/  IABS R70, R14 ;  /* 0x0000000e00467213 */ /* 0x000fe20000000000 */
[----:B------:R-:W-:-:S02]  /*16f0*/  @!P4 IMAD.IADD R72, R72, 0x1, -R4 ;  /* 0x000000014848c824 */ /* 0x000fc400078e0a04 */
[----:B------:R-:W-:Y:S01]  /*1700*/  @!P5 IMAD.MOV R75, RZ, RZ, -R75 ;  /* 0x000000ffff4bd224 */ /* 0x000fe200078e0a4b */
[C---:B------:R-:W-:Y:S01]  /*1710*/  ISETP.GT.U32.AND P5, PT, R4.reuse, R71, PT ;  /* 0x000000470400720c */ /* 0x040fe20003fa4070 */
[----:B------:R-:W-:Y:S01]  /*1720*/  IMAD.HI.U32 R12, R7, R70, RZ ;  /* 0x00000046070c7227 */ /* 0x000fe200078e00ff */
[----:B------:R-:W-:-:S03]  /*1730*/  ISETP.GT.U32.AND P4, PT, R4, R72, PT ;  /* 0x000000480400720c */ /* 0x000fc60003f84070 */
[----:B------:R-:W-:Y:S02]  /*1740*/  @!P1 IMAD.IADD R73, R73, 0x1, -R4 ;  /* 0x0000000149499824 */ /* 0x000fe400078e0a04 */
[----:B------:R-:W-:Y:S02]  /*1750*/  IMAD.MOV R15, RZ, RZ, -R12 ;  /* 0x000000ffff0f7224 */ /* 0x000fe400078e0a0c */
[----:B------:R-:W-:Y:S01]  /*1760*/  VIADD R17, R0, 0x19 ;  /* 0x0000001900117836 */ /* 0x000fe20000000000 */
[C---:B------:R-:W-:Y:S01]  /*1770*/  ISETP.GT.U32.AND P1, PT, R4.reuse, R73, PT ;  /* 0x000000490400720c */ /* 0x040fe20003f24070 */
[----:B------:R-:W-:Y:S02]  /*1780*/  IMAD R70, R4, R15, R70 ;  /* 0x0000000f04467224 */ /* 0x000fe400078e0246 */
[--C-:B------:R-:W-:Y:S01]  /*1790*/  @!P5 IMAD.IADD R71, R71, 0x1, -R4.reuse ;  /* 0x000000014747d824 */ /* 0x100fe200078e0a04 */
[----:B------:R-:W-:Y:S01]  /*17a0*/  IABS R68, R17 ;  /* 0x0000001100447213 */ /* 0x000fe20000000000 */
[----:B------:R-:W-:Y:S01]  /*17b0*/  @!P4 IMAD.IADD R72, R72, 0x1, -R4 ;  /* 0x000000014848c824 */ /* 0x000fe200078e0a04 */
[----:B------:R-:W-:Y:S01]  /*17c0*/  ISETP.GT.U32.AND P4, PT, R4, R70, PT ;  /* 0x000000460400720c */ /* 0x000fe20003f84070 */
[----:B------:R-:W-:Y:S01]  /*17d0*/  VIADD R13, R0, 0x18 ;  /* 0x00000018000d7836 */ /* 0x000fe20000000000 */
[----:B------:R-:W-:Y:S01]  /*17e0*/  ISETP.GT.U32.AND P5, PT, R4, R71, PT ;  /* 0x000000470400720c */ /* 0x000fe20003fa4070 */
[----:B------:R-:W-:-:S02]  /*17f0*/  VIADD R15, R0, 0x1b ;  /* 0x0000001b000f7836 */ /* 0x000fc40000000000 */
[----:B------:R-:W-:Y:S01]  /*1800*/  @!P0 IMAD.MOV R74, RZ, RZ, -R74 ;  /* 0x000000ffff4a8224 */ /* 0x000fe200078e0a4a */
[----:B------:R-:W-:Y:S01]  /*1810*/  IABS R69, R13 ;  /* 0x0000000d00457213 */ /* 0x000fe20000000000 */
[--C-:B------:R-:W-:Y:S01]  /*1820*/  @!P1 IMAD.IADD R73, R73, 0x1, -R4.reuse ;  /* 0x0000000149499824 */ /* 0x100fe200078e0a04 */
[----:B------:R-:W-:Y:S01]  /*1830*/  ISETP.GE.AND P1, PT, R13, RZ, PT ;  /* 0x000000ff0d00720c */ /* 0x000fe20003f26270 */
[----:B------:R-:W-:Y:S01]  /*1840*/  IMAD.HI.U32 R13, R7, R68, RZ ;  /* 0x00000044070d7227 */ /* 0x000fe200078e00ff */
[----:B------:R-:W-:Y:S02]  /*1850*/  IABS R66, R15 ;  /* 0x0000000f00427213 */ /* 0x000fe40000000000 */
[----:B------:R-:W-:Y:S01]  /*1860*/  ISETP.GE.AND P0, PT, R14, RZ, PT ;  /* 0x000000ff0e00720c */ /* 0x000fe20003f06270 */
[----:B------:R-:W-:Y:S02]  /*1870*/  IMAD.MOV R13, RZ, RZ, -R13 ;  /* 0x000000ffff0d7224 */ /* 0x000fe400078e0a0d */
[----:B------:R-:W-:-:S02]  /*1880*/  @!P4 IMAD.IADD R70, R70, 0x1, -R4 ;  /* 0x000000014646c824 */ /* 0x000fc400078e0a04 */
[----:B------:R-:W-:-:S03]  /*1890*/  IMAD.HI.U32 R12, R7, R69, RZ ;  /* 0x00000045070c7227 */ /* 0x000fc600078e00ff */
[C---:B------:R-:W-:Y:S01]  /*18a0*/  ISETP.GT.U32.AND P4, PT, R4.reuse, R70, PT ;  /* 0x000000460400720c */ /* 0x040fe20003f84070 */
[C---:B------:R-:W-:Y:S02]  /*18b0*/  IMAD R68, R4.reuse, R13, R68 ;  /* 0x0000000d04447224 */ /* 0x040fe400078e0244 */
[----:B------:R-:W-:Y:S02]  /*18c0*/  @!P5 IMAD.IADD R71, R71, 0x1, -R4 ;  /* 0x000000014747d824 */ /* 0x000fe400078e0a04 */
[----:B------:R-:W-:Y:S02]  /*18d0*/  IMAD.MOV R12, RZ, RZ, -R12 ;  /* 0x000000ffff0c7224 */ /* 0x000fe400078e0a0c */
[----:B------:R-:W-:Y:S01]  /*18e0*/  @!P2 IMAD.MOV R71, RZ, RZ, -R71 ;  /* 0x000000ffff47a224 */ /* 0x000fe200078e0a47 */
[----:B------:R-:W-:Y:S01]  /*18f0*/  ISETP.GT.U32.AND P2, PT, R4, R68, PT ;  /* 0x000000440400720c */ /* 0x000fe20003f44070 */
[----:B------:R-:W-:-:S04]  /*1900*/  IMAD.HI.U32 R13, R7, R66, RZ ;  /* 0x00000042070d7227 */ /* 0x000fc800078e00ff */
[----:B------:R-:W-:Y:S02]  /*1910*/  IMAD R69, R4, R12, R69 ;  /* 0x0000000c04457224 */ /* 0x000fe400078e0245 */
[----:B------:R-:W-:Y:S02]  /*1920*/  VIADD R12, R0, 0x1a ;  /* 0x0000001a000c7836 */ /* 0x000fe40000000000 */
[----:B------:R-:W-:Y:S02]  /*1930*/  IMAD.MOV R13, RZ, RZ, -R13 ;  /* 0x000000ffff0d7224 */ /* 0x000fe400078e0a0d */
[----:B------:R-:W-:Y:S01]  /*1940*/  @!P4 IMAD.IADD R70, R70, 0x1, -R4 ;  /* 0x000000014646c824 */ /* 0x000fe200078e0a04 */
[----:B------:R-:W-:Y:S01]  /*1950*/  IABS R67, R12 ;  /* 0x0000000c00437213 */ /* 0x000fe20000000000 */
[----:B------:R-:W-:Y:S01]  /*1960*/  IMAD R66, R4, R13, R66 ;  /* 0x0000000d04427224 */ /* 0x000fe200078e0242 */
[----:B------:R-:W-:Y:S01]  /*1970*/  ISETP.GE.AND P5, PT, R12, RZ, PT ;  /* 0x000000ff0c00720c */ /* 0x000fe20003fa6270 */
[----:B------:R-:W-:Y:S01]  /*1980*/  @!P3 IMAD.MOV R72, RZ, RZ, -R72 ;  /* 0x000000ffff48b224 */ /* 0x000fe200078e0a48 */
[----:B------:R-:W-:Y:S01]  /*1990*/  ISETP.GT.U32.AND P3, PT, R4, R69, PT ;  /* 0x000000450400720c */ /* 0x000fe20003f64070 */
[----:B------:R-:W-:Y:S01]  /*19a0*/  @!P6 IMAD.MOV R73, RZ, RZ, -R73 ;  /* 0x000000ffff49e224 */ /* 0x000fe200078e0a49 */
[----:B------:R-:W-:Y:S01]  /*19b0*/  ISETP.GE.AND P6, PT, R17, RZ, PT ;  /* 0x000000ff1100720c */ /* 0x000fe20003fc6270 */
[----:B------:R-:W-:Y:S01]  /*19c0*/  VIADD R18, R0, 0x1d ;  /* 0x0000001d00127836 */ /* 0x000fe20000000000 */
[----:B------:R-:W-:Y:S01]  /*19d0*/  ISETP.GE.AND P4, PT, R15, RZ, PT ;  /* 0x000000ff0f00720c */ /* 0x000fe20003f86270 */
[----:B------:R-:W-:-:S02]  /*19e0*/  @!P2 IMAD.IADD R68, R68, 0x1, -R4 ;  /* 0x000000014444a824 */ /* 0x000fc400078e0a04 */
[----:B------:R-:W-:Y:S01]  /*19f0*/  @!P0 IMAD.MOV R70, RZ, RZ, -R70 ;  /* 0x000000ffff468224 */ /* 0x000fe200078e0a46 */
[----:B------:R-:W-:Y:S01]  /*1a00*/  ISETP.GT.U32.AND P0, PT, R4, R66, PT ;  /* 0x000000420400720c */ /* 0x000fe20003f04070 */
[----:B------:R-:W-:Y:S01]  /*1a10*/  VIADD R17, R0, 0x1c ;  /* 0x0000001c00117836 */ /* 0x000fe20000000000 */
[----:B------:R-:W-:Y:S01]  /*1a20*/  IABS R64, R18 ;  /* 0x0000001200407213 */ /* 0x000fe20000000000 */
[C---:B------:R-:W-:Y:S01]  /*1a30*/  IMAD.HI.U32 R12, R7.reuse, R67, RZ ;  /* 0x00000043070c7227 */ /* 0x040fe200078e00ff */
[----:B------:R-:W-:Y:S02]  /*1a40*/  ISETP.GT.U32.AND P2, PT, R4, R68, PT ;  /* 0x000000440400720c */ /* 0x000fe40003f44070 */
[----:B------:R-:W-:Y:S01]  /*1a50*/  IABS R65, R17 ;  /* 0x0000001100417213 */ /* 0x000fe20000000000 */
[----:B------:R-:W-:Y:S02]  /*1a60*/  IMAD.MOV R14, RZ, RZ, -R12 ;  /* 0x000000ffff0e7224 */ /* 0x000fe400078e0a0c */
[----:B------:R-:W-:-:S04]  /*1a70*/  IMAD.HI.U32 R13, R7, R64, RZ ;  /* 0x00000040070d7227 */ /* 0x000fc800078e00ff */
[----:B------:R-:W-:Y:S02]  /*1a80*/  IMAD R67, R4, R14, R67 ;  /* 0x0000000e04437224 */ /* 0x000fe400078e0243 */
[----:B------:R-:W-:Y:S02]  /*1a90*/  VIADD R14, R0, 0x1e ;  /* 0x0000001e000e7836 */ /* 0x000fe40000000000 */
[----:B------:R-:W-:-:S03]  /*1aa0*/  IMAD.HI.U32 R12, R7, R65, RZ ;  /* 0x00000041070c7227 */ /* 0x000fc600078e00ff */
[----:B------:R-:W-:Y:S01]  /*1ab0*/  IABS R63, R14 ;  /* 0x0000000e003f7213 */ /* 0x000fe20000000000 */
[--C-:B------:R-:W-:Y:S02]  /*1ac0*/  @!P3 IMAD.IADD R69, R69, 0x1, -R4.reuse ;  /* 0x000000014545b824 */ /* 0x100fe400078e0a04 */
[----:B------:R-:W-:Y:S02]  /*1ad0*/  IMAD.MOV R13, RZ, RZ, -R13 ;  /* 0x000000ffff0d7224 */ /* 0x000fe400078e0a0d */
[----:B------:R-:W-:Y:S01]  /*1ae0*/  @!P0 IMAD.IADD R66, R66, 0x1, -R4 ;  /* 0x0000000142428824 */ /* 0x000fe200078e0a04 */
[C---:B------:R-:W-:Y:S01]  /*1af0*/  ISETP.GT.U32.AND P3, PT, R4.reuse, R69, PT ;  /* 0x000000450400720c */ /* 0x040fe20003f64070 */
[----:B------:R-:W-:Y:S02]  /*1b00*/  IMAD.MOV R12, RZ, RZ, -R12 ;  /* 0x000000ffff0c7224 */ /* 0x000fe400078e0a0c */
[C---:B------:R-:W-:Y:S01]  /*1b10*/  IMAD R64, R4.reuse, R13, R64 ;  /* 0x0000000d04407224 */ /* 0x040fe200078e0240 */
[----:B------:R-:W-:Y:S01]  /*1b20*/  ISETP.GT.U32.AND P0, PT, R4, R66, PT ;  /* 0x000000420400720c */ /* 0x000fe20003f04070 */
[----:B------:R-:W-:-:S02]  /*1b30*/  @!P2 IMAD.IADD R68, R68, 0x1, -R4 ;  /* 0x000000014444a824 */ /* 0x000fc400078e0a04 */
[----:B------:R-:W-:Y:S02]  /*1b40*/  IMAD R65, R4, R12, R65 ;  /* 0x0000000c04417224 */ /* 0x000fe400078e0241 */
[----:B------:R-:W-:-:S03]  /*1b50*/  IMAD.HI.U32 R12, R7, R63, RZ ;  /* 0x0000003f070c7227 */ /* 0x000fc600078e00ff */
[C---:B------:R-:W-:Y:S01]  /*1b60*/  ISETP.GT.U32.AND P2, PT, R4.reuse, R65, PT ;  /* 0x000000410400720c */ /* 0x040fe20003f44070 */
[----:B------:R-:W-:Y:S01]  /*1b70*/  @!P6 IMAD.MOV R68, RZ, RZ, -R68 ;  /* 0x000000ffff44e224 */ /* 0x000fe200078e0a44 */
[C---:B------:R-:W-:Y:S01]  /*1b80*/  ISETP.GT.U32.AND P6, PT, R4.reuse, R64, PT ;  /* 0x000000400400720c */ /* 0x040fe20003fc4070 */
[----:B------:R-:W-:Y:S02]  /*1b90*/  IMAD.MOV R12, RZ, RZ, -R12 ;  /* 0x000000ffff0c7224 */ /* 0x000fe400078e0a0c */
[--C-:B------:R-:W-:Y:S01]  /*1ba0*/  @!P3 IMAD.IADD R69, R69, 0x1, -R4.reuse ;  /* 0x000000014545b824 */ /* 0x100fe200078e0a04 */
[C---:B------:R-:W-:Y:S01]  /*1bb0*/  ISETP.GT.U32.AND P3, PT, R4.reuse, R67, PT ;  /* 0x000000430400720c */ /* 0x040fe20003f64070 */
[----:B------:R-:W-:Y:S02]  /*1bc0*/  IMAD R63, R4, R12, R63 ;  /* 0x0000000c043f7224 */ /* 0x000fe400078e023f */
[----:B------:R-:W-:Y:S02]  /*1bd0*/  VIADD R15, R0, 0x1f ;  /* 0x0000001f000f7836 */ /* 0x000fe40000000000 */
[--C-:B------:R-:W-:Y:S01]  /*1be0*/  @!P0 IMAD.IADD R66, R66, 0x1, -R4.reuse ;  /* 0x0000000142428824 */ /* 0x100fe200078e0a04 */
[----:B------:R-:W-:Y:S01]  /*1bf0*/  ISETP.GT.U32.AND P0, PT, R4, R63, PT ;  /* 0x0000003f0400720c */ /* 0x000fe20003f04070 */
[----:B------:R-:W-:Y:S01]  /*1c00*/  @!P1 IMAD.MOV R69, RZ, RZ, -R69 ;  /* 0x000000ffff459224 */ /* 0x000fe200078e0a45 */
[----:B------:R-:W-:Y:S01]  /*1c10*/  IABS R62, R15 ;  /* 0x0000000f003e7213 */ /* 0x000fe20000000000 */
[----:B------:R-:W-:Y:S01]  /*1c20*/  @!P6 IMAD.IADD R64, R64, 0x1, -R4 ;  /* 0x000000014040e824 */ /* 0x000fe200078e0a04 */
[----:B------:R-:W-:Y:S01]  /*1c30*/  ISETP.GE.AND P1, PT, R17, RZ, PT ;  /* 0x000000ff1100720c */ /* 0x000fe20003f26270 */
[----:B------:R-:W-:-:S02]  /*1c40*/  VIADD R17, R0, 0x20 ;  /* 0x0000002000117836 */ /* 0x000fc40000000000 */
[----:B------:R-:W-:Y:S01]  /*1c50*/  IMAD.HI.U32 R12, R7, R62, RZ ;  /* 0x0000003e070c7227 */ /* 0x000fe200078e00ff */
[C---:B------:R-:W-:Y:S02]  /*1c60*/  ISETP.GT.U32.AND P6, PT, R4.reuse, R64, PT ;  /* 0x000000400400720c */ /* 0x040fe40003fc4070 */
[----:B------:R-:W-:Y:S01]  /*1c70*/  IABS R61, R17 ;  /* 0x00000011003d7213 */ /* 0x000fe20000000000 */
[----:B------:R-:W-:Y:S02]  /*1c80*/  @!P3 IMAD.IADD R67, R67, 0x1, -R4 ;  /* 0x000000014343b824 */ /* 0x000fe400078e0a04 */
[----:B------:R-:W-:Y:S01]  /*1c90*/  @!P4 IMAD.MOV R66, RZ, RZ, -R66 ;  /* 0x000000ffff42c224 */ /* 0x000fe200078e0a42 */
[----:B------:R-:W-:Y:S01]  /*1ca0*/  ISETP.GE.AND P4, PT, R15, RZ, PT ;  /* 0x000000ff0f00720c */ /* 0x000fe20003f86270 */
[----:B------:R-:W-:Y:S01]  /*1cb0*/  IMAD.MOV R15, RZ, RZ, -R12 ;  /* 0x000000ffff0f7224 */ /* 0x000fe200078e0a0c */
[----:B------:R-:W-:Y:S01]  /*1cc0*/  ISETP.GT.U32.AND P3, PT, R4, R67, PT ;  /* 0x000000430400720c */ /* 0x000fe20003f64070 */
[----:B------:R-:W-:-:S02]  /*1cd0*/  @!P0 IMAD.IADD R63, R63, 0x1, -R4 ;  /* 0x000000013f3f8824 */ /* 0x000fc400078e0a04 */
[----:B------:R-:W-:Y:S02]  /*1ce0*/  @!P2 IMAD.IADD R65, R65, 0x1, -R4 ;  /* 0x000000014141a824 */ /* 0x000fe400078e0a04 */
[C---:B------:R-:W-:Y:S01]  /*1cf0*/  IMAD R62, R4.reuse, R15, R62 ;  /* 0x0000000f043e7224 */ /* 0x040fe200078e023e */
[C---:B------:R-:W-:Y:S01]  /*1d00*/  ISETP.GT.U32.AND P0, PT, R4.reuse, R63, PT ;  /* 0x0000003f0400720c */ /* 0x040fe20003f04070 */
[----:B------:R-:W-:Y:S01]  /*1d10*/  IMAD.HI.U32 R13, R7, R61, RZ ;  /* 0x0000003d070d7227 */ /* 0x000fe200078e00ff */
[----:B------:R-:W-:-:S03]  /*1d20*/  ISETP.GT.U32.AND P2, PT, R4, R65, PT ;  /* 0x000000410400720c */ /* 0x000fc60003f44070 */
[--C-:B------:R-:W-:Y:S01]  /*1d30*/  @!P6 IMAD.IADD R64, R64, 0x1, -R4.reuse ;  /* 0x000000014040e824 */ /* 0x100fe200078e0a04 */
[----:B------:R-:W-:Y:S01]  /*1d40*/  ISETP.GT.U32.AND P6, PT, R4, R62, PT ;  /* 0x0000003e0400720c */ /* 0x000fe20003fc4070 */
[----:B------:R-:W-:Y:S02]  /*1d50*/  IMAD.MOV R13, RZ, RZ, -R13 ;  /* 0x000000ffff0d7224 */ /* 0x000fe400078e0a0d */
[--C-:B------:R-:W-:Y:S01]  /*1d60*/  @!P3 IMAD.IADD R67, R67, 0x1, -R4.reuse ;  /* 0x000000014343b824 */ /* 0x100fe200078e0a04 */
[----:B------:R-:W-:Y:S01]  /*1d70*/  ISETP.GE.AND P3, PT, R18, RZ, PT ;  /* 0x000000ff1200720c */ /* 0x000fe20003f66270 */
[----:B------:R-:W-:Y:S02]  /*1d80*/  IMAD R61, R4, R13, R61 ;  /* 0x0000000d043d7224 */ /* 0x000fe400078e023d */
[----:B------:R-:W-:Y:S02]  /*1d90*/  VIADD R12, R0, 0x21 ;  /* 0x00000021000c7836 */ /* 0x000fe40000000000 */
[--C-:B------:R-:W-:Y:S01]  /*1da0*/  @!P0 IMAD.IADD R63, R63, 0x1, -R4.reuse ;  /* 0x000000013f3f8824 */ /* 0x100fe200078e0a04 */
[----:B------:R-:W-:Y:S01]  /*1db0*/  ISETP.GT.U32.AND P0, PT, R4, R61, PT ;  /* 0x0000003d0400720c */ /* 0x000fe20003f04070 */
[--C-:B------:R-:W-:Y:S01]  /*1dc0*/  @!P2 IMAD.IADD R65, R65, 0x1, -R4.reuse ;  /* 0x000000014141a824 */ /* 0x100fe200078e0a04 */
[----:B------:R-:W-:Y:S01]  /*1dd0*/  IABS R60, R12 ;  /* 0x0000000c003c7213 */ /* 0x000fe20000000000 */
[----:B------:R-:W-:Y:S01]  /*1de0*/  @!P6 IMAD.IADD R62, R62, 0x1, -R4 ;  /* 0x000000013e3ee824 */ /* 0x000fe200078e0a04 */
[----:B------:R-:W-:Y:S01]  /*1df0*/  ISETP.GE.AND P2, PT, R17, RZ, PT ;  /* 0x000000ff1100720c */ /* 0x000fe20003f46270 */
[----:B------:R-:W-:-:S02]  /*1e00*/  VIADD R13, R0, 0x22 ;  /* 0x00000022000d7836 */ /* 0x000fc40000000000 */
[----:B------:R-:W-:Y:S01]  /*1e10*/  @!P1 IMAD.MOV R65, RZ, RZ, -R65 ;  /* 0x000000ffff419224 */ /* 0x000fe200078e0a41 */
[----:B------:R-:W-:Y:S01]  /*1e20*/  ISETP.GE.AND P1, PT, R12, RZ, PT ;  /* 0x000000ff0c00720c */ /* 0x000fe20003f26270 */
[----:B------:R-:W-:Y:S01]  /*1e30*/  IMAD.HI.U32 R12, R7, R60, RZ ;  /* 0x0000003c070c7227 */ /* 0x000fe200078e00ff */
[----:B------:R-:W-:Y:S02]  /*1e40*/  ISETP.GT.U32.AND P6, PT, R4, R62, PT ;  /* 0x0000003e0400720c */ /* 0x000fe40003fc4070 */
[----:B------:R-:W-:Y:S01]  /*1e50*/  IABS R59, R13 ;  /* 0x0000000d003b7213 */ /* 0x000fe20000000000 */
[----:B------:R-:W-:Y:S01]  /*1e60*/  @!P3 IMAD.MOV R64, RZ, RZ, -R64 ;  /* 0x000000ffff40b224 */ /* 0x000fe200078e0a40 */
[----:B------:R-:W-:Y:S01]  /*1e70*/  ISETP.GE.AND P3, PT, R13, RZ, PT ;  /* 0x000000ff0d00720c */ /* 0x000fe20003f66270 */
[----:B------:R-:W-:Y:S02]  /*1e80*/  IMAD.MOV R13, RZ, RZ, -R12 ;  /* 0x000000ffff0d7224 */ /* 0x000fe400078e0a0c */
[----:B------:R-:W-:-:S02]  /*1e90*/  @!P0 IMAD.IADD R61, R61, 0x1, -R4 ;  /* 0x000000013d3d8824 */ /* 0x000fc400078e0a04 */
[----:B------:R-:W-:Y:S01]  /*1ea0*/  @!P5 IMAD.MOV R67, RZ, RZ, -R67 ;  /* 0x000000ffff43d224 */ /* 0x000fe200078e0a43 */
[----:B------:R-:W-:Y:S01]  /*1eb0*/  ISETP.GE.AND P5, PT, R14, RZ, PT ;  /* 0x000000ff0e00720c */ /* 0x000fe20003fa6270 */
[C---:B------:R-:W-:Y:S01]  /*1ec0*/  IMAD R60, R4.reuse, R13, R60 ;  /* 0x0000000d043c7224 */ /* 0x040fe200078e023c */
[----:B------:R-:W-:Y:S01]  /*1ed0*/  ISETP.GT.U32.AND P0, PT, R4, R61, PT ;  /* 0x0000003d0400720c */ /* 0x000fe20003f04070 */
[----:B------:R-:W-:-:S04]  /*1ee0*/  IMAD.HI.U32 R12, R7, R59, RZ ;  /* 0x0000003b070c7227 */ /* 0x000fc800078e00ff */
[----:B------:R-:W-:Y:S01]  /*1ef0*/  @!P6 IMAD.IADD R62, R62, 0x1, -R4 ;  /* 0x000000013e3ee824 */ /* 0x000fe200078e0a04 */
[----:B------:R-:W-:Y:S01]  /*1f00*/  ISETP.GT.U32.AND P6, PT, R4, R60, PT ;  /* 0x0000003c0400720c */ /* 0x000fe20003fc4070 */
[----:B------:R-:W-:Y:S02]  /*1f10*/  VIADD R14, R0, 0x23 ;  /* 0x00000023000e7836 */ /* 0x000fe40000000000 */
[----:B------:R-:W-:Y:S02]  /*1f20*/  IMAD.MOV R12, RZ, RZ, -R12 ;  /* 0x000000ffff0c7224 */ /* 0x000fe400078e0a0c */
[----:B------:R-:W-:Y:S01]  /*1f30*/  @!P5 IMAD.MOV R63, RZ, RZ, -R63 ;  /* 0x000000ffff3fd224 */ /* 0x000fe200078e0a3f */
[----:B------:R-:W-:Y:S01]  /*1f40*/  IABS R58, R14 ;  /* 0x0000000e003a7213 */ /* 0x000fe20000000000 */
[----:B------:R-:W-:Y:S01]  /*1f50*/  IMAD R59, R4, R12, R59 ;  /* 0x0000000c043b7224 */ /* 0x000fe200078e023b */
[----:B------:R-:W-:Y:S01]  /*1f60*/  ISETP.GE.AND P5, PT, R14, RZ, PT ;  /* 0x000000ff0e00720c */ /* 0x000fe20003fa6270 */
[----:B------:R-:W-:-:S02]  /*1f70*/  VIADD R14, R0, 0x24 ;  /* 0x00000024000e7836 */ /* 0x000fc40000000000 */
[----:B------:R-:W-:Y:S01]  /*1f80*/  @!P0 IMAD.IADD R61, R61, 0x1, -R4 ;  /* 0x000000013d3d8824 */ /* 0x000fe200078e0a04 */
[----:B------:R-:W-:Y:S01]  /*1f90*/  ISETP.GT.U32.AND P0, PT, R4, R59, PT ;  /* 0x0000003b0400720c */ /* 0x000fe20003f04070 */
[----:B------:R-:W-:Y:S01]  /*1fa0*/  IMAD.HI.U32 R13, R7, R58, RZ ;  /* 0x0000003a070d7227 */ /* 0x000fe200078e00ff */
[----:B------:R-:W-:-:S03]  /*1fb0*/  IABS R57, R14 ;  /* 0x0000000e00397213 */ /* 0x000fc60000000000 */
[----:B------:R-:W-:Y:S02]  /*1fc0*/  @!P6 IMAD.IADD R60, R60, 0x1, -R4 ;  /* 0x000000013c3ce824 */ /* 0x000fe400078e0a04 */
[----:B------:R-:W-:Y:S02]  /*1fd0*/  IMAD.MOV R13, RZ, RZ, -R13 ;  /* 0x000000ffff0d7224 */ /* 0x000fe400078e0a0d */
[----:B------:R-:W-:Y:S01]  /*1fe0*/  VIADD R17, R0, 0x25 ;  /* 0x0000002500117836 */ /* 0x000fe20000000000 */
[C---:B------:R-:W-:Y:S01]  /*1ff0*/  ISETP.GT.U32.AND P6, PT, R4.reuse, R60, PT ;  /* 0x0000003c0400720c */ /* 0x040fe20003fc4070 */
[----:B------:R-:W-:Y:S02]  /*2000*/  IMAD R58, R4, R13, R58 ;  /* 0x0000000d043a7224 */ /* 0x000fe400078e023a */
[----:B------:R-:W-:Y:S01]  /*2010*/  IMAD.HI.U32 R12, R7, R57, RZ ;  /* 0x00000039070c7227 */ /* 0x000fe200078e00ff */
[----:B------:R-:W-:-:S03]  /*2020*/  IABS R56, R17 ;  /* 0x0000001100387213 */ /* 0x000fc60000000000 */
[----:B------:R-:W-:Y:S01]  /*2030*/  @!P4 IMAD.MOV R62, RZ, RZ, -R62 ;  /* 0x000000ffff3ec224 */ /* 0x000fe200078e0a3e */
[C---:B------:R-:W-:Y:S01]  /*2040*/  ISETP.GT.U32.AND P4, PT, R4.reuse, R58, PT ;  /* 0x0000003a0400720c */ /* 0x040fe20003f84070 */
[----:B------:R-:W-:Y:S02]  /*2050*/  IMAD.MOV R13, RZ, RZ, -R12 ;  /* 0x000000ffff0d7224 */ /* 0x000fe400078e0a0c */
[----:B------:R-:W-:Y:S02]  /*2060*/  @!P0 IMAD.IADD R59, R59, 0x1, -R4 ;  /* 0x000000013b3b8824 */ /* 0x000fe400078e0a04 */
[C---:B------:R-:W-:Y:S02]  /*2070*/  IMAD R57, R4.reuse, R13, R57 ;  /* 0x0000000d04397224 */ /* 0x040fe400078e0239 */
[----:B------:R-:W-:Y:S01]  /*2080*/  IMAD.HI.U32 R12, R7, R56, RZ ;  /* 0x00000038070c7227 */ /* 0x000fe200078e00ff */
[----:B------:R-:W-:-:S03]  /*2090*/  ISETP.GT.U32.AND P0, PT, R4, R59, PT ;  /* 0x0000003b0400720c */ /* 0x000fc60003f04070 */
[----:B------:R-:W-:Y:S01]  /*20a0*/  @!P6 IMAD.IADD R60, R60, 0x1, -R4 ;  /* 0x000000013c3ce824 */ /* 0x000fe200078e0a04 */
[----:B------:R-:W-:Y:S01]  /*20b0*/  ISETP.GT.U32.AND P6, PT, R4, R57, PT ;  /* 0x000000390400720c */ /* 0x000fe20003fc4070 */
[----:B------:R-:W-:Y:S02]  /*20c0*/  VIADD R18, R0, 0x26 ;  /* 0x0000002600127836 */ /* 0x000fe40000000000 */
[----:B------:R-:W-:Y:S02]  /*20d0*/  IMAD.MOV R15, RZ, RZ, -R12 ;  /* 0x000000ffff0f7224 */ /* 0x000fe400078e0a0c */
[----:B------:R-:W-:Y:S01]  /*20e0*/  @!P4 IMAD.IADD R58, R58, 0x1, -R4 ;  /* 0x000000013a3ac824 */ /* 0x000fe200078e0a04 */
[----:B------:R-:W-:Y:S01]  /*20f0*/  IABS R55, R18 ;  /* 0x0000001200377213 */ /* 0x000fe20000000000 */
[C---:B------:R-:W-:Y:S02]  /*2100*/  IMAD R56, R4.reuse, R15, R56 ;  /* 0x0000000f04387224 */ /* 0x040fe400078e0238 */
[----:B------:R-:W-:Y:S01]  /*2110*/  @!P0 IMAD.IADD R59, R59, 0x1, -R4 ;  /* 0x000000013b3b8824 */ /* 0x000fe200078e0a04 */
[C---:B------:R-:W-:Y:S01]  /*2120*/  ISETP.GT.U32.AND P4, PT, R4.reuse, R58, PT ;  /* 0x0000003a0400720c */ /* 0x040fe20003f84070 */
[----:B------:R-:W-:Y:S01]  /*2130*/  IMAD.HI.U32 R13, R7, R55, RZ ;  /* 0x00000037070d7227 */ /* 0x000fe200078e00ff */
[----:B------:R-:W-:-:S03]  /*2140*/  ISETP.GT.U32.AND P0, PT, R4, R56, PT ;  /* 0x000000380400720c */ /* 0x000fc60003f04070 */
[----:B------:R-:W-:Y:S02]  /*2150*/  VIADD R15, R0, 0x27 ;  /* 0x00000027000f7836 */ /* 0x000fe40000000000 */
[----:B------:R-:W-:Y:S02]  /*2160*/  @!P6 IMAD.IADD R57, R57, 0x1, -R4 ;  /* 0x000000013939e824 */ /* 0x000fe400078e0a04 */
[----:B------:R-:W-:Y:S01]  /*2170*/  IMAD.MOV R13, RZ, RZ, -R13 ;  /* 0x000000ffff0d7224 */ /* 0x000fe200078e0a0d */
[----:B------:R-:W-:Y:S01]  /*2180*/  IABS R54, R15 ;  /* 0x0000000f00367213 */ /* 0x000fe20000000000 */
[----:B------:R-:W-:Y:S01]  /*2190*/  @!P2 IMAD.MOV R61, RZ, RZ, -R61 ;  /* 0x000000ffff3da224 */ /* 0x000fe200078e0a3d */
[C---:B------:R-:W-:Y:S01]  /*21a0*/  ISETP.GT.U32.AND P6, PT, R4.reuse, R57, PT ;  /* 0x000000390400720c */ /* 0x040fe20003fc4070 */
[----:B------:R-:W-:Y:S01]  /*21b0*/  IMAD R55, R4, R13, R55 ;  /* 0x0000000d04377224 */ /* 0x000fe200078e0237 */
[----:B------:R-:W-:Y:S01]  /*21c0*/  ISETP.GE.AND P2, PT, R14, RZ, PT ;  /* 0x000000ff0e00720c */ /* 0x000fe20003f46270 */
[----:B------:R-:W-:Y:S01]  /*21d0*/  @!P1 IMAD.MOV R60, RZ, RZ, -R60 ;  /* 0x000000ffff3c9224 */ /* 0x000fe200078e0a3c */
[----:B------:R-:W-:Y:S01]  /*21e0*/  ISETP.GE.AND P1, PT, R17, RZ, PT ;  /* 0x000000ff1100720c */ /* 0x000fe20003f26270 */
[----:B------:R-:W-:Y:S01]  /*21f0*/  @!P4 IMAD.IADD R58, R58, 0x1, -R4 ;  /* 0x000000013a3ac824 */ /* 0x000fe200078e0a04 */
[----:B------:R-:W-:Y:S01]  /*2200*/  ISETP.GT.U32.AND P4, PT, R4, R55, PT ;  /* 0x000000370400720c */ /* 0x000fe20003f84070 */
[----:B------:R-:W-:-:S02]  /*2210*/  VIADD R17, R0, 0x28 ;  /* 0x0000002800117836 */ /* 0x000fc40000000000 */
[----:B------:R-:W-:-:S03]  /*2220*/  IMAD.HI.U32 R12, R7, R54, RZ ;  /* 0x00000036070c7227 */ /* 0x000fc600078e00ff */
[----:B------:R-:W-:Y:S01]  /*2230*/  IABS R14, R17 ;  /* 0x00000011000e7213 */ /* 0x000fe20000000000 */
[----:B------:R-:W-:Y:S01]  /*2240*/  @!P0 IMAD.IADD R56, R56, 0x1, -R4 ;  /* 0x0000000138388824 */ /* 0x000fe200078e0a04 */
[----:B------:R-:W-:Y:S01]  /*2250*/  ISETP.GE.AND P0, PT, R15, RZ, PT ;  /* 0x000000ff0f00720c */ /* 0x000fe20003f06270 */
[----:B------:R-:W-:Y:S02]  /*2260*/  @!P5 IMAD.MOV R58, RZ, RZ, -R58 ;  /* 0x000000ffff3ad224 */ /* 0x000fe400078e0a3a */
[----:B------:R-:W-:Y:S01]  /*2270*/  IMAD.MOV R13, RZ, RZ, -R12 ;  /* 0x000000ffff0d7224 */ /* 0x000fe200078e0a0c */
[C---:B------:R-:W-:Y:S01]  /*2280*/  ISETP.GT.U32.AND P5, PT, R4.reuse, R56, PT ;  /* 0x000000380400720c */ /* 0x040fe20003fa4070 */
[----:B------:R-:W-:Y:S01]  /*2290*/  @!P6 IMAD.IADD R57, R57, 0x1, -R4 ;  /* 0x000000013939e824 */ /* 0x000fe200078e0a04 */
[----:B------:R-:W-:Y:S01]  /*22a0*/  ISETP.GE.AND P6, PT, R17, RZ, PT ;  /* 0x000000ff1100720c */ /* 0x000fe20003fc6270 */
[----:B------:R-:W-:Y:S02]  /*22b0*/  IMAD R54, R4, R13, R54 ;  /* 0x0000000d04367224 */ /* 0x000fe400078e0236 */
[----:B------:R-:W-:-:S04]  /*22c0*/  IMAD.HI.U32 R12, R7, R14, RZ ;  /* 0x0000000e070c7227 */ /* 0x000fc800078e00ff */
[----:B------:R-:W-:Y:S01]  /*22d0*/  @!P2 IMAD.MOV R57, RZ, RZ, -R57 ;  /* 0x000000ffff39a224 */ /* 0x000fe200078e0a39 */
[----:B------:R-:W-:Y:S01]  /*22e0*/  ISETP.GT.U32.AND P2, PT, R4, R54, PT ;  /* 0x000000360400720c */ /* 0x000fe20003f44070 */
[----:B------:R-:W-:Y:S02]  /*22f0*/  @!P4 IMAD.IADD R55, R55, 0x1, -R4 ;  /* 0x000000013737c824 */ /* 0x000fe400078e0a04 */
[----:B------:R-:W-:Y:S02]  /*2300*/  IMAD.MOV R13, RZ, RZ, -R12 ;  /* 0x000000ffff0d7224 */ /* 0x000fe400078e0a0c */
[----:B------:R-:W-:Y:S01]  /*2310*/  @!P5 IMAD.IADD R56, R56, 0x1, -R4 ;  /* 0x000000013838d824 */ /* 0x000fe200078e0a04 */
[C---:B------:R-:W-:Y:S01]  /*2320*/  ISETP.GT.U32.AND P4, PT, R4.reuse, R55, PT ;  /* 0x000000370400720c */ /* 0x040fe20003f84070 */
[----:B------:R-:W-:Y:S02]  /*2330*/  IMAD R13, R4, R13, R14 ;  /* 0x0000000d040d7224 */ /* 0x000fe400078e020e */
[----:B------:R-:W-:Y:S01]  /*2340*/  @!P3 IMAD.MOV R59, RZ, RZ, -R59 ;  /* 0x000000ffff3bb224 */ /* 0x000fe200078e0a3b */
[----:B------:R-:W-:Y:S01]  /*2350*/  ISETP.GE.AND P3, PT, R18, RZ, PT ;  /* 0x000000ff1200720c */ /* 0x000fe20003f66270 */
[----:B------:R-:W-:-:S02]  /*2360*/  VIADD R17, R0, 0x29 ;  /* 0x0000002900117836 */ /* 0x000fc40000000000 */
[----:B------:R-:W-:Y:S01]  /*2370*/  @!P1 IMAD.MOV R56, RZ, RZ, -R56 ;  /* 0x000000ffff389224 */ /* 0x000fe200078e0a38 */
[----:B------:R-:W-:Y:S01]  /*2380*/  ISETP.GT.U32.AND P1, PT, R4, R13, PT ;  /* 0x0000000d0400720c */ /* 0x000fe20003f24070 */
[--C-:B------:R-:W-:Y:S01]  /*2390*/  @!P2 IMAD.IADD R54, R54, 0x1, -R4.reuse ;  /* 0x000000013636a824 */ /* 0x100fe200078e0a04 */
[----:B------:R-:W-:Y:S01]  /*23a0*/  IABS R15, R17 ;  /* 0x00000011000f7213 */ /* 0x000fe20000000000 */
[----:B------:R-:W-:Y:S01]  /*23b0*/  VIADD R14, R0, 0x2a ;  /* 0x0000002a000e7836 */ /* 0x000fe20000000000 */
[----:B------:R-:W-:Y:S01]  /*23c0*/  ISETP.GE.AND P5, PT, R17, RZ, PT ;  /* 0x000000ff1100720c */ /* 0x000fe20003fa6270 */
[----:B------:R-:W-:Y:S01]  /*23d0*/  @!P4 IMAD.IADD R55, R55, 0x1, -R4 ;  /* 0x000000013737c824 */ /* 0x000fe200078e0a04 */
[----:B------:R-:W-:Y:S01]  /*23e0*/  ISETP.GT.U32.AND P2, PT, R4, R54, PT ;  /* 0x000000360400720c */ /* 0x000fe20003f44070 */
[----:B------:R-:W-:Y:S01]  /*23f0*/  VIADD R17, R0, 0x2b ;  /* 0x0000002b00117836 */ /* 0x000fe20000000000 */
[----:B------:R-:W-:Y:S01]  /*2400*/  ISETP.GE.AND P4, PT, R14, RZ, PT ;  /* 0x000000ff0e00720c */ /* 0x000fe20003f86270 */
[----:B------:R-:W-:Y:S01]  /*2410*/  IMAD.HI.U32 R12, R7, R15, RZ ;  /* 0x0000000f070c7227 */ /* 0x000fe200078e00ff */
[----:B------:R-:W-:-:S02]  /*2420*/  IABS R14, R14 ;  /* 0x0000000e000e7213 */ /* 0x000fc40000000000 */
[----:B------:R-:W-:Y:S01]  /*2430*/  IABS R20, R17 ;  /* 0x0000001100147213 */ /* 0x000fe20000000000 */
[----:B------:R-:W-:Y:S02]  /*2440*/  IMAD.MOV R12, RZ, RZ, -R12 ;  /* 0x000000ffff0c7224 */ /* 0x000fe400078e0a0c */
[----:B------:R-:W-:Y:S01]  /*2450*/  @!P3 IMAD.MOV R55, RZ, RZ, -R55 ;  /* 0x000000ffff37b224 */ /* 0x000fe200078e0a37 */
[----:B------:R-:W-:Y:S01]  /*2460*/  ISETP.GE.AND P3, PT, R17, RZ, PT ;  /* 0x000000ff1100720c */ /* 0x000fe20003f66270 */
[----:B------:R-:W-:Y:S02]  /*2470*/  @!P1 IMAD.IADD R13, R13, 0x1, -R4 ;  /* 0x000000010d0d9824 */ /* 0x000fe400078e0a04 */
[----:B------:R-:W-:Y:S02]  /*2480*/  IMAD.MOV.U32 R17, RZ, RZ, R14 ;  /* 0x000000ffff117224 */ /* 0x000fe400078e000e */
[C---:B------:R-:W-:Y:S01]  /*2490*/  IMAD R15, R4.reuse, R12, R15 ;  /* 0x0000000c040f7224 */ /* 0x040fe200078e020f */
[----:B------:R-:W-:Y:S01]  /*24a0*/  ISETP.GT.U32.AND P1, PT, R4, R13, PT ;  /* 0x0000000d0400720c */ /* 0x000fe20003f24070 */
[----:B------:R-:W-:-:S04]  /*24b0*/  IMAD.HI.U32 R12, R7, R17, RZ ;  /* 0x00000011070c7227 */ /* 0x000fc800078e00ff */
[----:B------:R-:W-:Y:S01]  /*24c0*/  @!P2 IMAD.IADD R54, R54, 0x1, -R4 ;  /* 0x000000013636a824 */ /* 0x000fe200078e0a04 */
[----:B------:R-:W-:Y:S01]  /*24d0*/  ISETP.GT.U32.AND P2, PT, R4, R15, PT ;  /* 0x0000000f0400720c */ /* 0x000fe20003f44070 */
[C---:B------:R-:W-:Y:S02]  /*24e0*/  VIADD R18, R0.reuse, 0x2c ;  /* 0x0000002c00127836 */ /* 0x040fe40000000000 */
[----:B------:R-:W-:Y:S02]  /*24f0*/  VIADD R26, R0, 0x2d ;  /* 0x0000002d001a7836 */ /* 0x000fe40000000000 */
[----:B------:R-:W-:Y:S01]  /*2500*/  IMAD.MOV R19, RZ, RZ, -R12 ;  /* 0x000000ffff137224 */ /* 0x000fe200078e0a0c */
[----:B------:R-:W-:Y:S01]  /*2510*/  IABS R22, R18 ;  /* 0x0000001200167213 */ /* 0x000fe20000000000 */
[----:B------:R-:W-:Y:S01]  /*2520*/  IMAD.HI.U32 R14, R7, R20, RZ ;  /* 0x00000014070e7227 */ /* 0x000fe200078e00ff */
[----:B------:R-:W-:-:S03]  /*2530*/  IABS R24, R26 ;  /* 0x0000001a00187213 */ /* 0x000fc60000000000 */
[----:B------:R-:W-:Y:S02]  /*2540*/  IMAD R17, R4, R19, R17 ;  /* 0x0000001304117224 */ /* 0x000fe400078e0211 */
[----:B------:R-:W-:Y:S01]  /*2550*/  @!P0 IMAD.MOV R54, RZ, RZ, -R54 ;  /* 0x000000ffff368224 */ /* 0x000fe200078e0a36 */
[----:B------:R-:W-:Y:S01]  /*2560*/  ISETP.GE.AND P0, PT, R18, RZ, PT ;  /* 0x000000ff1200720c */ /* 0x000fe20003f06270 */
[----:B------:R-:W-:Y:S01]  /*2570*/  @!P1 IMAD.IADD R13, R13, 0x1, -R4 ;  /* 0x000000010d0d9824 */ /* 0x000fe200078e0a04 */
[----:B------:R-:W-:Y:S01]  /*2580*/  ISETP.GT.U32.AND P1, PT, R4, R17, PT ;  /* 0x000000110400720c */ /* 0x000fe20003f24070 */
[----:B------:R-:W-:-:S04]  /*2590*/  IMAD.HI.U32 R12, R7, R22, RZ ;  /* 0x00000016070c7227 */ /* 0x000fc800078e00ff */
[----:B------:R-:W-:-:S04]  /*25a0*/  IMAD.HI.U32 R18, R7, R24, RZ ;  /* 0x0000001807127227 */ /* 0x000fc800078e00ff */
[----:B------:R-:W-:Y:S02]  /*25b0*/  IMAD.MOV R21, RZ, RZ, -R14 ;  /* 0x000000ffff157224 */ /* 0x000fe400078e0a0e */
[----:B------:R-:W-:Y:S02]  /*25c0*/  @!P2 IMAD.IADD R15, R15, 0x1, -R4 ;  /* 0x000000010f0fa824 */ /* 0x000fe400078e0a04 */
[----:B------:R-:W-:Y:S02]  /*25d0*/  IMAD.MOV R23, RZ, RZ, -R12 ;  /* 0x000000ffff177224 */ /* 0x000fe400078e0a0c */
[----:B------:R-:W-:Y:S01]  /*25e0*/  IMAD.MOV R25, RZ, RZ, -R18 ;  /* 0x000000ffff197224 */ /* 0x000fe200078e0a12 */
[C---:B------:R-:W-:Y:S01]  /*25f0*/  ISETP.GT.U32.AND P2, PT, R4.reuse, R15, PT ;  /* 0x0000000f0400720c */ /* 0x040fe20003f44070 */
[C---:B------:R-:W-:Y:S02]  /*2600*/  IMAD R19, R4.reuse, R21, R20 ;  /* 0x0000001504137224 */ /* 0x040fe400078e0214 */
[----:B------:R-:W-:-:S02]  /*2610*/  IMAD R21, R4, R23, R22 ;  /* 0x0000001704157224 */ /* 0x000fc400078e0216 */
[C---:B------:R-:W-:Y:S02]  /*2620*/  IMAD R23, R4.reuse, R25, R24 ;  /* 0x0000001904177224 */ /* 0x040fe400078e0218 */
[--C-:B------:R-:W-:Y:S02]  /*2630*/  @!P1 IMAD.IADD R17, R17, 0x1, -R4.reuse ;  /* 0x0000000111119824 */ /* 0x100fe400078e0a04 */
[----:B------:R-:W-:Y:S01]  /*2640*/  @!P6 IMAD.MOV R13, RZ, RZ, -R13 ;  /* 0x000000ffff0de224 */ /* 0x000fe200078e0a0d */
[----:B------:R-:W-:Y:S01]  /*2650*/  ISETP.GT.U32.AND P1, PT, R4, R23, PT ;  /* 0x000000170400720c */ /* 0x000fe20003f24070 */
[----:B------:R-:W-:Y:S01]  /*2660*/  VIADD R20, R0, 0x2e ;  /* 0x0000002e00147836 */ /* 0x000fe20000000000 */
[C---:B------:R-:W-:Y:S01]  /*2670*/  ISETP.GT.U32.AND P6, PT, R4.reuse, R19, PT ;  /* 0x000000130400720c */ /* 0x040fe20003fc4070 */
[----:B------:R-:W-:Y:S01]  /*2680*/  @!P2 IMAD.IADD R15, R15, 0x1, -R4 ;  /* 0x000000010f0fa824 */ /* 0x000fe200078e0a04 */
[----:B------:R-:W-:Y:S01]  /*2690*/  ISETP.GT.U32.AND P2, PT, R4, R21, PT ;  /* 0x000000150400720c */ /* 0x000fe20003f44070 */
[----:B------:R-:W-:Y:S01]  /*26a0*/  VIADD R22, R0, 0x2f ;  /* 0x0000002f00167836 */ /* 0x000fe20000000000 */
[----:B------:R-:W-:Y:S01]  /*26b0*/  IABS R18, R20 ;  /* 0x0000001400127213 */ /* 0x000fe20000000000 */
[----:B------:R-:W-:-:S02]  /*26c0*/  IMAD.MOV.U32 R52, RZ, RZ, R15 ;  /* 0x000000ffff347224 */ /* 0x000fc400078e000f */
[----:B------:R-:W-:Y:S01]  /*26d0*/  VIADD R28, R0, 0x31 ;  /* 0x00000031001c7836 */ /* 0x000fe20000000000 */
[----:B------:R-:W-:Y:S01]  /*26e0*/  IABS R25, R22 ;  /* 0x0000001600197213 */ /* 0x000fe20000000000 */
[----:B------:R-:W-:-:S03]  /*26f0*/  IMAD.HI.U32 R12, R7, R18, RZ ;  /* 0x00000012070c7227 */ /* 0x000fc600078e00ff */
[----:B------:R-:W-:Y:S01]  /*2700*/  IABS R29, R28 ;  /* 0x0000001c001d7213 */ /* 0x000fe20000000000 */
[--C-:B------:R-:W-:Y:S02]  /*2710*/  @!P1 IMAD.IADD R23, R23, 0x1, -R4.reuse ;  /* 0x0000000117179824 */ /* 0x100fe400078e0a04 */
[----:B------:R-:W-:Y:S01]  /*2720*/  @!P6 IMAD.IADD R19, R19, 0x1, -R4 ;  /* 0x000000011313e824 */ /* 0x000fe200078e0a04 */
[C---:B------:R-:W-:Y:S01]  /*2730*/  ISETP.GT.U32.AND P6, PT, R4.reuse, R17, PT ;  /* 0x000000110400720c */ /* 0x040fe20003fc4070 */
[----:B------:R-:W-:Y:S01]  /*2740*/  @!P5 IMAD.MOV R52, RZ, RZ, -R52 ;  /* 0x000000ffff34d224 */ /* 0x000fe200078e0a34 */
[----:B------:R-:W-:Y:S01]  /*2750*/  ISETP.GT.U32.AND P5, PT, R4, R23, PT ;  /* 0x000000170400720c */ /* 0x000fe20003fa4070 */
[----:B------:R-:W-:Y:S02]  /*2760*/  IMAD.MOV R15, RZ, RZ, -R12 ;  /* 0x000000ffff0f7224 */ /* 0x000fe400078e0a0c */
[----:B------:R-:W-:-:S04]  /*2770*/  IMAD.HI.U32 R14, R7, R25, RZ ;  /* 0x00000019070e7227 */ /* 0x000fc800078e00ff */
[----:B------:R-:W-:Y:S01]  /*2780*/  @!P2 IMAD.IADD R21, R21, 0x1, -R4 ;  /* 0x000000011515a824 */ /* 0x000fe200078e0a04 */
[C---:B------:R-:W-:Y:S01]  /*2790*/  ISETP.GT.U32.AND P2, PT, R4.reuse, R19, PT ;  /* 0x000000130400720c */ /* 0x040fe20003f44070 */
[C---:B------:R-:W-:Y:S02]  /*27a0*/  IMAD R15, R4.reuse, R15, R18 ;  /* 0x0000000f040f7224 */ /* 0x040fe400078e0212 */
[----:B------:R-:W-:Y:S01]  /*27b0*/  IMAD.MOV R18, RZ, RZ, -R14 ;  /* 0x000000ffff127224 */ /* 0x000fe200078e0a0e */
[C---:B------:R-:W-:Y:S01]  /*27c0*/  ISETP.GT.U32.AND P1, PT, R4.reuse, R21, PT ;  /* 0x000000150400720c */ /* 0x040fe20003f24070 */
[----:B------:R-:W-:Y:S02]  /*27d0*/  @!P5 IMAD.IADD R23, R23, 0x1, -R4 ;  /* 0x000000011717d824 */ /* 0x000fe400078e0a04 */
[----:B------:R-:W-:Y:S02]  /*27e0*/  IMAD R25, R4, R18, R25 ;  /* 0x0000001204197224 */ /* 0x000fe400078e0219 */
[----:B------:R-:W-:-:S03]  /*27f0*/  IMAD.HI.U32 R14, R7, R29, RZ ;  /* 0x0000001d070e7227 */ /* 0x000fc600078e00ff */
[C---:B------:R-:W-:Y:S01]  /*2800*/  ISETP.GT.U32.AND P5, PT, R4.reuse, R25, PT ;  /* 0x000000190400720c */ /* 0x040fe20003fa4070 */
[----:B------:R-:W-:Y:S01]  /*2810*/  @!P2 IMAD.IADD R19, R19, 0x1, -R4 ;  /* 0x000000011313a824 */ /* 0x000fe200078e0a04 */
[----:B------:R-:W-:Y:S01]  /*2820*/  ISETP.GT.U32.AND P2, PT, R4, R15, PT ;  /* 0x0000000f0400720c */ /* 0x000fe20003f44070 */
[----:B------:R-:W-:Y:S02]  /*2830*/  VIADD R24, R0, 0x30 ;  /* 0x0000003000187836 */ /* 0x000fe40000000000 */
[----:B------:R-:W-:Y:S02]  /*2840*/  IMAD.MOV R14, RZ, RZ, -R14 ;  /* 0x000000ffff0e7224 */ /* 0x000fe400078e0a0e */
[----:B------:R-:W-:Y:S01]  /*2850*/  @!P6 IMAD.IADD R17, R17, 0x1, -R4 ;  /* 0x000000011111e824 */ /* 0x000fe200078e0a04 */
        /* <DEDUP_REMOVED lines=10> */
[----:B------:R-:W-:Y:S01]  /*2900*/  @!P4 IMAD.MOV R17, RZ, RZ, -R17 ;  /* 0x000000ffff11c224 */ /* 0x000fe200078e0a11 */
[C---:B------:R-:W-:Y:S01]  /*2910*/  ISETP.GT.U32.AND P4, PT, R4.reuse, R15, PT ;  /* 0x0000000f0400720c */ /* 0x040fe20003f84070 */
[----:B------:R-:W-:Y:S02]  /*2920*/  IMAD R27, R4, R12, R27 ;  /* 0x0000000c041b7224 */ /* 0x000fe400078e021b */
[----:B------:R-:W-:Y:S02]  /*2930*/  VIADD R30, R0, 0x33 ;  /* 0x00000033001e7836 */ /* 0x000fe40000000000 */
[----:B------:R-:W-:Y:S01]  /*2940*/  IMAD.HI.U32 R12, R7, R31, RZ ;  /* 0x0000001f070c7227 */ /* 0x000fe200078e00ff */
[----:B------:R-:W-:-:S02]  /*2950*/  ISETP.GT.U32.AND P2, PT, R4, R27, PT ;  /* 0x0000001b0400720c */ /* 0x000fc40003f44070 */
[----:B------:R-:W-:Y:S01]  /*2960*/  IABS R33, R30 ;  /* 0x0000001e00217213 */ /* 0x000fe20000000000 */
[----:B------:R-:W-:Y:S02]  /*2970*/  IMAD.MOV R14, RZ, RZ, -R12 ;  /* 0x000000ffff0e7224 */ /* 0x000fe400078e0a0c */
[----:B------:R-:W-:Y:S02]  /*2980*/  @!P5 IMAD.IADD R29, R29, 0x1, -R4 ;  /* 0x000000011d1dd824 */ /* 0x000fe400078e0a04 */
[C---:B------:R-:W-:Y:S02]  /*2990*/  IMAD R31, R4.reuse, R14, R31 ;  /* 0x0000000e041f7224 */ /* 0x040fe400078e021f */
[----:B------:R-:W-:Y:S01]  /*29a0*/  IMAD.HI.U32 R12, R7, R33, RZ ;  /* 0x00000021070c7227 */ /* 0x000fe200078e00ff */
[----:B------:R-:W-:-:S03]  /*29b0*/  ISETP.GT.U32.AND P5, PT, R4, R29, PT ;  /* 0x0000001d0400720c */ /* 0x000fc60003fa4070 */
[----:B------:R-:W-:Y:S01]  /*29c0*/  @!P4 IMAD.IADD R15, R15, 0x1, -R4 ;  /* 0x000000010f0fc824 */ /* 0x000fe200078e0a04 */
        /* <DEDUP_REMOVED lines=8> */
[----:B------:R-:W-:Y:S01]  /*2a50*/  VIADD R34, R0, 0x35 ;  /* 0x0000003500227836 */ /* 0x000fe20000000000 */
[----:B------:R-:W-:Y:S01]  /*2a60*/  IABS R35, R32 ;  /* 0x0000002000237213 */ /* 0x000fe20000000000 */
[----:B------:R-:W-:-:S02]  /*2a70*/  @!P4 IMAD.IADD R31, R31, 0x1, -R4 ;  /* 0x000000011f1fc824 */ /* 0x000fc400078e0a04 */
[----:B------:R-:W-:Y:S01]  /*2a80*/  @!P3 IMAD.MOV R19, RZ, RZ, -R19 ;  /* 0x000000ffff13b224 */ /* 0x000fe200078e0a13 */
[----:B------:R-:W-:Y:S01]  /*2a90*/  IABS R37, R34 ;  /* 0x0000002200257213 */ /* 0x000fe20000000000 */
[----:B------:R-:W-:Y:S01]  /*2aa0*/  IMAD.HI.U32 R14, R7, R35, RZ ;  /* 0x00000023070e7227 */ /* 0x000fe200078e00ff */
[C---:B------:R-:W-:Y:S02]  /*2ab0*/  ISETP.GT.U32.AND P4, PT, R4.reuse, R31, PT ;  /* 0x0000001f0400720c */ /* 0x040fe40003f84070 */
[----:B------:R-:W-:Y:S01]  /*2ac0*/  ISETP.GT.U32.AND P3, PT, R4, R27, PT ;  /* 0x0000001b0400720c */ /* 0x000fe20003f64070 */
[----:B------:R-:W-:Y:S01]  /*2ad0*/  @!P2 IMAD.IADD R25, R25, 0x1, -R4 ;  /* 0x000000011919a824 */ /* 0x000fe200078e0a04 */
[----:B------:R-:W-:Y:S01]  /*2ae0*/  ISETP.GE.AND P2, PT, R22, RZ, PT ;  /* 0x000000ff1600720c */ /* 0x000fe20003f46270 */
[----:B------:R-:W-:Y:S02]  /*2af0*/  IMAD.MOV R14, RZ, RZ, -R14 ;  /* 0x000000ffff0e7224 */ /* 0x000fe400078e0a0e */
[----:B------:R-:W-:-:S02]  /*2b00*/  VIADD R22, R0, 0x36 ;  /* 0x0000003600167836 */ /* 0x000fc40000000000 */
[----:B------:R-:W-:Y:S02]  /*2b10*/  @!P5 IMAD.IADD R33, R33, 0x1, -R4 ;  /* 0x000000012121d824 */ /* 0x000fe400078e0a04 */
[C---:B------:R-:W-:Y:S01]  /*2b20*/  IMAD R35, R4.reuse, R14, R35 ;  /* 0x0000000e04237224 */ /* 0x040fe200078e0223 */
[----:B------:R-:W-:Y:S01]  /*2b30*/  IABS R39, R22 ;  /* 0x0000001600277213 */ /* 0x000fe20000000000 */
[----:B------:R-:W-:Y:S01]  /*2b40*/  IMAD.HI.U32 R18, R7, R37, RZ ;  /* 0x0000002507127227 */ /* 0x000fe200078e00ff */
[----:B------:R-:W-:-:S03]  /*2b50*/  ISETP.GT.U32.AND P5, PT, R4, R33, PT ;  /* 0x000000210400720c */ /* 0x000fc60003fa4070 */
[----:B------:R-:W-:Y:S01]  /*2b60*/  @!P4 IMAD.IADD R31, R31, 0x1, -R4 ;  /* 0x000000011f1fc824 */ /* 0x000fe200078e0a04 */
[----:B------:R-:W-:Y:S01]  /*2b70*/  ISETP.GT.U32.AND P4, PT, R4, R35, PT ;  /* 0x000000230400720c */ /* 0x000fe20003f84070 */
[----:B------:R-:W-:Y:S02]  /*2b80*/  IMAD.MOV R18, RZ, RZ, -R18 ;  /* 0x000000ffff127224 */ /* 0x000fe400078e0a12 */
[----:B------:R-:W-:-:S04]  /*2b90*/  IMAD.HI.U32 R12, R7, R39, RZ ;  /* 0x00000027070c7227 */ /* 0x000fc800078e00ff */
[C---:B------:R-:W-:Y:S02]  /*2ba0*/  IMAD R37, R4.reuse, R18, R37 ;  /* 0x0000001204257224 */ /* 0x040fe400078e0225 */
[----:B------:R-:W-:Y:S02]  /*2bb0*/  IMAD.MOV R12, RZ, RZ, -R12 ;  /* 0x000000ffff0c7224 */ /* 0x000fe400078e0a0c */
[--C-:B------:R-:W-:Y:S01]  /*2bc0*/  @!P5 IMAD.IADD R33, R33, 0x1, -R4.reuse ;  /* 0x000000012121d824 */ /* 0x100fe200078e0a04 */
[C---:B------:R-:W-:Y:S01]  /*2bd0*/  ISETP.GT.U32.AND P5, PT, R4.reuse, R37, PT ;  /* 0x000000250400720c */ /* 0x040fe20003fa4070 */
[C---:B------:R-:W-:Y:S02]  /*2be0*/  IMAD R39, R4.reuse, R12, R39 ;  /* 0x0000000c04277224 */ /* 0x040fe400078e0227 */
[--C-:B------:R-:W-:Y:S02]  /*2bf0*/  @!P4 IMAD.IADD R35, R35, 0x1, -R4.reuse ;  /* 0x000000012323c824 */ /* 0x100fe400078e0a04 */
[----:B------:R-:W-:Y:S01]  /*2c00*/  @!P3 IMAD.IADD R27, R27, 0x1, -R4 ;  /* 0x000000011b1bb824 */ /* 0x000fe200078e0a04 */
[----:B------:R-:W-:Y:S01]  /*2c10*/  ISETP.GT.U32.AND P4, PT, R4, R39, PT ;  /* 0x000000270400720c */ /* 0x000fe20003f84070 */
[----:B------:R-:W-:Y:S01]  /*2c20*/  VIADD R36, R0, 0x38 ;  /* 0x0000003800247836 */ /* 0x000fe20000000000 */
[----:B------:R-:W-:Y:S01]  /*2c30*/  ISETP.GE.AND P3, PT, R24, RZ, PT ;  /* 0x000000ff1800720c */ /* 0x000fe20003f66270 */
[----:B------:R-:W-:-:S02]  /*2c40*/  VIADD R24, R0, 0x37 ;  /* 0x0000003700187836 */ /* 0x000fc40000000000 */
[----:B------:R-:W-:Y:S01]  /*2c50*/  VIADD R38, R0, 0x39 ;  /* 0x0000003900267836 */ /* 0x000fe20000000000 */
[----:B------:R-:W-:Y:S01]  /*2c60*/  IABS R43, R36 ;  /* 0x00000024002b7213 */ /* 0x000fe20000000000 */
[--C-:B------:R-:W-:Y:S01]  /*2c70*/  @!P5 IMAD.IADD R37, R37, 0x1, -R4.reuse ;  /* 0x000000012525d824 */ /* 0x100fe200078e0a04 */
[----:B------:R-:W-:Y:S01]  /*2c80*/  IABS R41, R24 ;  /* 0x0000001800297213 */ /* 0x000fe20000000000 */
[--C-:B------:R-:W-:Y:S01]  /*2c90*/  @!P1 IMAD.IADD R21, R21, 0x1, -R4.reuse ;  /* 0x0000000115159824 */ /* 0x100fe200078e0a04 */
[----:B------:R-:W-:Y:S01]  /*2ca0*/  ISETP.GT.U32.AND P5, PT, R4, R35, PT ;  /* 0x000000230400720c */ /* 0x000fe20003fa4070 */
[----:B------:R-:W-:Y:S01]  /*2cb0*/  IMAD.HI.U32 R14, R7, R43, RZ ;  /* 0x0000002b070e7227 */ /* 0x000fe200078e00ff */
[----:B------:R-:W-:Y:S02]  /*2cc0*/  IABS R45, R38 ;  /* 0x00000026002d7213 */ /* 0x000fe40000000000 */
[----:B------:R-:W-:Y:S01]  /*2cd0*/  ISETP.GE.AND P1, PT, R20, RZ, PT ;  /* 0x000000ff1400720c */ /* 0x000fe20003f26270 */
[----:B------:R-:W-:Y:S01]  /*2ce0*/  @!P4 IMAD.IADD R39, R39, 0x1, -R4 ;  /* 0x000000012727c824 */ /* 0x000fe200078e0a04 */
[----:B------:R-:W-:Y:S01]  /*2cf0*/  ISETP.GT.U32.AND P4, PT, R4, R37, PT ;  /* 0x000000250400720c */ /* 0x000fe20003f84070 */
[----:B------:R-:W-:-:S04]  /*2d00*/  IMAD.HI.U32 R12, R7, R41, RZ ;  /* 0x00000029070c7227 */ /* 0x000fc800078e00ff */
[----:B------:R-:W-:Y:S01]  /*2d10*/  @!P0 IMAD.MOV R21, RZ, RZ, -R21 ;  /* 0x000000ffff158224 */ /* 0x000fe200078e0a15 */
[----:B------:R-:W-:Y:S01]  /*2d20*/  ISETP.GT.U32.AND P0, PT, R4, R39, PT ;  /* 0x000000270400720c */ /* 0x000fe20003f04070 */
[----:B------:R-:W-:Y:S02]  /*2d30*/  VIADD R40, R0, 0x3a ;  /* 0x0000003a00287836 */ /* 0x000fe40000000000 */
[----:B------:R-:W-:Y:S02]  /*2d40*/  IMAD.MOV R12, RZ, RZ, -R12 ;  /* 0x000000ffff0c7224 */ /* 0x000fe400078e0a0c */
[----:B------:R-:W-:Y:S01]  /*2d50*/  IMAD.HI.U32 R18, R7, R45, RZ ;  /* 0x0000002d07127227 */ /* 0x000fe200078e00ff */
[----:B------:R-:W-:-:S03]  /*2d60*/  IABS R47, R40 ;  /* 0x00000028002f7213 */ /* 0x000fc60000000000 */
[----:B------:R-:W-:Y:S02]  /*2d70*/  IMAD.MOV R14, RZ, RZ, -R14 ;  /* 0x000000ffff0e7224 */ /* 0x000fe400078e0a0e */
[C---:B------:R-:W-:Y:S02]  /*2d80*/  IMAD R41, R4.reuse, R12, R41 ;  /* 0x0000000c04297224 */ /* 0x040fe400078e0229 */
[----:B------:R-:W-:Y:S02]  /*2d90*/  IMAD.MOV R18, RZ, RZ, -R18 ;  /* 0x000000ffff127224 */ /* 0x000fe400078e0a12 */
[C---:B------:R-:W-:Y:S01]  /*2da0*/  IMAD R43, R4.reuse, R14, R43 ;  /* 0x0000000e042b7224 */ /* 0x040fe200078e022b */
[----:B------:R-:W-:Y:S01]  /*2db0*/  IABS R14, R0 ;  /* 0x00000000000e7213 */ /* 0x000fe20000000000 */
[----:B------:R-:W-:Y:S01]  /*2dc0*/  @!P5 IMAD.IADD R35, R35, 0x1, -R4 ;  /* 0x000000012323d824 */ /* 0x000fe200078e0a04 */
[C---:B------:R-:W-:Y:S01]  /*2dd0*/  ISETP.GT.U32.AND P5, PT, R4.reuse, R41, PT ;  /* 0x000000290400720c */ /* 0x040fe20003fa4070 */
[----:B------:R-:W-:-:S02]  /*2de0*/  IMAD R45, R4, R18, R45 ;  /* 0x00000012042d7224 */ /* 0x000fc400078e022d */
[----:B------:R-:W-:Y:S01]  /*2df0*/  @!P4 IMAD.IADD R37, R37, 0x1, -R4 ;  /* 0x000000012525c824 */ /* 0x000fe200078e0a04 */
[----:B------:R-:W-:Y:S01]  /*2e00*/  ISETP.GT.U32.AND P4, PT, R4, R43, PT ;  /* 0x0000002b0400720c */ /* 0x000fe20003f84070 */
[----:B------:R-:W-:-:S04]  /*2e10*/  IMAD.HI.U32 R20, R7, R47, RZ ;  /* 0x0000002f07147227 */ /* 0x000fc800078e00ff */
[----:B------:R-:W-:Y:S01]  /*2e20*/  @!P0 IMAD.IADD R39, R39, 0x1, -R4 ;  /* 0x0000000127278824 */ /* 0x000fe200078e0a04 */
[----:B------:R-:W-:Y:S01]  /*2e30*/  ISETP.GT.U32.AND P0, PT, R4, R45, PT ;  /* 0x0000002d0400720c */ /* 0x000fe20003f04070 */
[----:B------:R-:W-:Y:S02]  /*2e40*/  IMAD.MOV R20, RZ, RZ, -R20 ;  /* 0x000000ffff147224 */ /* 0x000fe400078e0a14 */
[----:B------:R-:W-:Y:S02]  /*2e50*/  VIADD R18, R0, 0x3b ;  /* 0x0000003b00127836 */ /* 0x000fe40000000000 */
[----:B------:R-:W-:Y:S02]  /*2e60*/  IMAD R47, R4, R20, R47 ;  /* 0x00000014042f7224 */ /* 0x000fe400078e022f */
[C---:B------:R-:W-:Y:S01]  /*2e70*/  VIADD R20, R0.reuse, 0x3c ;  /* 0x0000003c00147836 */ /* 0x040fe20000000000 */
[----:B------:R-:W-:Y:S01]  /*2e80*/  IABS R49, R18 ;  /* 0x0000001200317213 */ /* 0x000fe20000000000 */
[----:B------:R-:W-:-:S02]  /*2e90*/  VIADD R42, R0, 0x3d ;  /* 0x0000003d002a7836 */ /* 0x000fc40000000000 */
[--C-:B------:R-:W-:Y:S01]  /*2ea0*/  @!P5 IMAD.IADD R41, R41, 0x1, -R4.reuse ;  /* 0x000000012929d824 */ /* 0x100fe200078e0a04 */
[----:B------:R-:W-:Y:S01]  /*2eb0*/  IABS R51, R20 ;  /* 0x0000001400337213 */ /* 0x000fe20000000000 */
[----:B------:R-:W-:Y:S01]  /*2ec0*/  @!P4 IMAD.IADD R43, R43, 0x1, -R4 ;  /* 0x000000012b2bc824 */ /* 0x000fe200078e0a04 */
[----:B------:R-:W-:Y:S01]  /*2ed0*/  IABS R53, R42 ;  /* 0x0000002a00357213 */ /* 0x000fe20000000000 */
[----:B------:R-:W-:Y:S01]  /*2ee0*/  IMAD R94, R11, 0x40, R10 ;  /* 0x000000400b5e7824 */ /* 0x000fe200078e020a */
[----:B------:R-:W-:Y:S01]  /*2ef0*/  ISETP.GT.U32.AND P4, PT, R4, R41, PT ;  /* 0x000000290400720c */ /* 0x000fe20003f84070 */
[----:B------:R-:W-:Y:S01]  /*2f00*/  VIADD R44, R0, 0x3e ;  /* 0x0000003e002c7836 */ /* 0x000fe20000000000 */
[C---:B------:R-:W-:Y:S01]  /*2f10*/  ISETP.GT.U32.AND P5, PT, R4.reuse, R47, PT ;  /* 0x0000002f0400720c */ /* 0x040fe20003fa4070 */
[----:B------:R-:W-:Y:S01]  /*2f20*/  IMAD.HI.U32 R10, R7, R49, RZ ;  /* 0x00000031070a7227 */ /* 0x000fe200078e00ff */
[----:B------:R-:W-:Y:S02]  /*2f30*/  STL [R1+0x2cc], R94 ;  /* 0x0002cc5e01007387 */ /* 0x000fe40000100800 */
[----:B------:R-:W-:Y:S01]  /*2f40*/  IABS R77, R44 ;  /* 0x0000002c004d7213 */ /* 0x000fe20000000000 */
[----:B------:R-:W-:Y:S01]  /*2f50*/  @!P0 IMAD.IADD R45, R45, 0x1, -R4 ;  /* 0x000000012d2d8824 */ /* 0x000fe200078e0a04 */
[----:B------:R-:W-:Y:S01]  /*2f60*/  ISETP.GT.U32.AND P0, PT, R4, R43, PT ;  /* 0x0000002b0400720c */ /* 0x000fe20003f04070 */
[----:B------:R-:W-:-:S04]  /*2f70*/  IMAD.HI.U32 R11, R7, R51, RZ ;  /* 0x00000033070b7227 */ /* 0x000fc800078e00ff */
[----:B------:R-:W-:-:S04]  /*2f80*/  IMAD.HI.U32 R12, R7, R53, RZ ;  /* 0x00000035070c7227 */ /* 0x000fc800078e00ff */
[----:B------:R-:W-:Y:S02]  /*2f90*/  IMAD.MOV R10, RZ, RZ, -R10 ;  /* 0x000000ffff0a7224 */ /* 0x000fe400078e0a0a */
[----:B------:R-:W-:Y:S02]  /*2fa0*/  IMAD.MOV R11, RZ, RZ, -R11 ;  /* 0x000000ffff0b7224 */ /* 0x000fe400078e0a0b */
[----:B------:R-:W-:Y:S02]  /*2fb0*/  IMAD.MOV R12, RZ, RZ, -R12 ;  /* 0x000000ffff0c7224 */ /* 0x000fe400078e0a0c */
[C---:B------:R-:W-:Y:S02]  /*2fc0*/  IMAD R49, R4.reuse, R10, R49 ;  /* 0x0000000a04317224 */ /* 0x040fe400078e0231 */
[----:B------:R-:W-:Y:S01]  /*2fd0*/  @!P6 IMAD.MOV R23, RZ, RZ, -R23 ;  /* 0x000000ffff17e224 */ /* 0x000fe200078e0a17 */
[----:B------:R-:W-:Y:S01]  /*2fe0*/  ISETP.GT.U32.AND P6, PT, R4, R45, PT ;  /* 0x0000002d0400720c */ /* 0x000fe20003fc4070 */
[----:B------:R-:W-:-:S04]  /*2ff0*/  IMAD.HI.U32 R10, R7, R77, RZ ;  /* 0x0000004d070a7227 */ /* 0x000fc800078e00ff */
[C---:B------:R-:W-:Y:S01]  /*3000*/  IMAD R51, R4.reuse, R11, R51 ;  /* 0x0000000b04337224 */ /* 0x040fe200078e0233 */
[----:B------:R-:W-:Y:S01]  /*3010*/  IABS R11, R94 ;  /* 0x0000005e000b7213 */ /* 0x000fe20000000000 */
[C---:B------:R-:W-:Y:S02]  /*3020*/  IMAD R53, R4.reuse, R12, R53 ;  /* 0x0000000c04357224 */ /* 0x040fe400078e0235 */
[----:B------:R-:W-:Y:S01]  /*3030*/  @!P4 IMAD.IADD R41, R41, 0x1, -R4 ;  /* 0x000000012929c824 */ /* 0x000fe200078e0a04 */
[C---:B------:R-:W-:Y:S01]  /*3040*/  ISETP.GT.U32.AND P4, PT, R4.reuse, R49, PT ;  /* 0x000000310400720c */ /* 0x040fe20003f84070 */
[----:B------:R-:W-:Y:S02]  /*3050*/  IMAD.MOV R12, RZ, RZ, -R10 ;  /* 0x000000ffff0c7224 */ /* 0x000fe400078e0a0a */
[----:B------:R-:W-:Y:S02]  /*3060*/  IMAD.MOV.U32 R10, RZ, RZ, R14 ;  /* 0x000000ffff0a7224 */ /* 0x000fe400078e000e */
[--C-:B------:R-:W-:Y:S01]  /*3070*/  @!P0 IMAD.IADD R43, R43, 0x1, -R4.reuse ;  /* 0x000000012b2b8824 */ /* 0x100fe200078e0a04 */
[----:B------:R-:W-:Y:S01]  /*3080*/  ISETP.GT.U32.AND P0, PT, R4, R51, PT ;  /* 0x000000330400720c */ /* 0x000fe20003f04070 */
[----:B------:R-:W-:-:S02]  /*3090*/  @!P5 IMAD.IADD R47, R47, 0x1, -R4 ;  /* 0x000000012f2fd824 */ /* 0x000fc400078e0a04 */
[----:B------:R-:W-:-:S03]  /*30a0*/  IMAD.HI.U32 R8, R8, R11, RZ ;  /* 0x0000000b08087227 */ /* 0x000fc600078e00ff */
[----:B------:R-:W-:Y:S01]  /*30b0*/  ISETP.GT.U32.AND P5, PT, R4, R47, PT ;  /* 0x0000002f0400720c */ /* 0x000fe20003fa4070 */
[----:B------:R-:W-:-:S04]  /*30c0*/  IMAD.HI.U32 R7, R7, R10, RZ ;  /* 0x0000000a07077227 */ /* 0x000fc800078e00ff */
[----:B------:R-:W-:Y:S02]  /*30d0*/  IMAD.MOV R8, RZ, RZ, -R8 ;  /* 0x000000ffff087224 */ /* 0x000fe400078e0a08 */
[----:B------:R-:W-:Y:S02]  /*30e0*/  IMAD.MOV R95, RZ, RZ, -R7 ;  /* 0x000000ffff5f7224 */ /* 0x000fe400078e0a07 */
[----:B------:R-:W-:Y:S01]  /*30f0*/  @!P6 IMAD.IADD R45, R45, 0x1, -R4 ;  /* 0x000000012d2de824 */ /* 0x000fe200078e0a04 */
[C---:B------:R-:W-:Y:S01]  /*3100*/  ISETP.GT.U32.AND P6, PT, R4.reuse, R53, PT ;  /* 0x000000350400720c */ /* 0x040fe20003fc4070 */
[----:B------:R-:W-:Y:S02]  /*3110*/  IMAD R8, R5, R8, R11 ;  /* 0x0000000805087224 */ /* 0x000fe400078e020b */
[----:B------:R-:W-:Y:S02]  /*3120*/  IMAD R11, R4, R95, R10 ;  /* 0x0000005f040b7224 */ /* 0x000fe400078e020a */
[----:B------:R-:W-:Y:S01]  /*3130*/  @!P4 IMAD.IADD R49, R49, 0x1, -R4 ;  /* 0x000000013131c824 */ /* 0x000fe200078e0a04 */
[----:B------:R-:W-:Y:S01]  /*3140*/  ISETP.GE.AND P4, PT, R28, RZ, PT ;  /* 0x000000ff1c00720c */ /* 0x000fe20003f86270 */
[----:B------:R-:W-:-:S02]  /*3150*/  IMAD.MOV.U32 R10, RZ, RZ, R15 ;  /* 0x000000ffff0a7224 */ /* 0x000fc400078e000f */
[----:B------:R-:W-:Y:S01]  /*3160*/  @!P0 IMAD.IADD R51, R51, 0x1, -R4 ;  /* 0x0000000133338824 */ /* 0x000fe200078e0a04 */
[----:B------:R-:W-:Y:S01]  /*3170*/  ISETP.GE.AND P0, PT, R26, RZ, PT ;  /* 0x000000ff1a00720c */ /* 0x000fe20003f06270 */
[C---:B------:R-:W-:Y:S01]  /*3180*/  IMAD R77, R4.reuse, R12, R77 ;  /* 0x0000000c044d7224 */ /* 0x040fe200078e024d */
[----:B------:R-:W1:Y:S01]  /*3190*/  LDC.64 R14, c[0x0][0x230] ;  /* 0x00008c00ff0e7b82 */ /* 0x000e620000000a00 */
[----:B------:R-:W-:Y:S01]  /*31a0*/  @!P1 IMAD.MOV R10, RZ, RZ, -R10 ;  /* 0x000000ffff0a9224 */ /* 0x000fe200078e0a0a */
[C---:B------:R-:W-:Y:S01]  /*31b0*/  ISETP.GT.U32.AND P1, PT, R4.reuse, R49, PT ;  /* 0x000000310400720c */ /* 0x040fe20003f24070 */
[----:B------:R-:W-:Y:S01]  /*31c0*/  @!P2 IMAD.MOV R25, RZ, RZ, -R25 ;  /* 0x000000ffff19a224 */ /* 0x000fe200078e0a19 */
[C---:B------:R-:W-:Y:S01]  /*31d0*/  ISETP.GT.U32.AND P2, PT, R4.reuse, R51, PT ;  /* 0x000000330400720c */ /* 0x040fe20003f44070 */
[--C-:B------:R-:W-:Y:S01]  /*31e0*/  @!P5 IMAD.IADD R47, R47, 0x1, -R4.reuse ;  /* 0x000000012f2fd824 */ /* 0x100fe200078e0a04 */
[C---:B------:R-:W-:Y:S01]  /*31f0*/  ISETP.GT.U32.AND P5, PT, R4.reuse, R77, PT ;  /* 0x0000004d0400720c */ /* 0x040fe20003fa4070 */
[----:B------:R-:W-:Y:S01]  /*3200*/  @!P6 IMAD.IADD R53, R53, 0x1, -R4 ;  /* 0x000000013535e824 */ /* 0x000fe200078e0a04 */
[----:B------:R-:W-:Y:S01]  /*3210*/  ISETP.GT.U32.AND P6, PT, R5, R8, PT ;  /* 0x000000080500720c */ /* 0x000fe20003fc4070 */
[----:B------:R-:W-:Y:S01]  /*3220*/  @!P4 IMAD.MOV R29, RZ, RZ, -R29 ;  /* 0x000000ffff1dc224 */ /* 0x000fe200078e0a1d */
[----:B------:R-:W-:Y:S01]  /*3230*/  ISETP.GT.U32.AND P4, PT, R4, R11, PT ;  /* 0x0000000b0400720c */ /* 0x000fe20003f84070 */
[----:B------:R-:W-:-:S02]  /*3240*/  @!P0 IMAD.MOV R31, RZ, RZ, -R31 ;  /* 0x000000ffff1f8224 */ /* 0x000fc400078e0a1f */
[----:B------:R-:W-:Y:S02]  /*3250*/  @!P3 IMAD.MOV R27, RZ, RZ, -R27 ;  /* 0x000000ffff1bb224 */ /* 0x000fe400078e0a1b */
[--C-:B------:R-:W-:Y:S01]  /*3260*/  @!P1 IMAD.IADD R49, R49, 0x1, -R4.reuse ;  /* 0x0000000131319824 */ /* 0x100fe200078e0a04 */
[----:B------:R-:W-:Y:S01]  /*3270*/  ISETP.GE.AND P1, PT, R32, RZ, PT ;  /* 0x000000ff2000720c */ /* 0x000fe20003f26270 */
[--C-:B------:R-:W-:Y:S01]  /*3280*/  @!P2 IMAD.IADD R51, R51, 0x1, -R4.reuse ;  /* 0x000000013333a824 */ /* 0x100fe200078e0a04 */
[----:B------:R-:W-:Y:S01]  /*3290*/  ISETP.GE.AND P2, PT, R34, RZ, PT ;  /* 0x000000ff2200720c */ /* 0x000fe20003f46270 */
[--C-:B------:R-:W-:Y:S01]  /*32a0*/  @!P5 IMAD.IADD R77, R77, 0x1, -R4.reuse ;  /* 0x000000014d4dd824 */ /* 0x100fe200078e0a04 */
[----:B------:R-:W-:Y:S01]  /*32b0*/  ISETP.GT.U32.AND P5, PT, R4, R53, PT ;  /* 0x000000350400720c */ /* 0x000fe20003fa4070 */
[----:B------:R-:W-:Y:S01]  /*32c0*/  @!P6 IMAD.IADD R8, R8, 0x1, -R5 ;  /* 0x000000010808e824 */ /* 0x000fe200078e0a05 */
[----:B------:R-:W-:Y:S01]  /*32d0*/  ISETP.GE.AND P6, PT, R30, RZ, PT ;  /* 0x000000ff1e00720c */ /* 0x000fe20003fc6270 */
[--C-:B------:R-:W-:Y:S01]  /*32e0*/  @!P4 IMAD.IADD R11, R11, 0x1, -R4.reuse ;  /* 0x000000010b0bc824 */ /* 0x100fe200078e0a04 */
[----:B------:R-:W-:Y:S01]  /*32f0*/  ISETP.GT.U32.AND P3, PT, R4, R77, PT ;  /* 0x0000004d0400720c */ /* 0x000fe20003f64070 */
[----:B------:R-:W-:Y:S01]  /*3300*/  IMAD.MOV.U32 R32, RZ, RZ, R43 ;  /* 0x000000ffff207224 */ /* 0x000fe200078e002b */
[----:B------:R-:W-:Y:S01]  /*3310*/  ISETP.GT.U32.AND P0, PT, R5, R8, PT ;  /* 0x000000080500720c */ /* 0x000fe20003f04070 */
[----:B------:R-:W-:Y:S01]  /*3320*/  IMAD.MOV.U32 R30, RZ, RZ, R45 ;  /* 0x000000ffff1e7224 */ /* 0x000fe200078e002d */
[----:B------:R-:W-:Y:S01]  /*3330*/  ISETP.GE.AND P4, PT, R36, RZ, PT ;  /* 0x000000ff2400720c */ /* 0x000fe20003f86270 */
[----:B------:R-:W-:Y:S01]  /*3340*/  @!P1 IMAD.MOV R35, RZ, RZ, -R35 ;  /* 0x000000ffff239224 */ /* 0x000fe200078e0a23 */
[----:B------:R-:W-:Y:S01]  /*3350*/  ISETP.GE.AND P1, PT, R94, RZ, PT ;  /* 0x000000ff5e00720c */ /* 0x000fe20003f26270 */
[----:B------:R-:W-:Y:S01]  /*3360*/  @!P2 IMAD.MOV R37, RZ, RZ, -R37 ;  /* 0x000000ffff25a224 */ /* 0x000fe200078e0a25 */
[----:B------:R-:W-:Y:S01]  /*3370*/  ISETP.NE.AND P2, PT, R140, RZ, PT ;  /* 0x000000ff8c00720c */ /* 0x000fe20003f45270 */
[--C-:B------:R-:W-:Y:S01]  /*3380*/  @!P5 IMAD.IADD R53, R53, 0x1, -R4.reuse ;  /* 0x000000013535d824 */ /* 0x100fe200078e0a04 */
[----:B------:R-:W-:Y:S01]  /*3390*/  ISETP.GE.AND P5, PT, R22, RZ, PT ;  /* 0x000000ff1600720c */ /* 0x000fe20003fa6270 */
[----:B------:R-:W-:Y:S01]  /*33a0*/  @!P6 IMAD.MOV R33, RZ, RZ, -R33 ;  /* 0x000000ffff21e224 */ /* 0x000fe200078e0a21 */
[----:B------:R-:W-:Y:S01]  /*33b0*/  ISETP.GE.AND P6, PT, R18, RZ, PT ;  /* 0x000000ff1200720c */ /* 0x000fe20003fc6270 */
[----:B------:R-:W-:Y:S01]  /*33c0*/  @!P3 IMAD.IADD R77, R77, 0x1, -R4 ;  /* 0x000000014d4db824 */ /* 0x000fe200078e0a04 */
[----:B------:R-:W-:Y:S01]  /*33d0*/  ISETP.GE.AND P3, PT, R24, RZ, PT ;  /* 0x000000ff1800720c */ /* 0x000fe20003f66270 */
[----:B------:R-:W-:Y:S01]  /*33e0*/  @!P0 IMAD.IADD R8, R8, 0x1, -R5 ;  /* 0x0000000108088824 */ /* 0x000fe200078e0a05 */
[----:B------:R-:W-:Y:S01]  /*33f0*/  ISETP.GT.U32.AND P0, PT, R4, R11, PT ;  /* 0x0000000b0400720c */ /* 0x000fe20003f04070 */
[----:B------:R-:W-:Y:S01]  /*3400*/  @!P4 IMAD.MOV R32, RZ, RZ, -R32 ;  /* 0x000000ffff20c224 */ /* 0x000fe200078e0a20 */
[----:B------:R-:W-:Y:S01]  /*3410*/  ISETP.NE.AND P4, PT, R141, RZ, PT ;  /* 0x000000ff8d00720c */ /* 0x000fe20003f85270 */
[----:B------:R-:W-:Y:S01]  /*3420*/  @!P1 IMAD.MOV R8, RZ, RZ, -R8 ;  /* 0x000000ffff089224 */ /* 0x000fe200078e0a08 */
[----:B------:R-:W-:Y:S01]  /*3430*/  LOP3.LUT R5, RZ, R141, RZ, 0x33, !PT ;  /* 0x0000008dff057212 */ /* 0x000fe200078e33ff */
[----:B------:R-:W-:Y:S01]  /*3440*/  IMAD.MOV.U32 R26, RZ, RZ, R47 ;  /* 0x000000ffff1a7224 */ /* 0x000fe200078e002f */
[----:B------:R-:W-:Y:S01]  /*3450*/  @!P2 LOP3.LUT R8, RZ, R140, RZ, 0x33, !PT ;  /* 0x0000008cff08a212 */ /* 0x000fe200078e33ff */
[----:B------:R-:W-:Y:S01]  /*3460*/  @!P5 IMAD.MOV R39, RZ, RZ, -R39 ;  /* 0x000000ffff27d224 */ /* 0x000fe200078e0a27 */
[----:B------:R-:W-:Y:S01]  /*3470*/  ISETP.GE.AND P2, PT, R0, RZ, PT ;  /* 0x000000ff0000720c */ /* 0x000fe20003f46270 */
[----:B------:R-:W-:Y:S01]  /*3480*/  IMAD.MOV.U32 R18, RZ, RZ, R77 ;  /* 0x000000ffff127224 */ /* 0x000fe200078e004d */
[----:B------:R-:W-:Y:S01]  /*3490*/  ISETP.GE.AND P5, PT, R38, RZ, PT ;  /* 0x000000ff2600720c */ /* 0x000fe20003fa6270 */
[----:B------:R-:W-:Y:S01]  /*34a0*/  @!P3 IMAD.MOV R41, RZ, RZ, -R41 ;  /* 0x000000ffff29b224 */ /* 0x000fe200078e0a29 */
[----:B------:R-:W-:Y:S01]  /*34b0*/  ISETP.GE.AND P3, PT, R40, RZ, PT ;  /* 0x000000ff2800720c */ /* 0x000fe20003f66270 */
[----:B------:R-:W-:Y:S01]  /*34c0*/  @!P0 IMAD.IADD R11, R11, 0x1, -R4 ;  /* 0x000000010b0b8824 */ /* 0x000fe200078e0a04 */
[----:B------:R-:W-:Y:S01]  /*34d0*/  ISETP.GE.AND P0, PT, R20, RZ, PT ;  /* 0x000000ff1400720c */ /* 0x000fe20003f06270 */
[----:B------:R-:W-:Y:S01]  /*34e0*/  IMAD.SHL.U32 R7, R9, 0x10, RZ ;  /* 0x0000001009077824 */ /* 0x000fe200078e00ff */
[----:B------:R-:W-:Y:S01]  /*34f0*/  ISETP.GE.AND P1, PT, R42, RZ, PT ;  /* 0x000000ff2a00720c */ /* 0x000fe20003f26270 */
[----:B------:R-:W-:Y:S01]  /*3500*/  IMAD.MOV.U32 R24, RZ, RZ, R49 ;  /* 0x000000ffff187224 */ /* 0x000fe200078e0031 */
[----:B------:R-:W-:Y:S01]  /*3510*/  SEL R47, R5, R10, !P4 ;  /* 0x0000000a052f7207 */ /* 0x000fe20006000000 */
[----:B------:R-:W-:Y:S01]  /*3520*/  IMAD.MOV.U32 R22, RZ, RZ, R51 ;  /* 0x000000ffff167224 */ /* 0x000fe200078e0033 */
[----:B------:R-:W-:Y:S01]  /*3530*/  LOP3.LUT R12, R7, 0x70, RZ, 0xc0, !PT ;  /* 0x00000070070c7812 */ /* 0x000fe200078ec0ff */
[----:B------:R-:W-:Y:S01]  /*3540*/  @!P2 IMAD.MOV R11, RZ, RZ, -R11 ;  /* 0x000000ffff0ba224 */ /* 0x000fe200078e0a0b */
[----:B------:R-:W-:Y:S01]  /*3550*/  SHF.R.U32.HI R4, RZ, 0x6, R9 ;  /* 0x00000006ff047819 */ /* 0x000fe20000011609 */
[----:B------:R-:W-:Y:S01]  /*3560*/  @!P5 IMAD.MOV R30, RZ, RZ, -R30 ;  /* 0x000000ffff1ed224 */ /* 0x000fe200078e0a1e */
[----:B------:R-:W-:Y:S01]  /*3570*/  ISETP.GE.AND P5, PT, R44, RZ, PT ;  /* 0x000000ff2c00720c */ /* 0x000fe20003fa6270 */
[----:B------:R-:W-:Y:S01]  /*3580*/  IMAD.MOV.U32 R20, RZ, RZ, R53 ;  /* 0x000000ffff147224 */ /* 0x000fe200078e0035 */
[C---:B------:R-:W-:Y:S01]  /*3590*/  SEL R77, R5.reuse, R11, !P4 ;  /* 0x0000000b054d7207 */ /* 0x040fe20006000000 */
[----:B-1----:R-:W-:Y:S01]  /*35a0*/  IMAD R7, R8, R15, RZ ;  /* 0x0000000f08077224 */ /* 0x002fe200078e02ff */
[----:B------:R-:W1:Y:S01]  /*35b0*/  LDC.64 R10, c[0x0][0x238] ;  /* 0x00008e00ff0a7b82 */ /* 0x000e620000000a00 */
[----:B------:R-:W-:Y:S01]  /*35c0*/  @!P3 IMAD.MOV R26, RZ, RZ, -R26 ;  /* 0x000000ffff1ab224 */ /* 0x000fe200078e0a1a */
[----:B------:R-:W-:Y:S01]  /*35d0*/  SGXT.U32 R4, R4, 0x1 ;  /* 0x000000010404781a */ /* 0x000fe20000000000 */
[----:B------:R-:W-:Y:S01]  /*35e0*/  @!P6 IMAD.MOV R24, RZ, RZ, -R24 ;  /* 0x000000ffff18e224 */ /* 0x000fe200078e0a18 */
[----:B------:R-:W-:Y:S01]  /*35f0*/  SEL R78, R5, R78, !P4 ;  /* 0x0000004e054e7207 */ /* 0x000fe20006000000 */
[----:B------:R-:W-:Y:S01]  /*3600*/  @!P0 IMAD.MOV R22, RZ, RZ, -R22 ;  /* 0x000000ffff168224 */ /* 0x000fe200078e0a16 */
[----:B------:R-:W-:Y:S01]  /*3610*/  LEA R186, P0, R7, UR4, 0x2 ;  /* 0x0000000407ba7c11 */ /* 0x000fe2000f8010ff */
[----:B------:R-:W-:Y:S01]  /*3620*/  @!P1 IMAD.MOV R20, RZ, RZ, -R20 ;  /* 0x000000ffff149224 */ /* 0x000fe200078e0a14 */
[C---:B------:R-:W-:Y:S01]  /*3630*/  SEL R79, R5.reuse, R79, !P4 ;  /* 0x0000004f054f7207 */ /* 0x040fe20006000000 */
[----:B------:R-:W-:Y:S01]  /*3640*/  @!P5 IMAD.MOV R18, RZ, RZ, -R18 ;  /* 0x000000ffff12d224 */ /* 0x000fe200078e0a12 */
[C---:B------:R-:W-:Y:S01]  /*3650*/  SEL R80, R5.reuse, R80, !P4 ;  /* 0x0000005005507207 */ /* 0x040fe20006000000 */
[----:B------:R-:W-:Y:S01]  /*3660*/  VIADD R8, R14, 0x7f ;  /* 0x0000007f0e087836 */ /* 0x000fe20000000000 */
[C---:B------:R-:W-:Y:S01]  /*3670*/  SEL R81, R5.reuse, R81, !P4 ;  /* 0x0000005105517207 */ /* 0x040fe20006000000 */
[----:B------:R-:W-:Y:S01]  /*3680*/  IMAD.IADD R3, R12, 0x1, R3 ;  /* 0x000000010c037824 */ /* 0x000fe200078e0203 */
[C---:B------:R-:W-:Y:S01]  /*3690*/  SEL R82, R5.reuse, R82, !P4 ;  /* 0x0000005205527207 */ /* 0x040fe20006000000 */
[----:B------:R-:W-:Y:S01]  /*36a0*/  ULDC UR4, c[0x0][0x230] ;  /* 0x00008c0000047ab9 */ /* 0x000fe20000000800 */
[----:B------:R-:W-:-:S02]  /*36b0*/  SEL R83, R5, R83, !P4 ;  /* 0x0000005305537207 */ /* 0x000fc40006000000 */
[C---:B------:R-:W-:Y:S01]  /*36c0*/  SEL R84, R5.reuse, R84, !P4 ;  /* 0x0000005405547207 */ /* 0x040fe20006000000 */
[----:B------:R-:W-:Y:S01]  /*36d0*/  STL [R1+0x4d4], R3 ;  /* 0x0004d40301007387 */ /* 0x000fe20000100800 */
[C---:B------:R-:W-:Y:S02]  /*36e0*/  SEL R85, R5.reuse, R85, !P4 ;  /* 0x0000005505557207 */ /* 0x040fe40006000000 */
[C---:B------:R-:W-:Y:S01]  /*36f0*/  SEL R86, R5.reuse, R86, !P4 ;  /* 0x0000005605567207 */ /* 0x040fe20006000000 */
[----:B------:R-:W-:Y:S01]  /*3700*/  STL [R1+0x3e8], R140 ;  /* 0x0003e88c01007387 */ /* 0x000fe20000100800 */
[C---:B------:R-:W-:Y:S01]  /*3710*/  SEL R87, R5.reuse, R87, !P4 ;  /* 0x0000005705577207 */ /* 0x040fe20006000000 */
[----:B-1----:R-:W-:Y:S01]  /*3720*/  IMAD R234, R4, R10, RZ ;  /* 0x0000000a04ea7224 */ /* 0x002fe200078e02ff */
[C---:B------:R-:W-:Y:S01]  /*3730*/  SEL R88, R5.reuse, R88, !P4 ;  /* 0x0000005805587207 */ /* 0x040fe20006000000 */
[----:B------:R-:W-:Y:S01]  /*3740*/  STL [R1+0x3ec], R0 ;  /* 0x0003ec0001007387 */ /* 0x000fe20000100800 */
[C---:B------:R-:W-:Y:S01]  /*3750*/  SEL R89, R5.reuse, R89, !P4 ;  /* 0x0000005905597207 */ /* 0x040fe20006000000 */
[C---:B------:R-:W-:Y:S01]  /*3760*/  IMAD R221, R10.reuse, 0x2, R234 ;  /* 0x000000020add7824 */ /* 0x040fe200078e02ea */
        /* <DEDUP_REMOVED lines=11> */
[----:B------:R-:W-:Y:S01]  /*3820*/  IMAD R218, R10, 0x2, R219 ;  /* 0x000000020ada7824 */ /* 0x000fe200078e02db */
[----:B------:R-:W-:-:S02]  /*3830*/  SEL R74, R5, R74, !P4 ;  /* 0x0000004a054a7207 */ /* 0x000fc40006000000 */
[C---:B------:R-:W-:Y:S01]  /*3840*/  SEL R73, R5.reuse, R73, !P4 ;  /* 0x0000004905497207 */ /* 0x040fe20006000000 */
[C---:B------:R-:W-:Y:S01]  /*3850*/  IMAD R205, R10.reuse, 0x2, R218 ;  /* 0x000000020acd7824 */ /* 0x040fe200078e02da */
[C---:B------:R-:W-:Y:S02]  /*3860*/  SEL R72, R5.reuse, R72, !P4 ;  /* 0x0000004805487207 */ /* 0x040fe40006000000 */
[C---:B------:R-:W-:Y:S01]  /*3870*/  SEL R71, R5.reuse, R71, !P4 ;  /* 0x0000004705477207 */ /* 0x040fe20006000000 */
[C---:B------:R-:W-:Y:S01]  /*3880*/  IMAD R204, R10.reuse, 0x2, R205 ;  /* 0x000000020acc7824 */ /* 0x040fe200078e02cd */
[C---:B------:R-:W-:Y:S02]  /*3890*/  SEL R70, R5.reuse, R70, !P4 ;  /* 0x0000004605467207 */ /* 0x040fe40006000000 */
[C---:B------:R-:W-:Y:S01]  /*38a0*/  SEL R69, R5.reuse, R69, !P4 ;  /* 0x0000004505457207 */ /* 0x040fe20006000000 */
[----:B------:R-:W-:Y:S01]  /*38b0*/  IMAD R203, R10, 0x2, R204 ;  /* 0x000000020acb7824 */ /* 0x000fe200078e02cc */
[----:B------:R-:W-:-:S02]  /*38c0*/  SEL R68, R5, R68, !P4 ;  /* 0x0000004405447207 */ /* 0x000fc40006000000 */
[C---:B------:R-:W-:Y:S01]  /*38d0*/  SEL R67, R5.reuse, R67, !P4 ;  /* 0x0000004305437207 */ /* 0x040fe20006000000 */
[----:B------:R-:W-:Y:S01]  /*38e0*/  IMAD R202, R10, 0x2, R203 ;  /* 0x000000020aca7824 */ /* 0x000fe200078e02cb */
[C---:B------:R-:W-:Y:S02]  /*38f0*/  SEL R66, R5.reuse, R66, !P4 ;  /* 0x0000004205427207 */ /* 0x040fe40006000000 */
[C---:B------:R-:W-:Y:S02]  /*3900*/  SEL R65, R5.reuse, R65, !P4 ;  /* 0x0000004105417207 */ /* 0x040fe40006000000 */
[C---:B------:R-:W-:Y:S02]  /*3910*/  SEL R64, R5.reuse, R64, !P4 ;  /* 0x0000004005407207 */ /* 0x040fe40006000000 */
[C---:B------:R-:W-:Y:S02]  /*3920*/  SEL R63, R5.reuse, R63, !P4 ;  /* 0x0000003f053f7207 */ /* 0x040fe40006000000 */
[----:B------:R-:W-:-:S02]  /*3930*/  SEL R62, R5, R62, !P4 ;  /* 0x0000003e053e7207 */ /* 0x000fc40006000000 */
[C---:B------:R-:W-:Y:S02]  /*3940*/  SEL R61, R5.reuse, R61, !P4 ;  /* 0x0000003d053d7207 */ /* 0x040fe40006000000 */
        /* <DEDUP_REMOVED lines=29> */
[----:B------:R-:W-:Y:S02]  /*3b20*/  SEL R16, R5, R16, !P4 ;  /* 0x0000001005107207 */ /* 0x000fe40006000000 */
[----:B------:R-:W-:Y:S02]  /*3b30*/  ISETP.GT.AND P1, PT, R8, 0x7f, PT ;  /* 0x0000007f0800780c */ /* 0x000fe40003f24270 */
[C---:B------:R-:W-:Y:S02]  /*3b40*/  LOP3.LUT R130, R4.reuse, 0x42, RZ, 0xfc, !PT ;  /* 0x0000004204827812 */ /* 0x040fe400078efcff */
[----:B------:R-:W-:Y:S01]  /*3b50*/  LEA.HI.X.SX32 R5, R7, UR5, 0x2, P0 ;  /* 0x0000000507057c11 */ /* 0x000fe200080f16ff */
[----:B------:R-:W-:Y:S01]  /*3b60*/  ULDC UR5, c[0x0][0x230] ;  /* 0x00008c0000057ab9 */ /* 0x000fe20000000800 */
[C---:B------:R-:W-:Y:S02]  /*3b70*/  LOP3.LUT R131, R4.reuse, 0x60, RZ, 0xfc, !PT ;  /* 0x0000006004837812 */ /* 0x040fe400078efcff */
[----:B------:R-:W-:-:S02]  /*3b80*/  LOP3.LUT R162, R4, 0x2, RZ, 0xfc, !PT ;  /* 0x0000000204a27812 */ /* 0x000fc400078efcff */
[----:B------:R-:W-:Y:S02]  /*3b90*/  SEL R12, RZ, 0x4, !P1 ;  /* 0x00000004ff0c7807 */ /* 0x000fe40004800000 */
[----:B------:R-:W-:Y:S01]  /*3ba0*/  ISETP.GE.AND P4, PT, R130, UR5, PT ;  /* 0x0000000582007c0c */ /* 0x000fe2000bf86270 */
[----:B------:R-:W-:Y:S01]  /*3bb0*/  ULDC UR5, c[0x0][0x230] ;  /* 0x00008c0000057ab9 */ /* 0x000fe20000000800 */
[C---:B------:R-:W-:Y:S02]  /*3bc0*/  LOP3.LUT R133, R4.reuse, 0x4, RZ, 0xfc, !PT ;  /* 0x0000000404857812 */ /* 0x040fe400078efcff */
[----:B------:R-:W-:Y:S02]  /*3bd0*/  ISETP.GE.AND P3, PT, R131, UR16, PT ;  /* 0x0000001083007c0c */ /* 0x000fe4000bf66270 */
[C---:B------:R-:W-:Y:S02]  /*3be0*/  LOP3.LUT R132, R4.reuse, 0x62, RZ, 0xfc, !PT ;  /* 0x0000006204847812 */ /* 0x040fe400078efcff */
[----:B------:R-:W-:-:S02]  /*3bf0*/  LOP3.LUT R134, R4, 0x6, RZ, 0xfc, !PT ;  /* 0x0000000604867812 */ /* 0x000fc400078efcff */
[C---:B------:R-:W-:Y:S02]  /*3c00*/  LOP3.LUT R127, R4.reuse, 0x20, RZ, 0xfc, !PT ;  /* 0x00000020047f7812 */ /* 0x040fe400078efcff */
[CC--:B------:R-:W-:Y:S02]  /*3c10*/  ISETP.GE.AND P0, PT, R4.reuse, R14.reuse, PT ;  /* 0x0000000e0400720c */ /* 0x0c0fe40003f06270 */
[----:B------:R-:W-:Y:S02]  /*3c20*/  LOP3.LUT R128, R4, 0x22, RZ, 0xfc, !PT ;  /* 0x0000002204807812 */ /* 0x000fe400078efcff */
[-C--:B------:R-:W-:Y:S02]  /*3c30*/  ISETP.GE.AND P1, PT, R162, R14.reuse, PT ;  /* 0x0000000ea200720c */ /* 0x080fe40003f26270 */
[----:B------:R-:W-:Y:S02]  /*3c40*/  SEL R241, R12, RZ, !P4 ;  /* 0x000000ff0cf17207 */ /* 0x000fe40006000000 */
[----:B------:R-:W-:-:S02]  /*3c50*/  ISETP.GE.AND P4, PT, R133, R14, PT ;  /* 0x0000000e8500720c */ /* 0x000fc40003f86270 */
[----:B------:R-:W-:Y:S02]  /*3c60*/  SEL R240, R12, RZ, !P3 ;  /* 0x000000ff0cf07207 */ /* 0x000fe40005800000 */
[----:B------:R-:W-:Y:S02]  /*3c70*/  ISETP.GE.AND P6, PT, R132, UR17, PT ;  /* 0x0000001184007c0c */ /* 0x000fe4000bfc6270 */
[-C--:B------:R-:W-:Y:S02]  /*3c80*/  ISETP.GE.AND P3, PT, R134, R14.reuse, PT ;  /* 0x0000000e8600720c */ /* 0x080fe40003f66270 */
[----:B------:R-:W-:Y:S02]  /*3c90*/  LOP3.LUT R135, R4, 0x24, RZ, 0xfc, !PT ;  /* 0x0000002404877812 */ /* 0x000fe400078efcff */
[----:B------:R-:W-:Y:S02]  /*3ca0*/  ISETP.GE.AND P2, PT, R127, R14, PT ;  /* 0x0000000e7f00720c */ /* 0x000fe40003f46270 */
[----:B------:R-:W-:-:S02]  /*3cb0*/  SEL R246, R12, RZ, !P0 ;  /* 0x000000ff0cf67207 */ /* 0x000fc40004000000 */
[C---:B------:R-:W-:Y:S02]  /*3cc0*/  LOP3.LUT R136, R4.reuse, 0x26, RZ, 0xfc, !PT ;  /* 0x0000002604887812 */ /* 0x040fe400078efcff */
[----:B------:R-:W-:Y:S01]  /*3cd0*/  LOP3.LUT R142, R4, 0x46, RZ, 0xfc, !PT ;  /* 0x00000046048e7812 */ /* 0x000fe200078efcff */
[----:B------:R1:W-:Y:S01]  /*3ce0*/  STL [R1+0x4d8], R246 ;  /* 0x0004d8f601007387 */ /* 0x0003e20000100800 */
[----:B------:R-:W-:Y:S02]  /*3cf0*/  ISETP.GE.AND P0, PT, R128, R14, PT ;  /* 0x0000000e8000720c */ /* 0x000fe40003f06270 */
[----:B------:R-:W-:Y:S02]  /*3d00*/  SEL R245, R12, RZ, !P1 ;  /* 0x000000ff0cf57207 */ /* 0x000fe40004800000 */
[C---:B------:R-:W-:Y:S02]  /*3d10*/  LOP3.LUT R129, R4.reuse, 0x40, RZ, 0xfc, !PT ;  /* 0x0000004004817812 */ /* 0x040fe400078efcff */
[----:B------:R-:W-:Y:S01]  /*3d20*/  LOP3.LUT R143, R4, 0x64, RZ, 0xfc, !PT ;  /* 0x00000064048f7812 */ /* 0x000fe200078efcff */
[----:B------:R-:W-:Y:S01]  /*3d30*/  STL [R1+0x4d0], R245 ;  /* 0x0004d0f501007387 */ /* 0x000fe20000100800 */
[----:B------:R-:W-:Y:S01]  /*3d40*/  SEL R15, R12, RZ, !P4 ;  /* 0x000000ff0c0f7207 */ /* 0x000fe20006000000 */
[----:B-1----:R-:W-:Y:S01]  /*3d50*/  IMAD R246, R10, 0x2, R202 ;  /* 0x000000020af67824 */ /* 0x002fe200078e02ca */
[----:B------:R-:W-:-:S02]  /*3d60*/  SEL R13, R12, RZ, !P6 ;  /* 0x000000ff0c0d7207 */ /* 0x000fc40007000000 */
[C---:B------:R-:W-:Y:S01]  /*3d70*/  SEL R3, R12.reuse, RZ, !P3 ;  /* 0x000000ff0c037207 */ /* 0x040fe20005800000 */
[----:B------:R1:W-:Y:S01]  /*3d80*/  STL [R1+0x9c], R15 ;  /* 0x00009c0f01007387 */ /* 0x0003e20000100800 */
[----:B------:R-:W-:Y:S02]  /*3d90*/  SEL R244, R12, RZ, !P2 ;  /* 0x000000ff0cf47207 */ /* 0x000fe40005000000 */
[-C--:B------:R-:W-:Y:S01]  /*3da0*/  ISETP.GE.AND P6, PT, R135, R14.reuse, PT ;  /* 0x0000000e8700720c */ /* 0x080fe20003fc6270 */
[----:B------:R2:W-:Y:S01]  /*3db0*/  STL [R1+0x98], R3 ;  /* 0x0000980301007387 */ /* 0x0005e20000100800 */
[----:B------:R-:W-:Y:S01]  /*3dc0*/  ISETP.GE.AND P2, PT, R142, UR7, PT ;  /* 0x000000078e007c0c */ /* 0x000fe2000bf46270 */
[----:B------:R-:W-:Y:S01]  /*3dd0*/  ULDC UR7, c[0x0][0x230] ;  /* 0x00008c0000077ab9 */ /* 0x000fe20000000800 */
[----:B------:R-:W-:Y:S02]  /*3de0*/  SEL R243, R12, RZ, !P0 ;  /* 0x000000ff0cf37207 */ /* 0x000fe40004000000 */
[----:B------:R-:W-:-:S02]  /*3df0*/  ISETP.GE.AND P4, PT, R136, R14, PT ;  /* 0x0000000e8800720c */ /* 0x000fc40003f86270 */
[C---:B------:R-:W-:Y:S02]  /*3e00*/  LOP3.LUT R145, R4.reuse, 0x8, RZ, 0xfc, !PT ;  /* 0x0000000804917812 */ /* 0x040fe400078efcff */
[----:B------:R-:W-:Y:S01]  /*3e10*/  ISETP.GE.AND P5, PT, R129, UR4, PT ;  /* 0x0000000481007c0c */ /* 0x000fe2000bfa6270 */
[----:B------:R-:W-:Y:S01]  /*3e20*/  ULDC UR4, c[0x0][0x230] ;  /* 0x00008c0000047ab9 */ /* 0x000fe20000000800 */
[----:B------:R-:W-:Y:S01]  /*3e30*/  ISETP.GE.AND P0, PT, R143, UR18, PT ;  /* 0x000000128f007c0c */ /* 0x000fe2000bf06270 */
[----:B------:R-:W-:Y:S01]  /*3e40*/  UIADD3 UR4, UR4, -0x80, URZ ;  /* 0xffffff8004047890 */ /* 0x000fe2000fffe03f */
[C---:B------:R-:W-:Y:S02]  /*3e50*/  LOP3.LUT R144, R4.reuse, 0x66, RZ, 0xfc, !PT ;  /* 0x0000006604907812 */ /* 0x040fe400078efcff */
[----:B------:R-:W-:Y:S02]  /*3e60*/  LOP3.LUT R146, R4, 0xa, RZ, 0xfc, !PT ;  /* 0x0000000a04927812 */ /* 0x000fe400078efcff */
[----:B-1----:R-:W-:-:S02]  /*3e70*/  SEL R15, R12, RZ, !P6 ;  /* 0x000000ff0c0f7207 */ /* 0x002fc40007000000 */
[C---:B--2---:R-:W-:Y:S02]  /*3e80*/  SEL R3, R12.reuse, RZ, !P4 ;  /* 0x000000ff0c037207 */ /* 0x044fe40006000000 */
[C---:B------:R-:W-:Y:S01]  /*3e90*/  SEL R250, R12.reuse, RZ, !P2 ;  /* 0x000000ff0cfa7207 */ /* 0x040fe20005000000 */
[----:B------:R1:W-:Y:S01]  /*3ea0*/  STL [R1+0x94], R15 ;  /* 0x0000940f01007387 */ /* 0x0003e20000100800 */
[C---:B------:R-:W-:Y:S02]  /*3eb0*/  SEL R242, R12.reuse, RZ, !P5 ;  /* 0x000000ff0cf27207 */ /* 0x040fe40006800000 */
[----:B------:R-:W-:Y:S01]  /*3ec0*/  ISETP.GE.AND P2, PT, R145, R14, PT ;  /* 0x0000000e9100720c */ /* 0x000fe20003f46270 */
[----:B------:R2:W-:Y:S01]  /*3ed0*/  STL [R1+0x90], R3 ;  /* 0x0000900301007387 */ /* 0x0005e20000100800 */
[----:B------:R-:W-:Y:S02]  /*3ee0*/  SEL R249, R12, RZ, !P0 ;  /* 0x000000ff0cf97207 */ /* 0x000fe40004000000 */
[----:B------:R-:W-:-:S02]  /*3ef0*/  ISETP.GE.AND P5, PT, R144, UR19, PT ;  /* 0x0000001390007c0c */ /* 0x000fc4000bfa6270 */
[-C--:B------:R-:W-:Y:S02]  /*3f00*/  ISETP.GE.AND P0, PT, R146, R14.reuse, PT ;  /* 0x0000000e9200720c */ /* 0x080fe40003f06270 */
[C---:B------:R-:W-:Y:S02]  /*3f10*/  LOP3.LUT R147, R4.reuse, 0x28, RZ, 0xfc, !PT ;  /* 0x0000002804937812 */ /* 0x040fe400078efcff */
[----:B------:R-:W-:Y:S02]  /*3f20*/  LOP3.LUT R148, R4, 0x2a, RZ, 0xfc, !PT ;  /* 0x0000002a04947812 */ /* 0x000fe400078efcff */
[C---:B-1----:R-:W-:Y:S02]  /*3f30*/  SEL R15, R12.reuse, RZ, !P2 ;  /* 0x000000ff0c0f7207 */ /* 0x042fe40005000000 */
[C---:B------:R-:W-:Y:S02]  /*3f40*/  SEL R247, R12.reuse, RZ, !P5 ;  /* 0x000000ff0cf77207 */ /* 0x040fe40006800000 */
[----:B--2---:R-:W-:Y:S01]  /*3f50*/  SEL R3, R12, RZ, !P0 ;  /* 0x000000ff0c037207 */ /* 0x004fe20004000000 */
[----:B------:R1:W-:Y:S01]  /*3f60*/  STL [R1+0xbc], R15 ;  /* 0x0000bc0f01007387 */ /* 0x0003e20000100800 */
[----:B------:R-:W-:-:S02]  /*3f70*/  ISETP.GE.AND P5, PT, R147, R14, PT ;  /* 0x0000000e9300720c */ /* 0x000fc40003fa6270 */
[----:B------:R-:W-:Y:S01]  /*3f80*/  ISETP.GE.AND P2, PT, R148, R14, PT ;  /* 0x0000000e9400720c */ /* 0x000fe20003f46270 */
[----:B------:R2:W-:Y:S01]  /*3f90*/  STL [R1+0xb8], R3 ;  /* 0x0000b80301007387 */ /* 0x0005e20000100800 */
[C---:B------:R-:W-:Y:S02]  /*3fa0*/  LOP3.LUT R149, R4.reuse, 0x48, RZ, 0xfc, !PT ;  /* 0x0000004804957812 */ /* 0x040fe400078efcff */
[C---:B------:R-:W-:Y:S02]  /*3fb0*/  LOP3.LUT R150, R4.reuse, 0x4a, RZ, 0xfc, !PT ;  /* 0x0000004a04967812 */ /* 0x040fe400078efcff */
[----:B------:R-:W-:Y:S02]  /*3fc0*/  LOP3.LUT R137, R4, 0x44, RZ, 0xfc, !PT ;  /* 0x0000004404897812 */ /* 0x000fe400078efcff */
[----:B-1----:R-:W-:Y:S02]  /*3fd0*/  SEL R15, R12, RZ, !P5 ;  /* 0x000000ff0c0f7207 */ /* 0x002fe40006800000 */
[----:B------:R-:W-:-:S02]  /*3fe0*/  LOP3.LUT R151, R4, 0x68, RZ, 0xfc, !PT ;  /* 0x0000006804977812 */ /* 0x000fc400078efcff */
[----:B--2---:R-:W-:Y:S01]  /*3ff0*/  SEL R3, R12, RZ, !P2 ;  /* 0x000000ff0c037207 */ /* 0x004fe20005000000 */
[----:B------:R1:W-:Y:S01]  /*4000*/  STL [R1+0xb4], R15 ;  /* 0x0000b40f01007387 */ /* 0x0003e20000100800 */
[----:B------:R-:W-:Y:S01]  /*4010*/  ISETP.GE.AND P3, PT, R149, UR8, PT ;  /* 0x0000000895007c0c */ /* 0x000fe2000bf66270 */
[----:B------:R-:W-:Y:S01]  /*4020*/  ULDC UR8, c[0x0][0x230] ;  /* 0x00008c0000087ab9 */ /* 0x000fe20000000800 */
[----:B------:R-:W-:Y:S01]  /*4030*/  ISETP.GE.AND P6, PT, R150, UR9, PT ;  /* 0x0000000996007c0c */ /* 0x000fe2000bfc6270 */
[----:B------:R2:W-:Y:S01]  /*4040*/  STL [R1+0xb0], R3 ;  /* 0x0000b00301007387 */ /* 0x0005e20000100800 */
[C---:B------:R-:W-:Y:S01]  /*4050*/  LOP3.LUT R2, R4.reuse, 0x6e, RZ, 0xfc, !PT ;  /* 0x0000006e04027812 */ /* 0x040fe200078efcff */
[----:B------:R-:W-:Y:S01]  /*4060*/  ULDC UR9, c[0x0][0x230] ;  /* 0x00008c0000097ab9 */ /* 0x000fe20000000800 */
[----:B------:R-:W-:Y:S01]  /*4070*/  ISETP.GE.AND P1, PT, R137, UR6, PT ;  /* 0x0000000689007c0c */ /* 0x000fe2000bf26270 */
[----:B------:R-:W-:Y:S01]  /*4080*/  ULDC UR6, c[0x0][0x230] ;  /* 0x00008c0000067ab9 */ /* 0x000fe20000000800 */
[----:B------:R-:W-:-:S02]  /*4090*/  LOP3.LUT R152, R4, 0x6a, RZ, 0xfc, !PT ;  /* 0x0000006a04987812 */ /* 0x000fc400078efcff */
[----:B------:R-:W-:Y:S02]  /*40a0*/  ISETP.GE.AND P4, PT, R151, UR20, PT ;  /* 0x0000001497007c0c */ /* 0x000fe4000bf86270 */
[----:B-1----:R-:W-:Y:S02]  /*40b0*/  SEL R15, R12, RZ, !P3 ;  /* 0x000000ff0c0f7207 */ /* 0x002fe40005800000 */
[----:B------:R-:W-:Y:S02]  /*40c0*/  LOP3.LUT R153, R4, 0xc, RZ, 0xfc, !PT ;  /* 0x0000000c04997812 */ /* 0x000fe400078efcff */
[C---:B--2---:R-:W-:Y:S01]  /*40d0*/  SEL R3, R12.reuse, RZ, !P6 ;  /* 0x000000ff0c037207 */ /* 0x044fe20007000000 */
[----:B------:R-:W-:Y:S01]  /*40e0*/  STL [R1+0xac], R15 ;  /* 0x0000ac0f01007387 */ /* 0x000fe20000100800 */
[----:B------:R-:W-:Y:S02]  /*40f0*/  SEL R251, R12, RZ, !P1 ;  /* 0x000000ff0cfb7207 */ /* 0x000fe40004800000 */
[----:B------:R-:W-:Y:S01]  /*4100*/  ISETP.GE.AND P3, PT, R2, UR23, PT ;  /* 0x0000001702007c0c */ /* 0x000fe2000bf66270 */
[----:B------:R1:W-:Y:S01]  /*4110*/  STL [R1+0xa8], R3 ;  /* 0x0000a80301007387 */ /* 0x0003e20000100800 */
[----:B------:R-:W-:-:S02]  /*4120*/  ISETP.GE.AND P1, PT, R152, UR21, PT ;  /* 0x0000001598007c0c */ /* 0x000fc4000bf26270 */
[----:B------:R-:W-:Y:S02]  /*4130*/  SEL R2, R12, RZ, !P4 ;  /* 0x000000ff0c027207 */ /* 0x000fe40006000000 */
[C---:B------:R-:W-:Y:S02]  /*4140*/  LOP3.LUT R154, R4.reuse, 0xe, RZ, 0xfc, !PT ;  /* 0x0000000e049a7812 */ /* 0x040fe400078efcff */
[-C--:B------:R-:W-:Y:S01]  /*4150*/  ISETP.GE.AND P6, PT, R153, R14.reuse, PT ;  /* 0x0000000e9900720c */ /* 0x080fe20003fc6270 */
[----:B------:R2:W-:Y:S01]  /*4160*/  STL [R1+0xa4], R2 ;  /* 0x0000a40201007387 */ /* 0x0005e20000100800 */
[----:B------:R-:W-:Y:S02]  /*4170*/  LOP3.LUT R155, R4, 0x2c, RZ, 0xfc, !PT ;  /* 0x0000002c049b7812 */ /* 0x000fe400078efcff */
[----:B-1----:R-:W-:Y:S02]  /*4180*/  SEL R3, R12, RZ, !P1 ;  /* 0x000000ff0c037207 */ /* 0x002fe40004800000 */
[----:B------:R-:W-:-:S02]  /*4190*/  ISETP.GE.AND P4, PT, R154, R14, PT ;  /* 0x0000000e9a00720c */ /* 0x000fc40003f86270 */
[----:B------:R-:W-:Y:S01]  /*41a0*/  LOP3.LUT R158, R4, 0x2e, RZ, 0xfc, !PT ;  /* 0x0000002e049e7812 */ /* 0x000fe200078efcff */
[----:B------:R1:W-:Y:S01]  /*41b0*/  STL [R1+0xa0], R3 ;  /* 0x0000a00301007387 */ /* 0x0003e20000100800 */
[-C--:B------:R-:W-:Y:S02]  /*41c0*/  ISETP.GE.AND P1, PT, R155, R14.reuse, PT ;  /* 0x0000000e9b00720c */ /* 0x080fe40003f26270 */
[----:B--2---:R-:W-:Y:S02]  /*41d0*/  SEL R2, R12, RZ, !P6 ;  /* 0x000000ff0c027207 */ /* 0x004fe40007000000 */
[----:B------:R-:W-:Y:S02]  /*41e0*/  LOP3.LUT R159, R4, 0x4c, RZ, 0xfc, !PT ;  /* 0x0000004c049f7812 */ /* 0x000fe400078efcff */
[----:B------:R-:W-:Y:S01]  /*41f0*/  ISETP.GE.AND P6, PT, R158, R14, PT ;  /* 0x0000000e9e00720c */ /* 0x000fe20003fc6270 */
[----:B------:R2:W-:Y:S01]  /*4200*/  STL [R1+0xdc], R2 ;  /* 0x0000dc0201007387 */ /* 0x0005e20000100800 */
[----:B------:R-:W-:-:S02]  /*4210*/  LOP3.LUT R160, R4, 0x4e, RZ, 0xfc, !PT ;  /* 0x0000004e04a07812 */ /* 0x000fc400078efcff */
[----:B-1----:R-:W-:Y:S02]  /*4220*/  SEL R3, R12, RZ, !P4 ;  /* 0x000000ff0c037207 */ /* 0x002fe40006000000 */
[----:B------:R-:W-:Y:S01]  /*4230*/  ISETP.GE.AND P0, PT, R159, UR10, PT ;  /* 0x0000000a9f007c0c */ /* 0x000fe2000bf06270 */
[----:B------:R-:W-:Y:S01]  /*4240*/  ULDC UR10, c[0x0][0x230] ;  /* 0x00008c00000a7ab9 */ /* 0x000fe20000000800 */
[----:B------:R-:W-:Y:S01]  /*4250*/  LOP3.LUT R161, R4, 0x6c, RZ, 0xfc, !PT ;  /* 0x0000006c04a17812 */ /* 0x000fe200078efcff */
[----:B------:R1:W-:Y:S01]  /*4260*/  STL [R1+0xd8], R3 ;  /* 0x0000d80301007387 */ /* 0x0003e20000100800 */
[----:B------:R-:W-:Y:S02]  /*4270*/  ISETP.GE.AND P5, PT, R160, UR11, PT ;  /* 0x0000000ba0007c0c */ /* 0x000fe4000bfa6270 */
[----:B--2---:R-:W-:Y:S02]  /*4280*/  SEL R2, R12, RZ, !P1 ;  /* 0x000000ff0c027207 */ /* 0x004fe40004800000 */
[----:B------:R-:W-:-:S02]  /*4290*/  ISETP.GE.AND P2, PT, R161, UR22, PT ;  /* 0x00000016a1007c0c */ /* 0x000fc4000bf46270 */
[C---:B------:R-:W-:Y:S01]  /*42a0*/  LOP3.LUT R7, R4.reuse, 0x10, RZ, 0xfc, !PT ;  /* 0x0000001004077812 */ /* 0x040fe200078efcff */
[----:B------:R2:W-:Y:S01]  /*42b0*/  STL [R1+0xd4], R2 ;  /* 0x0000d40201007387 */ /* 0x0005e20000100800 */
[----:B------:R-:W-:Y:S02]  /*42c0*/  LOP3.LUT R141, R4, 0x12, RZ, 0xfc, !PT ;  /* 0x00000012048d7812 */ /* 0x000fe400078efcff */
[----:B-1----:R-:W-:Y:S02]  /*42d0*/  SEL R3, R12, RZ, !P6 ;  /* 0x000000ff0c037207 */ /* 0x002fe40007000000 */
[C---:B------:R-:W-:Y:S02]  /*42e0*/  LOP3.LUT R0, R4.reuse, 0x30, RZ, 0xfc, !PT ;  /* 0x0000003004007812 */ /* 0x040fe400078efcff */
[C---:B------:R-:W-:Y:S01]  /*42f0*/  LOP3.LUT R140, R4.reuse, 0x32, RZ, 0xfc, !PT ;  /* 0x00000032048c7812 */ /* 0x040fe200078efcff */
[----:B------:R1:W-:Y:S01]  /*4300*/  STL [R1+0xd0], R3 ;  /* 0x0000d00301007387 */ /* 0x0003e20000100800 */
[----:B------:R-:W-:-:S02]  /*4310*/  LOP3.LUT R168, R4, 0x50, RZ, 0xfc, !PT ;  /* 0x0000005004a87812 */ /* 0x000fc400078efcff */
[----:B--2---:R-:W-:Y:S02]  /*4320*/  SEL R2, R12, RZ, !P0 ;  /* 0x000000ff0c027207 */ /* 0x004fe40004000000 */
[----:B------:R-:W-:Y:S02]  /*4330*/  LOP3.LUT R169, R4, 0x52, RZ, 0xfc, !PT ;  /* 0x0000005204a97812 */ /* 0x000fe400078efcff */
[----:B------:R-:W-:Y:S01]  /*4340*/  ISETP.GE.AND P4, PT, R168, UR12, PT ;  /* 0x0000000ca8007c0c */ /* 0x000fe2000bf86270 */
[----:B------:R2:W-:Y:S01]  /*4350*/  STL [R1+0xcc], R2 ;  /* 0x0000cc0201007387 */ /* 0x0005e20000100800 */
[C---:B------:R-:W-:Y:S02]  /*4360*/  LOP3.LUT R174, R4.reuse, 0x70, RZ, 0xfc, !PT ;  /* 0x0000007004ae7812 */ /* 0x040fe400078efcff */
[C---:B------:R-:W-:Y:S02]  /*4370*/  LOP3.LUT R175, R4.reuse, 0x72, RZ, 0xfc, !PT ;  /* 0x0000007204af7812 */ /* 0x040fe400078efcff */
[----:B------:R-:W-:-:S02]  /*4380*/  LOP3.LUT R176, R4, 0x14, RZ, 0xfc, !PT ;  /* 0x0000001404b07812 */ /* 0x000fc400078efcff */
[C---:B------:R-:W-:Y:S02]  /*4390*/  LOP3.LUT R177, R4.reuse, 0x16, RZ, 0xfc, !PT ;  /* 0x0000001604b17812 */ /* 0x040fe400078efcff */
[C---:B------:R-:W-:Y:S02]  /*43a0*/  LOP3.LUT R178, R4.reuse, 0x34, RZ, 0xfc, !PT ;  /* 0x0000003404b27812 */ /* 0x040fe400078efcff */
[C---:B------:R-:W-:Y:S02]  /*43b0*/  LOP3.LUT R179, R4.reuse, 0x36, RZ, 0xfc, !PT ;  /* 0x0000003604b37812 */ /* 0x040fe400078efcff */
        /* <DEDUP_REMOVED lines=18> */
[----:B------:R-:W-:Y:S01]  /*44e0*/  LOP3.LUT R110, R4, 0x7c, RZ, 0xfc, !PT ;  /* 0x0000007c046e7812 */ /* 0x000fe200078efcff */
[----:B------:R-:W-:Y:S01]  /*44f0*/  ULDC.64 UR16, c[0x0][0x208] ;  /* 0x0000820000107ab9 */ /* 0x000fe20000000a00 */
[C---:B-1----:R-:W-:Y:S01]  /*4500*/  SEL R3, R12.reuse, RZ, !P5 ;  /* 0x000000ff0c037207 */ /* 0x042fe20006800000 */
[----:B------:R-:W-:Y:S01]  /*4510*/  ULDC UR12, c[0x0][0x230] ;  /* 0x00008c00000c7ab9 */ /* 0x000fe20000000800 */
[----:B--2---:R-:W-:-:S02]  /*4520*/  SEL R2, R12, RZ, !P2 ;  /* 0x000000ff0c027207 */ /* 0x004fc40005000000 */
[-C--:B------:R-:W-:Y:S01]  /*4530*/  ISETP.GE.AND P5, PT, R7, R14.reuse, PT ;  /* 0x0000000e0700720c */ /* 0x080fe20003fa6270 */
[----:B------:R1:W-:Y:S01]  /*4540*/  STL [R1+0xc8], R3 ;  /* 0x0000c80301007387 */ /* 0x0003e20000100800 */
[----:B------:R-:W-:Y:S02]  /*4550*/  ISETP.GE.AND P2, PT, R141, R14, PT ;  /* 0x0000000e8d00720c */ /* 0x000fe40003f46270 */
[----:B------:R-:W-:Y:S01]  /*4560*/  ISETP.GE.AND P1, PT, R169, UR13, PT ;  /* 0x0000000da9007c0c */ /* 0x000fe2000bf26270 */
[----:B------:R2:W-:Y:S01]  /*4570*/  STL [R1+0xc4], R2 ;  /* 0x0000c40201007387 */ /* 0x0005e20000100800 */
[----:B------:R-:W-:Y:S02]  /*4580*/  ISETP.GE.AND P6, PT, R174, UR24, PT ;  /* 0x00000018ae007c0c */ /* 0x000fe4000bfc6270 */
[----:B------:R-:W-:Y:S02]  /*4590*/  ISETP.GE.AND P0, PT, R175, UR25, PT ;  /* 0x00000019af007c0c */ /* 0x000fe4000bf06270 */
[----:B-1----:R-:W-:-:S02]  /*45a0*/  SEL R3, R12, RZ, !P3 ;  /* 0x000000ff0c037207 */ /* 0x002fc40005800000 */
[----:B------:R-:W-:Y:S02]  /*45b0*/  ISETP.GE.AND P3, PT, R0, R14, PT ;  /* 0x0000000e0000720c */ /* 0x000fe40003f66270 */
[----:B--2---:R-:W-:Y:S01]  /*45c0*/  SEL R2, R12, RZ, !P5 ;  /* 0x000000ff0c027207 */ /* 0x004fe20006800000 */
[----:B------:R1:W-:Y:S01]  /*45d0*/  STL [R1+0xc0], R3 ;  /* 0x0000c00301007387 */ /* 0x0003e20000100800 */
[----:B------:R-:W-:-:S03]  /*45e0*/  ISETP.GE.AND P5, PT, R180, UR14, PT ;  /* 0x0000000eb4007c0c */ /* 0x000fc6000bfa6270 */
[----:B------:R2:W-:Y:S01]  /*45f0*/  STL [R1+0xfc], R2 ;  /* 0x0000fc0201007387 */ /* 0x0005e20000100800 */
[----:B-1----:R-:W-:Y:S02]  /*4600*/  SEL R3, R12, RZ, !P2 ;  /* 0x000000ff0c037207 */ /* 0x002fe40005000000 */
[----:B------:R-:W-:Y:S02]  /*4610*/  ISETP.GE.AND P2, PT, R140, R14, PT ;  /* 0x0000000e8c00720c */ /* 0x000fe40003f46270 */
[----:B--2---:R-:W-:Y:S01]  /*4620*/  SEL R2, R12, RZ, !P3 ;  /* 0x000000ff0c027207 */ /* 0x004fe20005800000 */
[----:B------:R1:W-:Y:S01]  /*4630*/  STL [R1+0xf8], R3 ;  /* 0x0000f80301007387 */ /* 0x0003e20000100800 */
[----:B------:R-:W-:-:S03]  /*4640*/  ISETP.GE.AND P3, PT, R181, UR15, PT ;  /* 0x0000000fb5007c0c */ /* 0x000fc6000bf66270 */
[----:B------:R2:W-:Y:S01]  /*4650*/  STL [R1+0xf4], R2 ;  /* 0x0000f40201007387 */ /* 0x0005e20000100800 */
[----:B-1----:R-:W-:Y:S02]  /*4660*/  SEL R3, R12, RZ, !P2 ;  /* 0x000000ff0c037207 */ /* 0x002fe40005000000 */
[----:B------:R-:W-:Y:S02]  /*4670*/  ISETP.GE.AND P2, PT, R182, UR26, PT ;  /* 0x0000001ab6007c0c */ /* 0x000fe4000bf46270 */
[----:B--2---:R-:W-:Y:S01]  /*4680*/  SEL R2, R12, RZ, !P4 ;  /* 0x000000ff0c027207 */ /* 0x004fe20006000000 */
[----:B------:R1:W-:Y:S01]  /*4690*/  STL [R1+0xf0], R3 ;  /* 0x0000f00301007387 */ /* 0x0003e20000100800 */
[----:B------:R-:W-:-:S03]  /*46a0*/  ISETP.GE.AND P4, PT, R183, UR27, PT ;  /* 0x0000001bb7007c0c */ /* 0x000fc6000bf86270 */
[----:B------:R-:W-:Y:S04]  /*46b0*/  STL [R1+0x204], R221 ;  /* 0x000204dd01007387 */ /* 0x000fe80000100800 */
[----:B------:R2:W-:Y:S01]  /*46c0*/  STL [R1+0xec], R2 ;  /* 0x0000ec0201007387 */ /* 0x0005e20000100800 */
[----:B-1----:R-:W-:Y:S02]  /*46d0*/  SEL R3, R12, RZ, !P1 ;  /* 0x000000ff0c037207 */ /* 0x002fe40004800000 */
[----:B------:R-:W-:-:S03]  /*46e0*/  ISETP.GE.AND P1, PT, R176, R14, PT ;  /* 0x0000000eb000720c */ /* 0x000fc60003f26270 */
[----:B------:R1:W-:Y:S01]  /*46f0*/  STL [R1+0xe8], R3 ;  /* 0x0000e80301007387 */ /* 0x0003e20000100800 */
[----:B--2---:R-:W-:-:S03]  /*4700*/  SEL R2, R12, RZ, !P6 ;  /* 0x000000ff0c027207 */ /* 0x004fc60007000000 */
[----:B------:R-:W-:Y:S01]  /*4710*/  STL [R1+0x1a0], R220 ;  /* 0x0001a0dc01007387 */ /* 0x000fe20000100800 */
[----:B------:R-:W-:-:S03]  /*4720*/  ISETP.GE.AND P6, PT, R177, R14, PT ;  /* 0x0000000eb100720c */ /* 0x000fc60003fc6270 */
[----:B------:R2:W-:Y:S01]  /*4730*/  STL [R1+0xe4], R2 ;  /* 0x0000e40201007387 */ /* 0x0005e20000100800 */
[----:B-1----:R-:W-:-:S03]  /*4740*/  SEL R3, R12, RZ, !P1 ;  /* 0x000000ff0c037207 */ /* 0x002fc60004800000 */
[----:B------:R-:W-:Y:S01]  /*4750*/  STL [R1+0x134], R219 ;  /* 0x000134db01007387 */ /* 0x000fe20000100800 */
[-C--:B------:R-:W-:Y:S02]  /*4760*/  ISETP.GE.AND P1, PT, R179, R14.reuse, PT ;  /* 0x0000000eb300720c */ /* 0x080fe40003f26270 */
[----:B--2---:R-:W-:Y:S02]  /*4770*/  SEL R2, R12, RZ, !P0 ;  /* 0x000000ff0c027207 */ /* 0x004fe40004000000 */
[----:B------:R-:W-:-:S03]  /*4780*/  ISETP.GE.AND P0, PT, R178, R14, PT ;  /* 0x0000000eb200720c */ /* 0x000fc60003f06270 */
[----:B------:R1:W-:Y:S04]  /*4790*/  STL [R1+0xe0], R2 ;  /* 0x0000e00201007387 */ /* 0x0003e80000100800 */
[----:B------:R2:W-:Y:S04]  /*47a0*/  STL [R1+0x148], R3 ;  /* 0x0001480301007387 */ /* 0x0005e80000100800 */
[----:B------:R-:W-:Y:S01]  /*47b0*/  STL [R1+0x2f4], R218 ;  /* 0x0002f4da01007387 */ /* 0x000fe20000100800 */
[----:B-1----:R-:W-:Y:S02]  /*47c0*/  SEL R2, R12, RZ, !P6 ;  /* 0x000000ff0c027207 */ /* 0x002fe40007000000 */
[----:B------:R-:W-:-:S02]  /*47d0*/  ISETP.GE.AND P6, PT, R187, R14, PT ;  /* 0x0000000ebb00720c */ /* 0x000fc40003fc6270 */
[----:B--2---:R-:W-:Y:S01]  /*47e0*/  SEL R3, R12, RZ, !P1 ;  /* 0x000000ff0c037207 */ /* 0x004fe20004800000 */
[----:B------:R1:W-:Y:S01]  /*47f0*/  STL [R1+0x144], R2 ;  /* 0x0001440201007387 */ /* 0x0003e20000100800 */
[----:B------:R-:W-:-:S03]  /*4800*/  ISETP.GE.AND P1, PT, R189, R14, PT ;  /* 0x0000000ebd00720c */ /* 0x000fc60003f26270 */
[----:B------:R-:W-:Y:S01]  /*4810*/  STL [R1+0x130], R205 ;  /* 0x000130cd01007387 */ /* 0x000fe20000100800 */
[----:B-1----:R-:W-:Y:S02]  /*4820*/  SEL R2, R12, RZ, !P0 ;  /* 0x000000ff0c027207 */ /* 0x002fe40004000000 */
        /* <DEDUP_REMOVED lines=10> */
[C---:B------:R-:W-:Y:S02]  /*48d0*/  SEL R117, R12.reuse, RZ, !P2 ;  /* 0x000000ff0c757207 */ /* 0x040fe40005000000 */
[----:B-1----:R-:W-:Y:S02]  /*48e0*/  SEL R2, R12, RZ, !P3 ;  /* 0x000000ff0c027207 */ /* 0x002fe40005800000 */
[----:B------:R-:W-:-:S03]  /*48f0*/  ISETP.GE.AND P3, PT, R195, R14, PT ;  /* 0x0000000ec300720c */ /* 0x000fc60003f66270 */
[----:B------:R1:W-:Y:S04]  /*4900*/  STL [R1+0x114], R2 ;  /* 0x0001140201007387 */ /* 0x0003e80000100800 */
[----:B------:R2:W-:Y:S04]  /*4910*/  STL [R1+0x110], R3 ;  /* 0x0001100301007387 */ /* 0x0005e80000100800 */
[----:B------:R-:W-:Y:S01]  /*4920*/  STL [R1+0x124], R202 ;  /* 0x000124ca01007387 */ /* 0x000fe20000100800 */
[----:B-1----:R-:W-:Y:S02]  /*4930*/  SEL R2, R12, RZ, !P4 ;  /* 0x000000ff0c027207 */ /* 0x002fe40006000000 */
[----:B------:R-:W-:Y:S01]  /*4940*/  ISETP.GE.AND P4, PT, R126, R14, PT ;  /* 0x0000000e7e00720c */ /* 0x000fe20003f86270 */
[----:B--2---:R-:W-:-:S02]  /*4950*/  IMAD R3, R10, 0x2, R246 ;  /* 0x000000020a037824 */ /* 0x004fc400078e02f6 */
[----:B------:R1:W-:Y:S02]  /*4960*/  STL [R1+0x10c], R2 ;  /* 0x00010c0201007387 */ /* 0x0003e40000100800 */
[C---:B------:R-:W-:Y:S02]  /*4970*/  IMAD R245, R10.reuse, 0x2, R3 ;  /* 0x000000020af57824 */ /* 0x040fe400078e0203 */
[----:B------:R-:W-:Y:S02]  /*4980*/  STL [R1+0x120], R246 ;  /* 0x000120f601007387 */ /* 0x000fe40000100800 */
[----:B------:R-:W-:Y:S01]  /*4990*/  IMAD R41, R10, 0x2, R245 ;  /* 0x000000020a297824 */ /* 0x000fe200078e02f5 */
[----:B-1----:R-:W-:-:S03]  /*49a0*/  SEL R2, R12, RZ, !P6 ;  /* 0x000000ff0c027207 */ /* 0x002fc60007000000 */
[C---:B------:R-:W-:Y:S01]  /*49b0*/  IMAD R39, R10.reuse, 0x2, R41 ;  /* 0x000000020a277824 */ /* 0x040fe200078e0229 */
[CC--:B------:R-:W-:Y:S01]  /*49c0*/  LEA R172, P2, R41.reuse, R186.reuse, 0x2 ;  /* 0x000000ba29ac7211 */ /* 0x0c0fe200078410ff */
[----:B------:R1:W-:Y:S02]  /*49d0*/  STL [R1+0x108], R2 ;  /* 0x0001080201007387 */ /* 0x0003e40000100800 */
[C---:B------:R-:W-:Y:S01]  /*49e0*/  IMAD R37, R10.reuse, 0x2, R39 ;  /* 0x000000020a257824 */ /* 0x040fe200078e0227 */
[----:B------:R-:W-:Y:S01]  /*49f0*/  LEA.HI.X.SX32 R173, R41, R5, 0x2, P2 ;  /* 0x0000000529ad7211 */ /* 0x000fe200010f16ff */
[----:B------:R-:W-:Y:S02]  /*4a00*/  STL [R1+0x11c], R3 ;  /* 0x00011c0301007387 */ /* 0x000fe40000100800 */
[----:B------:R-:W-:Y:S01]  /*4a10*/  IMAD R35, R10, 0x2, R37 ;  /* 0x000000020a237824 */ /* 0x000fe200078e0225 */
[----:B------:R-:W-:-:S03]  /*4a20*/  LEA R156, P2, R37, R186, 0x2 ;  /* 0x000000ba259c7211 */ /* 0x000fc600078410ff */
[----:B------:R-:W-:Y:S01]  /*4a30*/  IMAD R33, R10, 0x2, R35 ;  /* 0x000000020a217824 */ /* 0x000fe200078e0223 */
[----:B-1----:R-:W-:Y:S02]  /*4a40*/  LOP3.LUT R2, R9, 0x7f, RZ, 0xc0, !PT ;  /* 0x0000007f09027812 */ /* 0x002fe400078ec0ff */
[----:B------:R-:W-:Y:S01]  /*4a50*/  SEL R9, R12, RZ, !P0 ;  /* 0x000000ff0c097207 */ /* 0x000fe20004000000 */
[----:B------:R-:W-:Y:S01]  /*4a60*/  IMAD R31, R10, 0x2, R33 ;  /* 0x000000020a1f7824 */ /* 0x000fe200078e0221 */
[----:B------:R-:W-:Y:S02]  /*4a70*/  ISETP.GE.AND P0, PT, R2, UR10, PT ;  /* 0x0000000a02007c0c */ /* 0x000fe4000bf06270 */
[----:B------:R-:W-:Y:S01]  /*4a80*/  LEA.HI.X.SX32 R157, R37, R5, 0x2, P2 ;  /* 0x00000005259d7211 */ /* 0x000fe200010f16ff */
[----:B------:R1:W-:Y:S01]  /*4a90*/  STL [R1+0x104], R9 ;  /* 0x0001040901007387 */ /* 0x0003e20000100800 */
[----:B------:R-:W-:Y:S01]  /*4aa0*/  IMAD R29, R10, 0x2, R31 ;  /* 0x000000020a1d7824 */ /* 0x000fe200078e021f */
[----:B------:R-:W-:-:S02]  /*4ab0*/  LEA R120, P2, R33, R186, 0x2 ;  /* 0x000000ba21787211 */ /* 0x000fc400078410ff */
[----:B------:R-:W-:Y:S01]  /*4ac0*/  STL [R1+0x118], R245 ;  /* 0x000118f501007387 */ /* 0x000fe20000100800 */
[C---:B------:R-:W-:Y:S01]  /*4ad0*/  IMAD R27, R10.reuse, 0x2, R29 ;  /* 0x000000020a1b7824 */ /* 0x040fe200078e021d */
[-C--:B------:R-:W-:Y:S02]  /*4ae0*/  LEA.HI.X.SX32 R121, R33, R5.reuse, 0x2, P2 ;  /* 0x0000000521797211 */ /* 0x080fe400010f16ff */
[C---:B------:R-:W-:Y:S01]  /*4af0*/  LEA R114, P2, R29.reuse, R186, 0x2 ;  /* 0x000000ba1d727211 */ /* 0x040fe200078410ff */
[----:B------:R-:W-:Y:S01]  /*4b00*/  IMAD R25, R10, 0x2, R27 ;  /* 0x000000020a197824 */ /* 0x000fe200078e021b */
[----:B-1----:R-:W-:Y:S02]  /*4b10*/  SEL R9, R12, RZ, !P0 ;  /* 0x000000ff0c097207 */ /* 0x002fe40004000000 */
[----:B------:R-:W-:Y:S01]  /*4b20*/  LEA.HI.X.SX32 R115, R29, R5, 0x2, P2 ;  /* 0x000000051d737211 */ /* 0x000fe200010f16ff */
[----:B------:R-:W-:Y:S01]  /*4b30*/  IMAD R23, R10, 0x2, R25 ;  /* 0x000000020a177824 */ /* 0x000fe200078e0219 */
[----:B------:R-:W-:-:S02]  /*4b40*/  ISETP.NE.U32.AND P0, PT, R9, RZ, PT ;  /* 0x000000ff0900720c */ /* 0x000fc40003f05070 */
[----:B------:R-:W-:Y:S01]  /*4b50*/  SEL R9, R12, RZ, !P1 ;  /* 0x000000ff0c097207 */ /* 0x000fe20004800000 */
[----:B------:R-:W-:Y:S01]  /*4b60*/  IMAD R21, R10, 0x2, R23 ;  /* 0x000000020a157824 */ /* 0x000fe200078e0217 */
[----:B------:R-:W-:Y:S01]  /*4b70*/  ISETP.GE.AND P1, PT, R191, UR5, PT ;  /* 0x00000005bf007c0c */ /* 0x000fe2000bf26270 */
[----:B------:R-:W-:Y:S01]  /*4b80*/  ULDC UR5, c[0x0][0x240] ;  /* 0x0000900000057ab9 */ /* 0x000fe20000000800 */
[-C--:B------:R-:W-:Y:S01]  /*4b90*/  LEA R232, P2, R25, R186.reuse, 0x2 ;  /* 0x000000ba19e87211 */ /* 0x080fe200078410ff */
[----:B------:R1:W-:Y:S01]  /*4ba0*/  STL [R1+0x100], R9 ;  /* 0x0001000901007387 */ /* 0x0003e20000100800 */
[----:B------:R-:W-:Y:S02]  /*4bb0*/  IMAD R77, R77, UR5, RZ ;  /* 0x000000054d4d7c24 */ /* 0x000fe4000f8e02ff */
[----:B------:R-:W-:Y:S01]  /*4bc0*/  IMAD R78, R78, UR5, RZ ;  /* 0x000000054e4e7c24 */ /* 0x000fe2000f8e02ff */
[-C--:B------:R-:W-:Y:S01]  /*4bd0*/  LEA.HI.X.SX32 R233, R25, R5.reuse, 0x2, P2 ;  /* 0x0000000519e97211 */ /* 0x080fe200010f16ff */
[----:B------:R-:W-:Y:S01]  /*4be0*/  IMAD R79, R79, UR5, RZ ;  /* 0x000000054f4f7c24 */ /* 0x000fe2000f8e02ff */
[----:B------:R-:W-:Y:S01]  /*4bf0*/  LEA R216, P2, R21, R186, 0x2 ;  /* 0x000000ba15d87211 */ /* 0x000fe200078410ff */
[----:B------:R-:W-:Y:S01]  /*4c00*/  IMAD R80, R80, UR5, RZ ;  /* 0x0000000550507c24 */ /* 0x000fe2000f8e02ff */
[----:B------:R-:W-:Y:S01]  /*4c10*/  @P0 LOP3.LUT R6, R6, 0x8, RZ, 0xfc, !PT ;  /* 0x0000000806060812 */ /* 0x000fe200078efcff */
[----:B------:R-:W-:Y:S01]  /*4c20*/  IMAD R81, R81, UR5, RZ ;  /* 0x0000000551517c24 */ /* 0x000fe2000f8e02ff */
[----:B-1----:R-:W-:Y:S01]  /*4c30*/  SEL R9, R12, RZ, !P5 ;  /* 0x000000ff0c097207 */ /* 0x002fe20006800000 */
[----:B------:R-:W-:Y:S01]  /*4c40*/  IMAD R82, R82, UR5, RZ ;  /* 0x0000000552527c24 */ /* 0x000fe2000f8e02ff */
[----:B------:R-:W-:Y:S01]  /*4c50*/  ISETP.GE.AND P5, PT, R192, UR6, PT ;  /* 0x00000006c0007c0c */ /* 0x000fe2000bfa6270 */
[----:B------:R-:W-:Y:S01]  /*4c60*/  IMAD R83, R83, UR5, RZ ;  /* 0x0000000553537c24 */ /* 0x000fe2000f8e02ff */
[----:B------:R-:W-:Y:S01]  /*4c70*/  LEA.HI.X.SX32 R217, R21, R5, 0x2, P2 ;  /* 0x0000000515d97211 */ /* 0x000fe200010f16ff */
[----:B------:R1:W-:Y:S01]  /*4c80*/  STL [R1+0x15c], R9 ;  /* 0x00015c0901007387 */ /* 0x0003e20000100800 */
[----:B------:R-:W-:Y:S01]  /*4c90*/  SEL R14, R12, RZ, !P5 ;  /* 0x000000ff0c0e7207 */ /* 0x000fe20006800000 */
[----:B------:R-:W-:Y:S01]  /*4ca0*/  IMAD R84, R84, UR5, RZ ;  /* 0x0000000554547c24 */ /* 0x000fe2000f8e02ff */
[----:B------:R-:W-:Y:S01]  /*4cb0*/  ISETP.GE.AND P5, PT, R2, UR4, PT ;  /* 0x0000000402007c0c */ /* 0x000fe2000bfa6270 */
[----:B------:R-:W-:Y:S01]  /*4cc0*/  IMAD R85, R85, UR5, RZ ;  /* 0x0000000555557c24 */ /* 0x000fe2000f8e02ff */
[----:B------:R-:W-:Y:S01]  /*4cd0*/  ISETP.NE.U32.AND P0, PT, R117, RZ, PT ;  /* 0x000000ff7500720c */ /* 0x000fe20003f05070 */
[----:B------:R-:W-:Y:S01]  /*4ce0*/  IMAD R86, R86, UR5, RZ ;  /* 0x0000000556567c24 */ /* 0x000fe2000f8e02ff */
[----:B------:R-:W-:Y:S01]  /*4cf0*/  LOP3.LUT R6, R6, 0xffffffdf, RZ, 0xc0, !PT ;  /* 0xffffffdf06067812 */ /* 0x000fe200078ec0ff */
[----:B------:R-:W-:Y:S01]  /*4d00*/  IMAD R87, R87, UR5, RZ ;  /* 0x0000000557577c24 */ /* 0x000fe2000f8e02ff */
[----:B-1----:R-:W-:Y:S01]  /*4d10*/  SEL R9, R12, RZ, !P1 ;  /* 0x000000ff0c097207 */ /* 0x002fe20004800000 */
[----:B------:R-:W-:Y:S01]  /*4d20*/  IMAD R88, R88, UR5, RZ ;  /* 0x0000000558587c24 */ /* 0x000fe2000f8e02ff */
[----:B------:R-:W-:Y:S01]  /*4d30*/  ISETP.GE.AND P1, PT, R193, UR7, PT ;  /* 0x00000007c1007c0c */ /* 0x000fe2000bf26270 */
[----:B------:R-:W-:Y:S01]  /*4d40*/  IMAD R89, R89, UR5, RZ ;  /* 0x0000000559597c24 */ /* 0x000fe2000f8e02ff */
[----:B------:R-:W-:Y:S01]  /*4d50*/  ULDC.64 UR6, c[0x0][0x218] ;  /* 0x0000860000067ab9 */ /* 0x000fe20000000a00 */
[----:B------:R1:W-:Y:S01]  /*4d60*/  STL [R1+0x158], R9 ;  /* 0x0001580901007387 */ /* 0x0003e20000100800 */
[----:B------:R-:W-:-:S02]  /*4d70*/  IMAD R90, R90, UR5, RZ ;  /* 0x000000055a5a7c24 */ /* 0x000fc4000f8e02ff */
[----:B------:R-:W-:Y:S01]  /*4d80*/  IMAD R91, R91, UR5, RZ ;  /* 0x000000055b5b7c24 */ /* 0x000fe2000f8e02ff */
[----:B------:R2:W-:Y:S01]  /*4d90*/  STL [R1+0x154], R14 ;  /* 0x0001540e01007387 */ /* 0x0005e20000100800 */
[----:B------:R-:W-:Y:S02]  /*4da0*/  IMAD R92, R92, UR5, RZ ;  /* 0x000000055c5c7c24 */ /* 0x000fe4000f8e02ff */
[----:B------:R-:W-:Y:S02]  /*4db0*/  IMAD R93, R93, UR5, RZ ;  /* 0x000000055d5d7c24 */ /* 0x000fe4000f8e02ff */
[----:B------:R-:W-:Y:S01]  /*4dc0*/  IMAD R76, R76, UR5, RZ ;  /* 0x000000054c4c7c24 */ /* 0x000fe2000f8e02ff */
[----:B-1----:R-:W-:Y:S01]  /*4dd0*/  SEL R9, R12, RZ, !P1 ;  /* 0x000000ff0c097207 */ /* 0x002fe20004800000 */
[----:B------:R-:W-:Y:S01]  /*4de0*/  IMAD R75, R75, UR5, RZ ;  /* 0x000000054b4b7c24 */ /* 0x000fe2000f8e02ff */
[----:B------:R-:W-:Y:S01]  /*4df0*/  ISETP.GT.AND P1, PT, R8, 0xff, PT ;  /* 0x000000ff0800780c */ /* 0x000fe20003f24270 */
[----:B------:R-:W-:Y:S01]  /*4e00*/  IMAD R74, R74, UR5, RZ ;  /* 0x000000054a4a7c24 */ /* 0x000fe2000f8e02ff */
[----:B--2---:R-:W-:Y:S01]  /*4e10*/  SEL R14, RZ, 0x4, P5 ;  /* 0x00000004ff0e7807 */ /* 0x004fe20002800000 */
[----:B------:R1:W-:Y:S01]  /*4e20*/  STL [R1+0x150], R9 ;  /* 0x0001500901007387 */ /* 0x0003e20000100800 */
[----:B------:R-:W-:Y:S01]  /*4e30*/  IMAD R73, R73, UR5, RZ ;  /* 0x0000000549497c24 */ /* 0x000fe2000f8e02ff */
[----:B------:R-:W-:Y:S01]  /*4e40*/  ISETP.GE.AND P5, PT, R194, UR8, PT ;  /* 0x00000008c2007c0c */ /* 0x000fe2000bfa6270 */
[----:B------:R-:W-:Y:S01]  /*4e50*/  IMAD R72, R72, UR5, RZ ;  /* 0x0000000548487c24 */ /* 0x000fe2000f8e02ff */
[----:B------:R-:W-:Y:S01]  /*4e60*/  SEL R14, R14, RZ, P1 ;  /* 0x000000ff0e0e7207 */ /* 0x000fe20000800000 */
[----:B------:R2:W-:Y:S01]  /*4e70*/  STL [R1+0x4cc], R8 ;  /* 0x0004cc0801007387 */ /* 0x0005e20000100800 */
[----:B------:R-:W-:Y:S01]  /*4e80*/  IMAD R71, R71, UR5, RZ ;  /* 0x0000000547477c24 */ /* 0x000fe2000f8e02ff */
[----:B------:R-:W-:Y:S01]  /*4e90*/  SEL R118, R12, RZ, !P5 ;  /* 0x000000ff0c767207 */ /* 0x000fe20006800000 */
[----:B------:R-:W-:Y:S01]  /*4ea0*/  IMAD R70, R70, UR5, RZ ;  /* 0x0000000546467c24 */ /* 0x000fe2000f8e02ff */
[----:B------:R-:W-:Y:S01]  /*4eb0*/  STL [R1+0x4ac], R11 ;  /* 0x0004ac0b01007387 */ /* 0x000fe20000100800 */
[----:B-1----:R-:W-:Y:S01]  /*4ec0*/  IMAD R9, R2, R11, RZ ;  /* 0x0000000b02097224 */ /* 0x002fe200078e02ff */
[----:B------:R-:W-:Y:S01]  /*4ed0*/  SEL R2, R12, RZ, !P3 ;  /* 0x000000ff0c027207 */ /* 0x000fe20005800000 */
[----:B------:R-:W-:Y:S01]  /*4ee0*/  IMAD R69, R69, UR5, RZ ;  /* 0x0000000545457c24 */ /* 0x000fe2000f8e02ff */
[----:B------:R-:W-:Y:S01]  /*4ef0*/  ISETP.NE.U32.AND P3, PT, R14, RZ, PT ;  /* 0x000000ff0e00720c */ /* 0x000fe20003f65070 */
[----:B------:R-:W-:Y:S01]  /*4f00*/  IMAD R68, R68, UR5, RZ ;  /* 0x0000000544447c24 */ /* 0x000fe2000f8e02ff */
[----:B--2---:R-:W-:Y:S01]  /*4f10*/  SEL R8, R12, RZ, !P4 ;  /* 0x000000ff0c087207 */ /* 0x004fe20006000000 */
[----:B------:R1:W-:Y:S01]  /*4f20*/  STL [R1+0x14c], R2 ;  /* 0x00014c0201007387 */ /* 0x0003e20000100800 */
[----:B------:R-:W-:Y:S01]  /*4f30*/  IMAD R67, R67, UR5, RZ ;  /* 0x0000000543437c24 */ /* 0x000fe2000f8e02ff */
[-C--:B------:R-:W-:Y:S01]  /*4f40*/  LEA R170, P4, R39, R186.reuse, 0x2 ;  /* 0x000000ba27aa7211 */ /* 0x080fe200078810ff */
[----:B------:R-:W-:Y:S01]  /*4f50*/  IMAD R66, R66, UR5, RZ ;  /* 0x0000000542427c24 */ /* 0x000fe2000f8e02ff */
[----:B------:R-:W-:Y:S01]  /*4f60*/  LEA R28, P5, R9, UR6, 0x2 ;  /* 0x00000006091c7c11 */ /* 0x000fe2000f8a10ff */
[----:B------:R-:W-:Y:S01]  /*4f70*/  IMAD R105, R65, UR5, RZ ;  /* 0x0000000541697c24 */ /* 0x000fe2000f8e02ff */
[-C--:B------:R-:W-:Y:S01]  /*4f80*/  LEA.HI.X.SX32 R171, R39, R5.reuse, 0x2, P4 ;  /* 0x0000000527ab7211 */ /* 0x080fe200020f16ff */
[----:B------:R-:W-:Y:S01]  /*4f90*/  IMAD R104, R64, UR5, RZ ;  /* 0x0000000540687c24 */ /* 0x000fe2000f8e02ff */
[-C--:B------:R-:W-:Y:S01]  /*4fa0*/  LEA R138, P4, R35, R186.reuse, 0x2 ;  /* 0x000000ba238a7211 */ /* 0x080fe200078810ff */
[----:B------:R-:W-:Y:S01]  /*4fb0*/  IMAD R95, R63, UR5, RZ ;  /* 0x000000053f5f7c24 */ /* 0x000fe2000f8e02ff */
[----:B------:R-:W-:Y:S01]  /*4fc0*/  @P3 LOP3.LUT R252, R252, 0x80000000, RZ, 0xfc, !PT ;  /* 0x80000000fcfc3812 */ /* 0x000fe200078efcff */
[----:B------:R-:W-:Y:S01]  /*4fd0*/  IMAD R94, R62, UR5, RZ ;  /* 0x000000053e5e7c24 */ /* 0x000fe2000f8e02ff */
[-C--:B------:R-:W-:Y:S01]  /*4fe0*/  LEA.HI.X.SX32 R139, R35, R5.reuse, 0x2, P4 ;  /* 0x00000005238b7211 */ /* 0x080fe200020f16ff */
[----:B------:R-:W-:Y:S01]  /*4ff0*/  IMAD R103, R61, UR5, RZ ;  /* 0x000000053d677c24 */ /* 0x000fe2000f8e02ff */
[-C--:B------:R-:W-:Y:S01]  /*5000*/  LEA R124, P4, R31, R186.reuse, 0x2 ;  /* 0x000000ba1f7c7211 */ /* 0x080fe200078810ff */
[----:B------:R-:W-:Y:S01]  /*5010*/  STL [R1+0x4b0], R252 ;  /* 0x0004b0fc01007387 */ /* 0x000fe20000100800 */
[----:B------:R-:W-:Y:S01]  /*5020*/  IMAD R102, R60, UR5, RZ ;  /* 0x000000053c667c24 */ /* 0x000fe2000f8e02ff */
[----:B------:R-:W-:Y:S01]  /*5030*/  LEA.HI.X.SX32 R14, R9, UR7, 0x2, P5 ;  /* 0x00000007090e7c11 */ /* 0x000fe2000a8f16ff */
[----:B------:R-:W-:Y:S01]  /*5040*/  IMAD R59, R59, UR5, RZ ;  /* 0x000000053b3b7c24 */ /* 0x000fe2000f8e02ff */
[----:B------:R2:W-:Y:S01]  /*5050*/  STL [R1+0x3f8], R9 ;  /* 0x0003f80901007387 */ /* 0x0005e20000100800 */
[----:B------:R-:W-:Y:S01]  /*5060*/  IMAD R58, R58, UR5, RZ ;  /* 0x000000053a3a7c24 */ /* 0x000fe2000f8e02ff */
[-C--:B------:R-:W-:Y:S01]  /*5070*/  LEA.HI.X.SX32 R125, R31, R5.reuse, 0x2, P4 ;  /* 0x000000051f7d7211 */ /* 0x080fe200020f16ff */
[----:B------:R-:W-:Y:S01]  /*5080*/  IMAD R57, R57, UR5, RZ ;  /* 0x0000000539397c24 */ /* 0x000fe2000f8e02ff */
[----:B------:R-:W-:Y:S01]  /*5090*/  STL [R1+0x354], R77 ;  /* 0x0003544d01007387 */ /* 0x000fe20000100800 */
[----:B------:R-:W-:Y:S01]  /*50a0*/  IMAD R56, R56, UR5, RZ ;  /* 0x0000000538387c24 */ /* 0x000fe2000f8e02ff */
[-C--:B------:R-:W-:Y:S01]  /*50b0*/  LEA R122, P4, R27, R186.reuse, 0x2 ;  /* 0x000000ba1b7a7211 */ /* 0x080fe200078810ff */
[----:B------:R-:W-:Y:S01]  /*50c0*/  IMAD R97, R55, UR5, RZ ;  /* 0x0000000537617c24 */ /* 0x000fe2000f8e02ff */
[----:B------:R-:W-:Y:S01]  /*50d0*/  STL [R1+0x350], R78 ;  /* 0x0003504e01007387 */ /* 0x000fe20000100800 */
        /* <DEDUP_REMOVED lines=8> */
[----:B------:R-:W-:Y:S01]  /*5160*/  IMAD R19, R10, 0x2, R21 ;  /* 0x000000020a137824 */ /* 0x000fe200078e0215 */
[-C--:B------:R-:W-:Y:S01]  /*5170*/  LEA.HI.X.SX32 R231, R23, R5.reuse, 0x2, P4 ;  /* 0x0000000517e77211 */ /* 0x080fe200020f16ff */
[----:B------:R-:W-:Y:S01]  /*5180*/  IMAD R224, R50, UR5, RZ ;  /* 0x0000000532e07c24 */ /* 0x000fe2000f8e02ff */
[----:B------:R-:W-:Y:S01]  /*5190*/  STL [R1+0x344], R81 ;  /* 0x0003445101007387 */ /* 0x000fe20000100800 */
[----:B------:R-:W-:Y:S01]  /*51a0*/  IMAD R223, R49, UR5, RZ ;  /* 0x0000000531df7c24 */ /* 0x000fe2000f8e02ff */
[----:B------:R-:W-:Y:S01]  /*51b0*/  LEA R214, P4, R19, R186, 0x2 ;  /* 0x000000ba13d67211 */ /* 0x000fe200078810ff */
[----:B------:R-:W-:Y:S01]  /*51c0*/  IMAD R222, R48, UR5, RZ ;  /* 0x0000000530de7c24 */ /* 0x000fe2000f8e02ff */
[----:B------:R-:W-:Y:S01]  /*51d0*/  STL [R1+0x340], R82 ;  /* 0x0003405201007387 */ /* 0x000fe20000100800 */
[----:B------:R-:W-:Y:S01]  /*51e0*/  IMAD R213, R47, UR5, RZ ;  /* 0x000000052fd57c24 */ /* 0x000fe2000f8e02ff */
[-C--:B------:R-:W-:Y:S01]  /*51f0*/  LEA.HI.X.SX32 R215, R19, R5.reuse, 0x2, P4 ;  /* 0x0000000513d77211 */ /* 0x080fe200020f16ff */
[----:B------:R-:W-:Y:S01]  /*5200*/  IMAD R17, R10, 0x2, R19 ;  /* 0x000000020a117824 */ /* 0x000fe200078e0213 */
[----:B------:R-:W-:Y:S01]  /*5210*/  STL [R1+0x33c], R83 ;  /* 0x00033c5301007387 */ /* 0x000fe20000100800 */
[----:B------:R-:W-:Y:S01]  /*5220*/  IMAD R212, R46, UR5, RZ ;  /* 0x000000052ed47c24 */ /* 0x000fe2000f8e02ff */
[----:B------:R-:W-:Y:S01]  /*5230*/  LEA R98, P2, R77, R28, 0x2 ;  /* 0x0000001c4d627211 */ /* 0x000fe200078410ff */
        /* <DEDUP_REMOVED lines=11> */
[C---:B------:R-:W-:Y:S01]  /*52f0*/  LEA R198, P4, R15.reuse, R186, 0x2 ;  /* 0x000000ba0fc67211 */ /* 0x040fe200078810ff */
[----:B------:R-:W-:Y:S01]  /*5300*/  IMAD R101, R38, UR5, RZ ;  /* 0x0000000526657c24 */ /* 0x000fe2000f8e02ff */
[----:B------:R-:W-:Y:S01]  /*5310*/  STL [R1+0x32c], R87 ;  /* 0x00032c5701007387 */ /* 0x000fe20000100800 */
[----:B------:R-:W-:Y:S01]  /*5320*/  IMAD R100, R36, UR5, RZ ;  /* 0x0000000524647c24 */ /* 0x000fe2000f8e02ff */
[----:B------:R-:W-:Y:S01]  /*5330*/  LEA.HI.X.SX32 R199, R15, R5, 0x2, P4 ;  /* 0x000000050fc77211 */ /* 0x000fe200020f16ff */
[----:B------:R-:W-:Y:S01]  /*5340*/  IMAD R206, R34, UR5, RZ ;  /* 0x0000000522ce7c24 */ /* 0x000fe2000f8e02ff */
[----:B------:R-:W-:Y:S01]  /*5350*/  STL [R1+0x328], R88 ;  /* 0x0003285801007387 */ /* 0x000fe20000100800 */
[----:B------:R-:W-:Y:S01]  /*5360*/  IMAD R197, R32, UR5, RZ ;  /* 0x0000000520c57c24 */ /* 0x000fe2000f8e02ff */
[----:B------:R-:W-:Y:S01]  /*5370*/  LEA.HI.X.SX32 R99, R77, R14, 0x2, P2 ;  /* 0x0000000e4d637211 */ /* 0x000fe200010f16ff */
[----:B------:R-:W-:Y:S01]  /*5380*/  IMAD R167, R30, UR5, RZ ;  /* 0x000000051ea77c24 */ /* 0x000fe2000f8e02ff */
[----:B------:R-:W-:Y:S01]  /*5390*/  STL [R1+0x324], R89 ;  /* 0x0003245901007387 */ /* 0x000fe20000100800 */
[----:B------:R-:W-:Y:S01]  /*53a0*/  IMAD R166, R26, UR5, RZ ;  /* 0x000000051aa67c24 */ /* 0x000fe2000f8e02ff */
[----:B------:R-:W-:Y:S01]  /*53b0*/  ULDC UR6, c[0x0][0x230] ;  /* 0x00008c0000067ab9 */ /* 0x000fe20000000800 */
[----:B------:R-:W-:Y:S01]  /*53c0*/  IMAD R111, R10, 0x2, R15 ;  /* 0x000000020a6f7824 */ /* 0x000fe200078e020f */
[----:B------:R-:W-:Y:S01]  /*53d0*/  STL [R1+0x320], R90 ;  /* 0x0003205a01007387 */ /* 0x000fe20000100800 */
[----:B------:R-:W-:Y:S01]  /*53e0*/  IMAD R165, R24, UR5, RZ ;  /* 0x0000000518a57c24 */ /* 0x000fe2000f8e02ff */
[----:B------:R-:W-:Y:S01]  /*53f0*/  ULDC UR7, c[0x0][0x230] ;  /* 0x00008c0000077ab9 */ /* 0x000fe20000000800 */
[----:B------:R-:W-:Y:S01]  /*5400*/  IMAD R164, R22, UR5, RZ ;  /* 0x0000000516a47c24 */ /* 0x000fe2000f8e02ff */
[----:B------:R-:W-:Y:S01]  /*5410*/  STL [R1+0x31c], R91 ;  /* 0x00031c5b01007387 */ /* 0x000fe20000100800 */
[----:B-1----:R-:W-:Y:S01]  /*5420*/  IMAD R2, R16, UR5, RZ ;  /* 0x0000000510027c24 */ /* 0x002fe2000f8e02ff */
[----:B------:R-:W-:Y:S01]  /*5430*/  LEA R16, P4, R78, R28, 0x2 ;  /* 0x0000001c4e107211 */ /* 0x000fe200078810ff */
[----:B------:R-:W-:Y:S01]  /*5440*/  IMAD R163, R20, UR5, RZ ;  /* 0x0000000514a37c24 */ /* 0x000fe2000f8e02ff */
[----:B------:R-:W-:Y:S01]  /*5450*/  STL [R1+0x318], R92 ;  /* 0x0003185c01007387 */ /* 0x000fe20000100800 */
[----:B------:R-:W-:Y:S01]  /*5460*/  IMAD R116, R18, UR5, RZ ;  /* 0x0000000512747c24 */ /* 0x000fe2000f8e02ff */
[----:B------:R-:W-:Y:S01]  /*5470*/  LEA R184, P5, R111, R186, 0x2 ;  /* 0x000000ba6fb87211 */ /* 0x000fe200078a10ff */
[----:B------:R-:W-:Y:S01]  /*5480*/  ULDC UR8, c[0x0][0x230] ;  /* 0x00008c0000087ab9 */ /* 0x000fe20000000800 */
[----:B------:R-:W-:Y:S01]  /*5490*/  STL [R1+0x314], R93 ;  /* 0x0003145d01007387 */ /* 0x000fe20000100800 */
[----:B------:R-:W-:-:S02]  /*54a0*/  LEA.HI.X.SX32 R17, R78, R14, 0x2, P4 ;  /* 0x0000000e4e117211 */ /* 0x000fc400020f16ff */
[-C--:B------:R-:W-:Y:S01]  /*54b0*/  LEA R20, P2, R79, R28.reuse, 0x2 ;  /* 0x0000001c4f147211 */ /* 0x080fe200078410ff */
[----:B------:R-:W-:Y:S01]  /*54c0*/  STL [R1+0x310], R76 ;  /* 0x0003104c01007387 */ /* 0x000fe20000100800 */
[----:B------:R-:W-:Y:S01]  /*54d0*/  LEA.HI.X.SX32 R185, R111, R5, 0x2, P5 ;  /* 0x000000056fb97211 */ /* 0x000fe200028f16ff */
[----:B------:R-:W-:Y:S01]  /*54e0*/  IMAD R111, R10, 0x2, R111 ;  /* 0x000000020a6f7824 */ /* 0x000fe200078e026f */
[C---:B------:R-:W-:Y:S01]  /*54f0*/  LEA R18, P5, R80.reuse, R28, 0x2 ;  /* 0x0000001c50127211 */ /* 0x040fe200078a10ff */
[----:B------:R-:W-:Y:S01]  /*5500*/  STL [R1+0x30c], R75 ;  /* 0x00030c4b01007387 */ /* 0x000fe20000100800 */
[-C--:B------:R-:W-:Y:S02]  /*5510*/  LEA.HI.X.SX32 R21, R79, R14.reuse, 0x2, P2 ;  /* 0x0000000e4f157211 */ /* 0x080fe400010f16ff */
[----:B------:R-:W-:Y:S01]  /*5520*/  LEA.HI.X.SX32 R19, R80, R14, 0x2, P5 ;  /* 0x0000000e50137211 */ /* 0x000fe200028f16ff */
[----:B------:R-:W-:Y:S01]  /*5530*/  STL [R1+0x308], R74 ;  /* 0x0003084a01007387 */ /* 0x000fe20000100800 */
[----:B------:R-:W-:-:S02]  /*5540*/  LOP3.LUT R11, R4, 0x7e, RZ, 0xfc, !PT ;  /* 0x0000007e040b7812 */ /* 0x000fc400078efcff */
[----:B--2---:R-:W-:Y:S01]  /*5550*/  LOP3.LUT R9, R4, 0x6e, RZ, 0xfc, !PT ;  /* 0x0000006e04097812 */ /* 0x004fe200078efcff */
[----:B------:R-:W-:Y:S04]  /*5560*/  STL [R1+0x304], R73 ;  /* 0x0003044901007387 */ /* 0x000fe80000100800 */
        /* <DEDUP_REMOVED lines=43> */
[----:B------:R-:W-:Y:S04]  /*5820*/  STL.64 [R1+0x80], R98 ;  /* 0x0000806201007387 */ /* 0x000fe80000100a00 */
[----:B------:R1:W-:Y:S04]  /*5830*/  STL.64 [R1+0x78], R16 ;  /* 0x0000781001007387 */ /* 0x0003e80000100a00 */
[----:B------:R2:W-:Y:S04]  /*5840*/  STL.64 [R1+0x70], R20 ;  /* 0x0000701401007387 */ /* 0x0005e80000100a00 */
[----:B------:R3:W-:Y:S01]  /*5850*/  STL.64 [R1+0x68], R18 ;  /* 0x0000681201007387 */ /* 0x0007e20000100a00 */
[----:B-1----:R-:W-:-:S04]  /*5860*/  LEA R16, P4, R81, R28, 0x2 ;  /* 0x0000001c51107211 */ /* 0x002fc800078810ff */
[----:B------:R-:W-:Y:S02]  /*5870*/  LEA.HI.X.SX32 R17, R81, R14, 0x2, P4 ;  /* 0x0000000e51117211 */ /* 0x000fe400020f16ff */
[CC--:B--2---:R-:W-:Y:S02]  /*5880*/  LEA R20, P2, R82.reuse, R28.reuse, 0x2 ;  /* 0x0000001c52147211 */ /* 0x0c4fe400078410ff */
[C---:B---3--:R-:W-:Y:S01]  /*5890*/  LEA R18, P5, R83.reuse, R28, 0x2 ;  /* 0x0000001c53127211 */ /* 0x048fe200078a10ff */
[----:B------:R1:W-:Y:S01]  /*58a0*/  STL.64 [R1+0x60], R16 ;  /* 0x0000601001007387 */ /* 0x0003e20000100a00 */
[-C--:B------:R-:W-:Y:S02]  /*58b0*/  LEA.HI.X.SX32 R21, R82, R14.reuse, 0x2, P2 ;  /* 0x0000000e52157211 */ /* 0x080fe400010f16ff */
[----:B------:R-:W-:-:S03]  /*58c0*/  LEA.HI.X.SX32 R19, R83, R14, 0x2, P5 ;  /* 0x0000000e53137211 */ /* 0x000fc600028f16ff */
[----:B------:R2:W-:Y:S04]  /*58d0*/  STL.64 [R1+0x58], R20 ;  /* 0x0000581401007387 */ /* 0x0005e80000100a00 */
[----:B------:R3:W-:Y:S01]  /*58e0*/  STL.64 [R1+0x50], R18 ;  /* 0x0000501201007387 */ /* 0x0007e20000100a00 */
[----:B-1----:R-:W-:-:S04]  /*58f0*/  LEA R16, P4, R84, R28, 0x2 ;  /* 0x0000001c54107211 */ /* 0x002fc800078810ff */
[----:B------:R-:W-:Y:S02]  /*5900*/  LEA.HI.X.SX32 R17, R84, R14, 0x2, P4 ;  /* 0x0000000e54117211 */ /* 0x000fe400020f16ff */
[----:B--2---:R-:W-:-:S03]  /*5910*/  LEA R20, P2, R85, R28, 0x2 ;  /* 0x0000001c55147211 */ /* 0x004fc600078410ff */
[----:B------:R1:W-:Y:S01]  /*5920*/  STL.64 [R1+0x48], R16 ;  /* 0x0000481001007387 */ /* 0x0003e20000100a00 */
[C---:B---3--:R-:W-:Y:S02]  /*5930*/  LEA R18, P5, R86.reuse, R28, 0x2 ;  /* 0x0000001c56127211 */ /* 0x048fe400078a10ff */
[-C--:B------:R-:W-:Y:S02]  /*5940*/  LEA.HI.X.SX32 R21, R85, R14.reuse, 0x2, P2 ;  /* 0x0000000e55157211 */ /* 0x080fe400010f16ff */
[----:B------:R-:W-:-:S03]  /*5950*/  LEA.HI.X.SX32 R19, R86, R14, 0x2, P5 ;  /* 0x0000000e56137211 */ /* 0x000fc600028f16ff */
[----:B------:R2:W-:Y:S01]  /*5960*/  STL.64 [R1+0x40], R20 ;  /* 0x0000401401007387 */ /* 0x0005e20000100a00 */
[----:B-1----:R-:W-:-:S03]  /*5970*/  LEA R16, P4, R87, R28, 0x2 ;  /* 0x0000001c57107211 */ /* 0x002fc600078810ff */
[----:B------:R1:W-:Y:S01]  /*5980*/  STL.64 [R1+0x38], R18 ;  /* 0x0000381201007387 */ /* 0x0003e20000100a00 */
[----:B------:R-:W-:Y:S02]  /*5990*/  LEA.HI.X.SX32 R17, R87, R14, 0x2, P4 ;  /* 0x0000000e57117211 */ /* 0x000fe400020f16ff */
[----:B--2---:R-:W-:-:S03]  /*59a0*/  LEA R20, P2, R88, R28, 0x2 ;  /* 0x0000001c58147211 */ /* 0x004fc600078410ff */
[----:B------:R2:W-:Y:S01]  /*59b0*/  STL.64 [R1+0x30], R16 ;  /* 0x0000301001007387 */ /* 0x0005e20000100a00 */
[----:B------:R-:W-:Y:S02]  /*59c0*/  LEA.HI.X.SX32 R21, R88, R14, 0x2, P2 ;  /* 0x0000000e58157211 */ /* 0x000fe400010f16ff */
        /* <DEDUP_REMOVED lines=9> */
[-C--:B--2---:R-:W-:Y:S02]  /*5a60*/  LEA R18, P5, R92, R28.reuse, 0x2 ;  /* 0x0000001c5c127211 */ /* 0x084fe400078a10ff */
[----:B------:R-:W-:Y:S01]  /*5a70*/  LEA R108, P2, R76, R28, 0x2 ;  /* 0x0000001c4c6c7211 */ /* 0x000fe200078410ff */
[----:B------:R2:W-:Y:S01]  /*5a80*/  STL.64 [R1+0x10], R20 ;  /* 0x0000101401007387 */ /* 0x0005e20000100a00 */
[----:B------:R-:W-:Y:S02]  /*5a90*/  LEA.HI.X.SX32 R19, R92, R14, 0x2, P5 ;  /* 0x0000000e5c137211 */ /* 0x000fe400028f16ff */
[-C--:B------:R-:W-:Y:S02]  /*5aa0*/  LEA R98, P5, R75, R28.reuse, 0x2 ;  /* 0x0000001c4b627211 */ /* 0x080fe400078a10ff */
[----:B-1----:R-:W-:Y:S01]  /*5ab0*/  LEA R16, P4, R93, R28, 0x2 ;  /* 0x0000001c5d107211 */ /* 0x002fe200078810ff */
[----:B------:R-:W-:Y:S01]  /*5ac0*/  STL.64 [R1+0x8], R18 ;  /* 0x0000081201007387 */ /* 0x000fe20000100a00 */
[----:B------:R-:W-:-:S02]  /*5ad0*/  LEA.HI.X.SX32 R109, R76, R14, 0x2, P2 ;  /* 0x0000000e4c6d7211 */ /* 0x000fc400010f16ff */
[----:B------:R-:W-:Y:S02]  /*5ae0*/  LEA.HI.X.SX32 R17, R93, R14, 0x2, P4 ;  /* 0x0000000e5d117211 */ /* 0x000fe400020f16ff */
[-C--:B------:R-:W-:Y:S02]  /*5af0*/  LEA R86, P4, R74, R28.reuse, 0x2 ;  /* 0x0000001c4a567211 */ /* 0x080fe400078810ff */
[----:B------:R-:W-:Y:S01]  /*5b00*/  LEA R64, P2, R73, R28, 0x2 ;  /* 0x0000001c49407211 */ /* 0x000fe200078410ff */
[----:B------:R1:W-:Y:S01]  /*5b10*/  STL.64 [R1], R16 ;  /* 0x0000001001007387 */ /* 0x0003e20000100a00 */
[----:B------:R-:W-:Y:S02]  /*5b20*/  LEA.HI.X.SX32 R99, R75, R14, 0x2, P5 ;  /* 0x0000000e4b637211 */ /* 0x000fe400028f16ff */
[----:B------:R-:W-:Y:S02]  /*5b30*/  LEA R62, P5, R72, R28, 0x2 ;  /* 0x0000001c483e7211 */ /* 0x000fe400078a10ff */
[----:B------:R-:W-:-:S02]  /*5b40*/  LEA.HI.X.SX32 R87, R74, R14, 0x2, P4 ;  /* 0x0000000e4a577211 */ /* 0x000fc400020f16ff */
[----:B------:R-:W-:Y:S02]  /*5b50*/  LEA R48, P4, R71, R28, 0x2 ;  /* 0x0000001c47307211 */ /* 0x000fe400078810ff */
[----:B------:R-:W-:Y:S01]  /*5b60*/  LEA.HI.X.SX32 R65, R73, R14, 0x2, P2 ;  /* 0x0000000e49417211 */ /* 0x000fe200010f16ff */
[----:B------:R-:W-:Y:S01]  /*5b70*/  STL [R1+0x4c4], R87 ;  /* 0x0004c45701007387 */ /* 0x000fe20000100800 */
[----:B------:R-:W-:Y:S02]  /*5b80*/  LEA R38, P2, R70, R28, 0x2 ;  /* 0x0000001c46267211 */ /* 0x000fe400078410ff */
[----:B------:R-:W-:Y:S02]  /*5b90*/  LEA.HI.X.SX32 R63, R72, R14, 0x2, P5 ;  /* 0x0000000e483f7211 */ /* 0x000fe400028f16ff */
[----:B------:R-:W-:Y:S02]  /*5ba0*/  LEA R26, P5, R69, R28, 0x2 ;  /* 0x0000001c451a7211 */ /* 0x000fe400078a10ff */
[----:B------:R-:W-:Y:S01]  /*5bb0*/  LEA.HI.X.SX32 R49, R71, R14, 0x2, P4 ;  /* 0x0000000e47317211 */ /* 0x000fe200020f16ff */
[----:B------:R-:W-:Y:S01]  /*5bc0*/  STL [R1+0x4c0], R63 ;  /* 0x0004c03f01007387 */ /* 0x000fe20000100800 */
[----:B------:R-:W-:-:S02]  /*5bd0*/  LEA R106, P4, R68, R28, 0x2 ;  /* 0x0000001c446a7211 */ /* 0x000fc400078810ff */
[----:B------:R-:W-:Y:S01]  /*5be0*/  LEA.HI.X.SX32 R39, R70, R14, 0x2, P2 ;  /* 0x0000000e46277211 */ /* 0x000fe200010f16ff */
[----:B------:R-:W-:Y:S01]  /*5bf0*/  STL [R1+0x43c], R9 ;  /* 0x00043c0901007387 */ /* 0x000fe20000100800 */
[----:B------:R-:W-:Y:S02]  /*5c00*/  LEA R84, P2, R67, R28, 0x2 ;  /* 0x0000001c43547211 */ /* 0x000fe400078410ff */
[----:B------:R-:W-:Y:S01]  /*5c10*/  LEA.HI.X.SX32 R27, R69, R14, 0x2, P5 ;  /* 0x0000000e451b7211 */ /* 0x000fe200028f16ff */
[----:B------:R-:W-:Y:S01]  /*5c20*/  STL [R1+0x440], R7 ;  /* 0x0004400701007387 */ /* 0x000fe20000100800 */
[----:B------:R-:W-:Y:S02]  /*5c30*/  LEA R82, P5, R66, R28, 0x2 ;  /* 0x0000001c42527211 */ /* 0x000fe400078a10ff */
[----:B------:R-:W-:Y:S01]  /*5c40*/  LEA.HI.X.SX32 R107, R68, R14, 0x2, P4 ;  /* 0x0000000e446b7211 */ /* 0x000fe200020f16ff */
[----:B------:R3:W-:Y:S01]  /*5c50*/  STL [R1+0x4a8], R0 ;  /* 0x0004a80001007387 */ /* 0x0007e20000100800 */
[----:B------:R-:W-:-:S02]  /*5c60*/  LEA R72, P4, R105, R28, 0x2 ;  /* 0x0000001c69487211 */ /* 0x000fc400078810ff */
[----:B------:R-:W-:Y:S01]  /*5c70*/  LEA.HI.X.SX32 R85, R67, R14, 0x2, P2 ;  /* 0x0000000e43557211 */ /* 0x000fe200010f16ff */
[----:B------:R-:W-:Y:S01]  /*5c80*/  STL [R1+0x438], R140 ;  /* 0x0004388c01007387 */ /* 0x000fe20000100800 */
[----:B------:R-:W-:Y:S02]  /*5c90*/  LEA R60, P2, R104, R28, 0x2 ;  /* 0x0000001c683c7211 */ /* 0x000fe400078410ff */
[----:B------:R-:W-:Y:S01]  /*5ca0*/  LEA.HI.X.SX32 R83, R66, R14, 0x2, P5 ;  /* 0x0000000e42537211 */ /* 0x000fe200028f16ff */
[----:B------:R-:W-:Y:S01]  /*5cb0*/  STL [R1+0x448], R141 ;  /* 0x0004488d01007387 */ /* 0x000fe20000100800 */
[----:B------:R-:W-:Y:S02]  /*5cc0*/  LEA R50, P5, R95, R28, 0x2 ;  /* 0x0000001c5f327211 */ /* 0x000fe400078a10ff */
[----:B------:R-:W-:Y:S02]  /*5cd0*/  LEA.HI.X.SX32 R73, R105, R14, 0x2, P4 ;  /* 0x0000000e69497211 */ /* 0x000fe400020f16ff */
[----:B------:R-:W-:-:S02]  /*5ce0*/  LEA R24, P4, R94, R28, 0x2 ;  /* 0x0000001c5e187211 */ /* 0x000fc400078810ff */
[----:B------:R-:W-:Y:S02]  /*5cf0*/  LEA.HI.X.SX32 R61, R104, R14, 0x2, P2 ;  /* 0x0000000e683d7211 */ /* 0x000fe400010f16ff */
[----:B------:R-:W-:Y:S02]  /*5d00*/  LEA R22, P2, R103, R28, 0x2 ;  /* 0x0000001c67167211 */ /* 0x000fe400078410ff */
[----:B------:R-:W-:Y:S02]  /*5d10*/  LEA.HI.X.SX32 R51, R95, R14, 0x2, P5 ;  /* 0x0000000e5f337211 */ /* 0x000fe400028f16ff */
        /* <DEDUP_REMOVED lines=14> */
[----:B--2---:R-:W-:-:S02]  /*5e00*/  LEA R20, P4, R227, R28, 0x2 ;  /* 0x0000001ce3147211 */ /* 0x004fc400078810ff */
        /* <DEDUP_REMOVED lines=15> */
[----:B-1----:R-:W-:Y:S02]  /*5f00*/  LEA R16, P5, R211, R28, 0x2 ;  /* 0x0000001cd3107211 */ /* 0x002fe400078a10ff */
        /* <DEDUP_REMOVED lines=31> */
[----:B------:R-:W-:-:S02]  /*6100*/  ISETP.GE.AND P4, PT, R119, UR6, PT ;  /* 0x0000000677007c0c */ /* 0x000fc4000bf86270 */
[-C--:B------:R-:W-:Y:S02]  /*6110*/  LEA.HI.X.SX32 R41, R116, R14.reuse, 0x2, P2 ;  /* 0x0000000e74297211 */ /* 0x080fe400010f16ff */
[----:B------:R-:W-:Y:S02]  /*6120*/  ISETP.GE.AND P2, PT, R113, UR7, PT ;  /* 0x0000000771007c0c */ /* 0x000fe4000bf46270 */
[----:B------:R-:W-:Y:S02]  /*6130*/  LEA.HI.X.SX32 R29, R2, R14, 0x2, P5 ;  /* 0x0000000e021d7211 */ /* 0x000fe400028f16ff */
[----:B------:R-:W-:Y:S02]  /*6140*/  ISETP.GE.AND P5, PT, R112, UR8, PT ;  /* 0x0000000870007c0c */ /* 0x000fe4000bfa6270 */
[----:B------:R-:W-:Y:S02]  /*6150*/  SEL R2, R12, RZ, !P4 ;  /* 0x000000ff0c027207 */ /* 0x000fe40006000000 */
[----:B------:R-:W-:-:S02]  /*6160*/  ISETP.GE.AND P4, PT, R110, UR9, PT ;  /* 0x000000096e007c0c */ /* 0x000fc4000bf86270 */
[C---:B------:R-:W-:Y:S02]  /*6170*/  SEL R116, R12.reuse, RZ, !P2 ;  /* 0x000000ff0c747207 */ /* 0x040fe40005000000 */
[----:B------:R-:W-:Y:S02]  /*6180*/  ISETP.GE.AND P2, PT, R11, UR10, PT ;  /* 0x0000000a0b007c0c */ /* 0x000fe4000bf46270 */
[----:B------:R-:W-:Y:S02]  /*6190*/  SEL R15, R12, RZ, !P5 ;  /* 0x000000ff0c0f7207 */ /* 0x000fe40006800000 */
[----:B------:R-:W-:Y:S02]  /*61a0*/  ISETP.GE.AND P5, PT, R4, UR4, PT ;  /* 0x0000000404007c0c */ /* 0x000fe4000bfa6270 */
[----:B------:R-:W-:Y:S02]  /*61b0*/  SEL R14, R12, RZ, !P4 ;  /* 0x000000ff0c0e7207 */ /* 0x000fe40006000000 */
[----:B------:R-:W-:-:S02]  /*61c0*/  ISETP.GE.AND P4, PT, R162, UR4, PT ;  /* 0x00000004a2007c0c */ /* 0x000fc4000bf86270 */
[----:B------:R-:W-:Y:S02]  /*61d0*/  SEL R12, R12, RZ, !P2 ;  /* 0x000000ff0c0c7207 */ /* 0x000fe40005000000 */
[----:B------:R-:W-:Y:S02]  /*61e0*/  ISETP.GE.AND P2, PT, R127, UR4, PT ;  /* 0x000000047f007c0c */ /* 0x000fe4000bf46270 */
[----:B------:R-:W-:Y:S02]  /*61f0*/  SEL R127, RZ, 0x4, P5 ;  /* 0x00000004ff7f7807 */ /* 0x000fe40002800000 */
[----:B------:R-:W-:Y:S02]  /*6200*/  ISETP.GE.AND P5, PT, R128, UR4, PT ;  /* 0x0000000480007c0c */ /* 0x000fe4000bfa6270 */
[----:B------:R-:W-:Y:S02]  /*6210*/  SEL R128, RZ, 0x4, P4 ;  /* 0x00000004ff807807 */ /* 0x000fe40002000000 */
[----:B------:R-:W-:-:S02]  /*6220*/  ISETP.GE.AND P4, PT, R129, UR4, PT ;  /* 0x0000000481007c0c */ /* 0x000fc4000bf86270 */
[----:B------:R-:W-:Y:S02]  /*6230*/  SEL R129, RZ, 0x4, P2 ;  /* 0x00000004ff817807 */ /* 0x000fe40001000000 */
        /* <DEDUP_REMOVED lines=54> */
[----:B------:R-:W-:Y:S02]  /*65a0*/  SEL R164, RZ, 0x4, P4 ;  /* 0x00000004ffa47807 */ /* 0x000fe40002000000 */
[----:B------:R-:W-:Y:S02]  /*65b0*/  ISETP.GE.AND P4, PT, R0, UR4, PT ;  /* 0x0000000400007c0c */ /* 0x000fe4000bf86270 */
[----:B---3--:R-:W-:Y:S02]  /*65c0*/  SEL R0, R127, RZ, P1 ;  /* 0x000000ff7f007207 */ /* 0x008fe40000800000 */
[----:B------:R-:W-:Y:S02]  /*65d0*/  ISETP.GE.AND P2, PT, R7, UR4, PT ;  /* 0x0000000407007c0c */ /* 0x000fe4000bf46270 */
[----:B------:R-:W-:Y:S01]  /*65e0*/  SEL R9, R128, RZ, P1 ;  /* 0x000000ff80097207 */ /* 0x000fe20000800000 */
[----:B------:R1:W-:Y:S01]  /*65f0*/  STL [R1+0x168], R0 ;  /* 0x0001680001007387 */ /* 0x0003e20000100800 */
[----:B------:R-:W-:-:S02]  /*6600*/  SEL R7, R129, RZ, P1 ;  /* 0x000000ff81077207 */ /* 0x000fc40000800000 */
[----:B------:R-:W-:Y:S01]  /*6610*/  SEL R165, RZ, 0x4, P2 ;  /* 0x00000004ffa57807 */ /* 0x000fe20001000000 */
[----:B------:R2:W-:Y:S01]  /*6620*/  STL [R1+0x160], R9 ;  /* 0x0001600901007387 */ /* 0x0005e20000100800 */
[----:B------:R-:W-:Y:S02]  /*6630*/  ISETP.GE.AND P2, PT, R140, UR4, PT ;  /* 0x000000048c007c0c */ /* 0x000fe4000bf46270 */
[----:B------:R-:W-:Y:S01]  /*6640*/  SEL R167, RZ, 0x4, P4 ;  /* 0x00000004ffa77807 */ /* 0x000fe20002000000 */
[----:B------:R3:W-:Y:S01]  /*6650*/  STL [R1+0x164], R7 ;  /* 0x0001640701007387 */ /* 0x0007e20000100800 */
[----:B------:R-:W-:Y:S02]  /*6660*/  ISETP.GE.AND P4, PT, R168, UR4, PT ;  /* 0x00000004a8007c0c */ /* 0x000fe4000bf86270 */
[----:B-1----:R-:W-:Y:S02]  /*6670*/  SEL R0, R130, RZ, P1 ;  /* 0x000000ff82007207 */ /* 0x002fe40000800000 */
[----:B------:R-:W-:-:S02]  /*6680*/  SEL R168, RZ, 0x4, P2 ;  /* 0x00000004ffa87807 */ /* 0x000fc40001000000 */
[----:B--2---:R-:W-:Y:S01]  /*6690*/  SEL R9, R131, RZ, P1 ;  /* 0x000000ff83097207 */ /* 0x004fe20000800000 */
[----:B------:R1:W-:Y:S01]  /*66a0*/  STL [R1+0x16c], R0 ;  /* 0x00016c0001007387 */ /* 0x0003e20000100800 */
[----:B------:R-:W-:Y:S02]  /*66b0*/  ISETP.GE.AND P2, PT, R169, UR4, PT ;  /* 0x00000004a9007c0c */ /* 0x000fe4000bf46270 */
[----:B---3--:R-:W-:Y:S01]  /*66c0*/  SEL R7, R132, RZ, P1 ;  /* 0x000000ff84077207 */ /* 0x008fe20000800000 */
[----:B------:R2:W-:Y:S01]  /*66d0*/  STL [R1+0x170], R9 ;  /* 0x0001700901007387 */ /* 0x0005e20000100800 */
[----:B------:R-:W-:Y:S02]  /*66e0*/  SEL R169, RZ, 0x4, P4 ;  /* 0x00000004ffa97807 */ /* 0x000fe40002000000 */
[----:B------:R-:W-:Y:S01]  /*66f0*/  ISETP.GE.AND P4, PT, R174, UR4, PT ;  /* 0x00000004ae007c0c */ /* 0x000fe2000bf86270 */
[----:B------:R3:W-:Y:S01]  /*6700*/  STL [R1+0x174], R7 ;  /* 0x0001740701007387 */ /* 0x0007e20000100800 */
[----:B------:R-:W-:-:S02]  /*6710*/  SEL R174, RZ, 0x4, P2 ;  /* 0x00000004ffae7807 */ /* 0x000fc40001000000 */
[----:B-1----:R-:W-:Y:S02]  /*6720*/  SEL R0, R133, RZ, P1 ;  /* 0x000000ff85007207 */ /* 0x002fe40000800000 */
[----:B------:R-:W-:Y:S02]  /*6730*/  ISETP.GE.AND P2, PT, R175, UR4, PT ;  /* 0x00000004af007c0c */ /* 0x000fe4000bf46270 */
[----:B--2---:R-:W-:Y:S01]  /*6740*/  SEL R9, R134, RZ, P1 ;  /* 0x000000ff86097207 */ /* 0x004fe20000800000 */
[----:B------:R1:W-:Y:S01]  /*6750*/  STL [R1+0x178], R0 ;  /* 0x0001780001007387 */ /* 0x0003e20000100800 */
[----:B------:R-:W-:Y:S02]  /*6760*/  SEL R175, RZ, 0x4, P4 ;  /* 0x00000004ffaf7807 */ /* 0x000fe40002000000 */
[----:B---3--:R-:W-:Y:S01]  /*6770*/  SEL R7, R135, RZ, P1 ;  /* 0x000000ff87077207 */ /* 0x008fe20000800000 */
[----:B------:R2:W-:Y:S01]  /*6780*/  STL [R1+0x17c], R9 ;  /* 0x00017c0901007387 */ /* 0x0005e20000100800 */
[----:B------:R-:W-:-:S02]  /*6790*/  ISETP.GE.AND P4, PT, R176, UR4, PT ;  /* 0x00000004b0007c0c */ /* 0x000fc4000bf86270 */
[----:B------:R-:W-:Y:S01]  /*67a0*/  SEL R163, RZ, 0x4, P5 ;  /* 0x00000004ffa37807 */ /* 0x000fe20002800000 */
[----:B------:R3:W-:Y:S01]  /*67b0*/  STL [R1+0x180], R7 ;  /* 0x0001800701007387 */ /* 0x0007e20000100800 */
[----:B------:R-:W-:Y:S02]  /*67c0*/  SEL R176, RZ, 0x4, P2 ;  /* 0x00000004ffb07807 */ /* 0x000fe40001000000 */
[----:B-1----:R-:W-:Y:S02]  /*67d0*/  SEL R0, R136, RZ, P1 ;  /* 0x000000ff88007207 */ /* 0x002fe40000800000 */
[----:B------:R-:W-:Y:S02]  /*67e0*/  ISETP.GE.AND P2, PT, R177, UR4, PT ;  /* 0x00000004b1007c0c */ /* 0x000fe4000bf46270 */
[----:B--2---:R-:W-:Y:S01]  /*67f0*/  SEL R9, R137, RZ, P1 ;  /* 0x000000ff89097207 */ /* 0x004fe20000800000 */
[----:B------:R1:W-:Y:S01]  /*6800*/  STL [R1+0x184], R0 ;  /* 0x0001840001007387 */ /* 0x0003e20000100800 */
[----:B------:R-:W-:-:S02]  /*6810*/  ISETP.GE.AND P5, PT, R141, UR4, PT ;  /* 0x000000048d007c0c */ /* 0x000fc4000bfa6270 */
[----:B---3--:R-:W-:Y:S01]  /*6820*/  SEL R7, R142, RZ, P1 ;  /* 0x000000ff8e077207 */ /* 0x008fe20000800000 */
[----:B------:R2:W-:Y:S01]  /*6830*/  STL [R1+0x188], R9 ;  /* 0x0001880901007387 */ /* 0x0005e20000100800 */
[----:B------:R-:W-:Y:S02]  /*6840*/  SEL R177, RZ, 0x4, P4 ;  /* 0x00000004ffb17807 */ /* 0x000fe40002000000 */
[----:B------:R-:W-:Y:S01]  /*6850*/  ISETP.GE.AND P4, PT, R178, UR4, PT ;  /* 0x00000004b2007c0c */ /* 0x000fe2000bf86270 */
[----:B------:R3:W-:Y:S01]  /*6860*/  STL [R1+0x18c], R7 ;  /* 0x00018c0701007387 */ /* 0x0007e20000100800 */
[----:B------:R-:W-:Y:S02]  /*6870*/  SEL R178, RZ, 0x4, P2 ;  /* 0x00000004ffb27807 */ /* 0x000fe40001000000 */
        /* <DEDUP_REMOVED lines=21> */
[----:B------:R-:W-:Y:S02]  /*69d0*/  ISETP.GE.AND P2, PT, R183, UR4, PT ;  /* 0x00000004b7007c0c */ /* 0x000fe4000bf46270 */
[----:B-1----:R-:W-:Y:S02]  /*69e0*/  SEL R0, R149, RZ, P1 ;  /* 0x000000ff95007207 */ /* 0x002fe40000800000 */
[----:B------:R-:W-:Y:S02]  /*69f0*/  SEL R183, RZ, 0x4, P4 ;  /* 0x00000004ffb77807 */ /* 0x000fe40002000000 */
        /* <DEDUP_REMOVED lines=10> */
[----:B------:R-:W-:-:S02]  /*6aa0*/  ISETP.GE.AND P4, PT, R189, UR4, PT ;  /* 0x00000004bd007c0c */ /* 0x000fc4000bf86270 */
[----:B--2---:R-:W-:Y:S01]  /*6ab0*/  SEL R9, R153, RZ, P1 ;  /* 0x000000ff99097207 */ /* 0x004fe20000800000 */
[----:B------:R1:W-:Y:S01]  /*6ac0*/  STL [R1+0x1b8], R0 ;  /* 0x0001b80001007387 */ /* 0x0003e20000100800 */
[----:B------:R-:W-:Y:S02]  /*6ad0*/  SEL R189, RZ, 0x4, P2 ;  /* 0x00000004ffbd7807 */ /* 0x000fe40001000000 */
[----:B---3--:R-:W-:Y:S01]  /*6ae0*/  SEL R7, R154, RZ, P1 ;  /* 0x000000ff9a077207 */ /* 0x008fe20000800000 */
[----:B------:R2:W-:Y:S01]  /*6af0*/  STL [R1+0x1bc], R9 ;  /* 0x0001bc0901007387 */ /* 0x0005e20000100800 */
[----:B------:R-:W-:Y:S02]  /*6b00*/  ISETP.GE.AND P2, PT, R190, UR4, PT ;  /* 0x00000004be007c0c */ /* 0x000fe4000bf46270 */
[----:B------:R-:W-:Y:S01]  /*6b10*/  SEL R190, RZ, 0x4, P4 ;  /* 0x00000004ffbe7807 */ /* 0x000fe20002000000 */
[----:B------:R3:W-:Y:S01]  /*6b20*/  STL [R1+0x1c0], R7 ;  /* 0x0001c00701007387 */ /* 0x0007e20000100800 */
[----:B------:R-:W-:-:S02]  /*6b30*/  ISETP.GE.AND P4, PT, R191, UR4, PT ;  /* 0x00000004bf007c0c */ /* 0x000fc4000bf86270 */
[----:B-1----:R-:W-:Y:S02]  /*6b40*/  SEL R0, R155, RZ, P1 ;  /* 0x000000ff9b007207 */ /* 0x002fe40000800000 */
[----:B------:R-:W-:Y:S02]  /*6b50*/  SEL R191, RZ, 0x4, P2 ;  /* 0x00000004ffbf7807 */ /* 0x000fe40001000000 */
[----:B--2---:R-:W-:Y:S01]  /*6b60*/  SEL R9, R158, RZ, P1 ;  /* 0x000000ff9e097207 */ /* 0x004fe20000800000 */
[----:B------:R1:W-:Y:S01]  /*6b70*/  STL [R1+0x1c4], R0 ;  /* 0x0001c40001007387 */ /* 0x0003e20000100800 */
[----:B------:R-:W-:Y:S02]  /*6b80*/  ISETP.GE.AND P2, PT, R192, UR4, PT ;  /* 0x00000004c0007c0c */ /* 0x000fe4000bf46270 */
[----:B---3--:R-:W-:Y:S01]  /*6b90*/  SEL R7, R159, RZ, P1 ;  /* 0x000000ff9f077207 */ /* 0x008fe20000800000 */
[----:B------:R2:W-:Y:S01]  /*6ba0*/  STL [R1+0x1c8], R9 ;  /* 0x0001c80901007387 */ /* 0x0005e20000100800 */
[----:B------:R-:W-:-:S02]  /*6bb0*/  SEL R192, RZ, 0x4, P4 ;  /* 0x00000004ffc07807 */ /* 0x000fc40002000000 */
[----:B------:R-:W-:Y:S01]  /*6bc0*/  ISETP.GE.AND P4, PT, R193, UR4, PT ;  /* 0x00000004c1007c0c */ /* 0x000fe2000bf86270 */
[----:B------:R3:W-:Y:S01]  /*6bd0*/  STL [R1+0x1cc], R7 ;  /* 0x0001cc0701007387 */ /* 0x0007e20000100800 */
[----:B------:R-:W-:Y:S02]  /*6be0*/  SEL R193, RZ, 0x4, P2 ;  /* 0x00000004ffc17807 */ /* 0x000fe40001000000 */
[----:B-1----:R-:W-:Y:S02]  /*6bf0*/  SEL R0, R160, RZ, P1 ;  /* 0x000000ffa0007207 */ /* 0x002fe40000800000 */
[----:B------:R-:W-:Y:S02]  /*6c00*/  ISETP.GE.AND P2, PT, R194, UR4, PT ;  /* 0x00000004c2007c0c */ /* 0x000fe4000bf46270 */
[----:B--2---:R-:W-:Y:S01]  /*6c10*/  SEL R9, R161, RZ, P1 ;  /* 0x000000ffa1097207 */ /* 0x004fe20000800000 */
[----:B------:R1:W-:Y:S01]  /*6c20*/  STL [R1+0x1d0], R0 ;  /* 0x0001d00001007387 */ /* 0x0003e20000100800 */
[----:B------:R-:W-:-:S02]  /*6c30*/  SEL R194, RZ, 0x4, P4 ;  /* 0x00000004ffc27807 */ /* 0x000fc40002000000 */
[----:B---3--:R-:W-:Y:S01]  /*6c40*/  SEL R7, R162, RZ, P1 ;  /* 0x000000ffa2077207 */ /* 0x008fe20000800000 */
        /* <DEDUP_REMOVED lines=9> */
[----:B------:R-:W-:Y:S02]  /*6ce0*/  SEL R197, RZ, 0x4, P2 ;  /* 0x00000004ffc57807 */ /* 0x000fe40001000000 */
[----:B---3--:R-:W-:Y:S01]  /*6cf0*/  SEL R7, R165, RZ, P1 ;  /* 0x000000ffa5077207 */ /* 0x008fe20000800000 */
[----:B------:R2:W-:Y:S01]  /*6d00*/  STL [R1+0x1e0], R9 ;  /* 0x0001e00901007387 */ /* 0x0005e20000100800 */
[----:B------:R-:W-:Y:S02]  /*6d10*/  ISETP.GE.AND P4, PT, R126, UR4, PT ;  /* 0x000000047e007c0c */ /* 0x000fe4000bf86270 */
[----:B------:R-:W-:Y:S01]  /*6d20*/  ISETP.GE.AND P2, PT, R119, UR4, PT ;  /* 0x0000000477007c0c */ /* 0x000fe2000bf46270 */
[----:B------:R3:W-:Y:S01]  /*6d30*/  STL [R1+0x1e4], R7 ;  /* 0x0001e40701007387 */ /* 0x0007e20000100800 */
[----:B------:R-:W-:-:S02]  /*6d40*/  SEL R248, RZ, 0x4, P4 ;  /* 0x00000004fff87807 */ /* 0x000fc40002000000 */
[----:B-1----:R-:W-:Y:S02]  /*6d50*/  SEL R0, R166, RZ, P1 ;  /* 0x000000ffa6007207 */ /* 0x002fe40000800000 */
[----:B------:R-:W-:Y:S02]  /*6d60*/  SEL R119, RZ, 0x4, P2 ;  /* 0x00000004ff777807 */ /* 0x000fe40001000000 */
[----:B--2---:R-:W-:Y:S01]  /*6d70*/  SEL R9, R167, RZ, P1 ;  /* 0x000000ffa7097207 */ /* 0x004fe20000800000 */
[----:B------:R1:W-:Y:S01]  /*6d80*/  STL [R1+0x1e8], R0 ;  /* 0x0001e80001007387 */ /* 0x0003e20000100800 */
[----:B------:R-:W-:Y:S02]  /*6d90*/  ISETP.GE.AND P4, PT, R113, UR4, PT ;  /* 0x0000000471007c0c */ /* 0x000fe4000bf86270 */
        /* <DEDUP_REMOVED lines=14> */
[----:B------:R-:W-:Y:S01]  /*6e80*/  SEL R110, RZ, 0x4, P2 ;  /* 0x00000004ff6e7807 */ /* 0x000fe20001000000 */
[----:B------:R3:W-:Y:S01]  /*6e90*/  STL [R1+0x1fc], R7 ;  /* 0x0001fc0701007387 */ /* 0x0007e20000100800 */
[----:B------:R-:W-:Y:S02]  /*6ea0*/  SEL R248, R248, RZ, P1 ;  /* 0x000000fff8f87207 */ /* 0x000fe40000800000 */
[----:B-1----:R-:W-:Y:S02]  /*6eb0*/  SEL R0, R176, RZ, P1 ;  /* 0x000000ffb0007207 */ /* 0x002fe40000800000 */
[----:B------:R-:W-:-:S02]  /*6ec0*/  SEL R252, R119, RZ, P1 ;  /* 0x000000ff77fc7207 */ /* 0x000fc40000800000 */
[----:B--2---:R-:W-:Y:S01]  /*6ed0*/  SEL R9, R177, RZ, P1 ;  /* 0x000000ffb1097207 */ /* 0x004fe20000800000 */
[----:B------:R1:W-:Y:S01]  /*6ee0*/  STL [R1+0x200], R0 ;  /* 0x0002000001007387 */ /* 0x0003e20000100800 */
[----:B------:R-:W-:Y:S02]  /*6ef0*/  SEL R87, R126, RZ, P1 ;  /* 0x000000ff7e577207 */ /* 0x000fe40000800000 */
[----:B---3--:R-:W-:Y:S01]  /*6f00*/  SEL R7, R178, RZ, P1 ;  /* 0x000000ffb2077207 */ /* 0x008fe20000800000 */
[----:B------:R2:W-:Y:S01]  /*6f10*/  STL [R1+0x208], R9 ;  /* 0x0002080901007387 */ /* 0x0005e20000100800 */
[----:B------:R-:W-:Y:S02]  /*6f20*/  SEL R11, R112, RZ, P1 ;  /* 0x000000ff700b7207 */ /* 0x000fe40000800000 */
[----:B------:R-:W-:Y:S01]  /*6f30*/  SEL R63, R113, RZ, P1 ;  /* 0x000000ff713f7207 */ /* 0x000fe20000800000 */
[----:B------:R3:W-:Y:S01]  /*6f40*/  STL [R1+0x20c], R7 ;  /* 0x00020c0701007387 */ /* 0x0007e20000100800 */
[----:B------:R-:W-:-:S02]  /*6f50*/  ISETP.NE.U32.AND P5, PT, R118, RZ, PT ;  /* 0x000000ff7600720c */ /* 0x000fc40003fa5070 */
[----:B-1----:R-:W-:Y:S02]  /*6f60*/  SEL R0, R179, RZ, P1 ;  /* 0x000000ffb3007207 */ /* 0x002fe40000800000 */
[----:B------:R-:W-:Y:S02]  /*6f70*/  ISETP.NE.U32.AND P3, PT, R116, RZ, PT ;  /* 0x000000ff7400720c */ /* 0x000fe40003f65070 */
[----:B--2---:R-:W-:Y:S01]  /*6f80*/  SEL R9, R180, RZ, P1 ;  /* 0x000000ffb4097207 */ /* 0x004fe20000800000 */
[----:B------:R1:W-:Y:S01]  /*6f90*/  STL [R1+0x210], R0 ;  /* 0x0002100001007387 */ /* 0x0003e20000100800 */
[----:B------:R-:W2:Y:S01]  /*6fa0*/  S2UR UR4, SR_CgaCtaId ;  /* 0x00000000000479c3 */ /* 0x000ea20000008800 */
[----:B---3--:R-:W-:Y:S02]  /*6fb0*/  SEL R7, R181, RZ, P1 ;  /* 0x000000ffb5077207 */ /* 0x008fe40000800000 */
[----:B------:R3:W-:Y:S01]  /*6fc0*/  STL [R1+0x214], R9 ;  /* 0x0002140901007387 */ /* 0x0007e20000100800 */
[----:B------:R-:W-:Y:S01]  /*6fd0*/  UMOV UR7, 0x400 ;  /* 0x0000040000077882 */ /* 0x000fe20000000000 */
[----:B------:R-:W-:-:S02]  /*6fe0*/  @P5 LOP3.LUT R6, R6, 0x20, RZ, 0xfc, !PT ;  /* 0x0000002006065812 */ /* 0x000fc400078efcff */
[----:B------:R4:W-:Y:S01]  /*6ff0*/  STL [R1+0x218], R7 ;  /* 0x0002180701007387 */ /* 0x0009e20000100800 */
[----:B------:R-:W-:Y:S02]  /*7000*/  ISETP.NE.U32.AND P4, PT, R15, RZ, PT ;  /* 0x000000ff0f00720c */ /* 0x000fe40003f85070 */
[----:B-1----:R-:W-:Y:S02]  /*7010*/  SEL R0, R182, RZ, P1 ;  /* 0x000000ffb6007207 */ /* 0x002fe40000800000 */
[----:B------:R-:W-:Y:S02]  /*7020*/  LOP3.LUT R6, R6, 0xffffffef, RZ, 0xc0, !PT ;  /* 0xffffffef06067812 */ /* 0x000fe400078ec0ff */
[----:B---3--:R-:W-:Y:S01]  /*7030*/  SEL R9, R183, RZ, P1 ;  /* 0x000000ffb7097207 */ /* 0x008fe20000800000 */
[----:B------:R1:W-:Y:S01]  /*7040*/  STL [R1+0x21c], R0 ;  /* 0x00021c0001007387 */ /* 0x0003e20000100800 */
[----:B------:R-:W-:Y:S02]  /*7050*/  @P0 LOP3.LUT R6, R6, 0x10, RZ, 0xfc, !PT ;  /* 0x0000001006060812 */ /* 0x000fe400078efcff */
[----:B----4-:R-:W-:Y:S01]  /*7060*/  SEL R7, R187, RZ, P1 ;  /* 0x000000ffbb077207 */ /* 0x010fe20000800000 */
[----:B------:R3:W-:Y:S01]  /*7070*/  STL [R1+0x220], R9 ;  /* 0x0002200901007387 */ /* 0x0007e20000100800 */
[----:B------:R-:W-:-:S02]  /*7080*/  LOP3.LUT R6, R6, 0xffffffbf, RZ, 0xc0, !PT ;  /* 0xffffffbf06067812 */ /* 0x000fc400078ec0ff */
[----:B------:R-:W-:Y:S01]  /*7090*/  ISETP.NE.U32.AND P2, PT, R14, RZ, PT ;  /* 0x000000ff0e00720c */ /* 0x000fe20003f45070 */
[----:B------:R4:W-:Y:S01]  /*70a0*/  STL [R1+0x224], R7 ;  /* 0x0002240701007387 */ /* 0x0009e20000100800 */
[----:B------:R-:W-:Y:S02]  /*70b0*/  @P3 LOP3.LUT R6, R6, 0x40, RZ, 0xfc, !PT ;  /* 0x0000004006063812 */ /* 0x000fe400078efcff */
[----:B-1----:R-:W-:Y:S02]  /*70c0*/  SEL R0, R188, RZ, P1 ;  /* 0x000000ffbc007207 */ /* 0x002fe40000800000 */
[----:B---3--:R-:W-:-:S03]  /*70d0*/  SEL R9, R189, RZ, P1 ;  /* 0x000000ffbd097207 */ /* 0x008fc60000800000 */
[----:B------:R1:W-:Y:S01]  /*70e0*/  STL [R1+0x228], R0 ;  /* 0x0002280001007387 */ /* 0x0003e20000100800 */
[----:B----4-:R-:W-:-:S03]  /*70f0*/  SEL R7, R190, RZ, P1 ;  /* 0x000000ffbe077207 */ /* 0x010fc60000800000 */
[----:B------:R3:W-:Y:S04]  /*7100*/  STL [R1+0x22c], R9 ;  /* 0x00022c0901007387 */ /* 0x0007e80000100800 */
[----:B------:R4:W-:Y:S01]  /*7110*/  STL [R1+0x230], R7 ;  /* 0x0002300701007387 */ /* 0x0009e20000100800 */
        /* <DEDUP_REMOVED lines=10> */
[----:B------:R-:W-:Y:S04]  /*71c0*/  STL [R1+0x248], R9 ;  /* 0x0002480901007387 */ /* 0x000fe80000100800 */
[----:B------:R-:W-:Y:S01]  /*71d0*/  STL [R1+0x24c], R7 ;  /* 0x00024c0701007387 */ /* 0x000fe20000100800 */
[----:B-1----:R-:W-:-:S05]  /*71e0*/  SEL R0, R197, RZ, P1 ;  /* 0x000000ffc5007207 */ /* 0x002fca0000800000 */
[----:B------:R1:W-:Y:S02]  /*71f0*/  STL [R1+0x244], R0 ;  /* 0x0002440001007387 */ /* 0x0003e40000100800 */
[----:B-1----:R-:W-:Y:S02]  /*7200*/  SEL R0, R110, RZ, P1 ;  /* 0x000000ff6e007207 */ /* 0x002fe40000800000 */
[----:B------:R-:W-:-:S04]  /*7210*/  LEA R182, P1, R111, R186, 0x2 ;  /* 0x000000ba6fb67211 */ /* 0x000fc800078210ff */
[----:B------:R-:W-:Y:S01]  /*7220*/  LEA.HI.X.SX32 R183, R111, R5, 0x2, P1 ;  /* 0x000000056fb77211 */ /* 0x000fe200008f16ff */
[----:B------:R-:W-:-:S04]  /*7230*/  IMAD R111, R10, 0x2, R111 ;  /* 0x000000020a6f7824 */ /* 0x000fc800078e026f */
[----:B------:R-:W-:Y:S01]  /*7240*/  IMAD R119, R10, 0x2, R111 ;  /* 0x000000020a777824 */ /* 0x000fe200078e026f */
[----:B------:R-:W-:-:S04]  /*7250*/  LEA R168, P1, R111, R186, 0x2 ;  /* 0x000000ba6fa87211 */ /* 0x000fc800078210ff */
[----:B------:R-:W-:Y:S02]  /*7260*/  LEA.HI.X.SX32 R169, R111, R5, 0x2, P1 ;  /* 0x000000056fa97211 */ /* 0x000fe400008f16ff */
[----:B------:R-:W-:-:S04]  /*7270*/  LEA R166, P1, R119, R186, 0x2 ;  /* 0x000000ba77a67211 */ /* 0x000fc800078210ff */
[----:B------:R-:W-:Y:S01]  /*7280*/  LEA.HI.X.SX32 R167, R119, R5, 0x2, P1 ;  /* 0x0000000577a77211 */ /* 0x000fe200008f16ff */
[----:B------:R-:W-:-:S05]  /*7290*/  IMAD R119, R10, 0x2, R119 ;  /* 0x000000020a777824 */ /* 0x000fca00078e0277 */
        /* <DEDUP_REMOVED lines=68> */
[----:B------:R-:W-:-:S04]  /*76e0*/  IMAD R119, R10, 0x2, R119 ;  /* 0x000000020a777824 */ /* 0x000fc800078e0277 */
[----:B------:R-:W-:Y:S01]  /*76f0*/  IMAD R118, R10, 0x2, R119 ;  /* 0x000000020a767824 */ /* 0x000fe200078e0277 */
[----:B------:R-:W-:-:S03]  /*7700*/  LEA R222, P1, R119, R186, 0x2 ;  /* 0x000000ba77de7211 */ /* 0x000fc600078210ff */
[----:B------:R-:W-:Y:S01]  /*7710*/  IMAD R117, R10, 0x2, R118 ;  /* 0x000000020a757824 */ /* 0x000fe200078e0276 */
[----:B------:R-:W-:Y:S02]  /*7720*/  LEA.HI.X.SX32 R223, R119, R5, 0x2, P1 ;  /* 0x0000000577df7211 */ /* 0x000fe400008f16ff */
[----:B------:R-:W-:Y:S01]  /*7730*/  LEA R208, P1, R118, R186, 0x2 ;  /* 0x000000ba76d07211 */ /* 0x000fe200078210ff */
[----:B------:R-:W-:-:S03]  /*7740*/  IMAD R116, R10, 0x2, R117 ;  /* 0x000000020a747824 */ /* 0x000fc600078e0275 */
[----:B------:R-:W-:Y:S02]  /*7750*/  LEA.HI.X.SX32 R209, R118, R5, 0x2, P1 ;  /* 0x0000000576d17211 */ /* 0x000fe400008f16ff */
[----:B------:R-:W-:-:S04]  /*7760*/  LEA R206, P1, R117, R186, 0x2 ;  /* 0x000000ba75ce7211 */ /* 0x000fc800078210ff */
[----:B------:R-:W-:Y:S02]  /*7770*/  LEA.HI.X.SX32 R207, R117, R5, 0x2, P1 ;  /* 0x0000000575cf7211 */ /* 0x000fe400008f16ff */
[----:B------:R-:W-:-:S04]  /*7780*/  LEA R192, P1, R116, R186, 0x2 ;  /* 0x000000ba74c07211 */ /* 0x000fc800078210ff */
[----:B------:R-:W-:Y:S01]  /*7790*/  LEA.HI.X.SX32 R193, R116, R5, 0x2, P1 ;  /* 0x0000000574c17211 */ /* 0x000fe200008f16ff */
[----:B------:R-:W-:Y:S01]  /*77a0*/  IMAD R116, R10, 0x2, R116 ;  /* 0x000000020a747824 */ /* 0x000fe200078e0274 */
[----:B------:R-:W-:-:S03]  /*77b0*/  ISETP.NE.U32.AND P1, PT, R12, RZ, PT ;  /* 0x000000ff0c00720c */ /* 0x000fc60003f25070 */
        /* <DEDUP_REMOVED lines=19> */
[----:B------:R-:W-:Y:S02]  /*78f0*/  LEA.HI.X.SX32 R147, R12, R5, 0x2, P6 ;  /* 0x000000050c937211 */ /* 0x000fe400030f16ff */
        /* <DEDUP_REMOVED lines=19> */
[-C--:B------:R-:W-:Y:S02]  /*7a30*/  LEA.HI.X.SX32 R203, R246, R5.reuse, 0x2, P6 ;  /* 0x00000005f6cb7211 */ /* 0x080fe400030f16ff */
[CC--:B------:R-:W-:Y:S01]  /*7a40*/  LEA R188, P6, R3.reuse, R186.reuse, 0x2 ;  /* 0x000000ba03bc7211 */ /* 0x0c0fe200078c10ff */
[----:B------:R-:W3:Y:S03]  /*7a50*/  LDL.LU R246, [R1+0x4d8] ;  /* 0x0004d80001f67983 */ /* 0x000ee60000300800 */
[-C--:B------:R-:W-:Y:S02]  /*7a60*/  LEA.HI.X.SX32 R189, R3, R5.reuse, 0x2, P6 ;  /* 0x0000000503bd7211 */ /* 0x080fe400030f16ff */
[C---:B------:R-:W-:Y:S01]  /*7a70*/  LEA R186, P6, R245.reuse, R186, 0x2 ;  /* 0x000000baf5ba7211 */ /* 0x040fe200078c10ff */
[----:B------:R-:W4:Y:S03]  /*7a80*/  LDL.LU R3, [R1+0x4d4] ;  /* 0x0004d40001037983 */ /* 0x000f260000300800 */
[----:B------:R-:W-:-:S02]  /*7a90*/  LEA.HI.X.SX32 R187, R245, R5, 0x2, P6 ;  /* 0x00000005f5bb7211 */ /* 0x000fc400030f16ff */
[----:B------:R-:W4:Y:S04]  /*7aa0*/  LDL.LU R245, [R1+0x4d0] ;  /* 0x0004d00001f57983 */ /* 0x000f280000300800 */
[----:B------:R-:W4:Y:S04]  /*7ab0*/  LDL.LU R141, [R1+0x9c] ;  /* 0x00009c00018d7983 */ /* 0x000f280000300800 */
[----:B------:R-:W4:Y:S04]  /*7ac0*/  LDL.LU R140, [R1+0x98] ;  /* 0x00009800018c7983 */ /* 0x000f280000300800 */
[----:B------:R-:W4:Y:S04]  /*7ad0*/  LDL.LU R7, [R1+0x94] ;  /* 0x0000940001077983 */ /* 0x000f280000300800 */
[----:B------:R-:W4:Y:S01]  /*7ae0*/  LDL.LU R9, [R1+0x90] ;  /* 0x0000900001097983 */ /* 0x000f220000300800 */
[----:B--2---:R-:W-:Y:S01]  /*7af0*/  ULEA UR7, UR4, UR7, 0x18 ;  /* 0x0000000704077291 */ /* 0x004fe2000f8ec03f */
[----:B------:R-:W-:-:S02]  /*7b00*/  ISETP.NE.U32.AND P0, PT, R244, RZ, PT ;  /* 0x000000fff400720c */ /* 0x000fc40003f05070 */
[----:B------:R-:W-:Y:S01]  /*7b10*/  ISETP.NE.U32.AND P5, PT, R243, RZ, PT ;  /* 0x000000fff300720c */ /* 0x000fe20003fa5070 */
[----:B------:R-:W2:Y:S04]  /*7b20*/  LDL.LU R244, [R1+0xb0] ;  /* 0x0000b00001f47983 */ /* 0x000ea80000300800 */
[----:B------:R-:W2:Y:S01]  /*7b30*/  LDL.LU R243, [R1+0xb4] ;  /* 0x0000b40001f37983 */ /* 0x000ea20000300800 */
[----:B---3--:R-:W-:Y:S01]  /*7b40*/  ISETP.NE.U32.AND P6, PT, R246, RZ, PT ;  /* 0x000000fff600720c */ /* 0x008fe20003fc5070 */
[----:B----4-:R-:W-:Y:S01]  /*7b50*/  VIADD R12, R3, UR7 ;  /* 0x00000007030c7c36 */ /* 0x010fe20008000000 */
[----:B------:R-:W-:-:S11]  /*7b60*/  ISETP.NE.U32.AND P3, PT, R245, RZ, PT ;  /* 0x000000fff500720c */ /* 0x000fd60003f65070 */
[----:B------:R-:W-:Y:S01]  /*7b70*/  @!PT LDS RZ, [RZ] ;  /* 0x00000000fffff984 */ /* 0x000fe20000000800 */
[----:B------:R-:W-:Y:S01]  /*7b80*/  @!PT LDS RZ, [RZ] ;  /* 0x00000000fffff984 */ /* 0x000fe20000000800 */
[----:B------:R-:W-:Y:S01]  /*7b90*/  @!PT LDS RZ, [RZ] ;  /* 0x00000000fffff984 */ /* 0x000fe20000000800 */
[----:B------:R-:W-:Y:S01]  /*7ba0*/  LDGSTS.E [R12], desc[UR16][R118.64], P6 ;  /* 0x00000000760c7fae */ /* 0x000fe2000b121850 */
[----:B------:R-:W-:-:S03]  /*7bb0*/  ISETP.NE.U32.AND P6, PT, R242, RZ, PT ;  /* 0x000000fff200720c */ /* 0x000fc60003fc5070 */
[----:B------:R-:W3:Y:S04]  /*7bc0*/  LDL.LU R242, [R1+0xb8] ;  /* 0x0000b80001f27983 */ /* 0x000ee80000300800 */
[----:B------:R-:W-:Y:S01]  /*7bd0*/  LDGSTS.E [R12+0x8], desc[UR16][R116.64], P3 ;  /* 0x00008000740c7fae */ /* 0x000fe20009921850 */
[----:B------:R-:W-:-:S03]  /*7be0*/  ISETP.NE.U32.AND P3, PT, R241, RZ, PT ;  /* 0x000000fff100720c */ /* 0x000fc60003f65070 */
[----:B------:R-:W-:Y:S01]  /*7bf0*/  LDGSTS.E [R12+0x2000], desc[UR16][R120.64], P0 ;  /* 0x02000000780c7fae */ /* 0x000fe20008121850 */
[----:B------:R-:W-:-:S03]  /*7c00*/  ISETP.NE.U32.AND P0, PT, R240, RZ, PT ;  /* 0x000000fff000720c */ /* 0x000fc60003f05070 */
[----:B------:R-:W4:Y:S04]  /*7c10*/  LDL.LU R241, [R1+0xbc] ;  /* 0x0000bc0001f17983 */ /* 0x000f280000300800 */
[----:B------:R-:W-:Y:S01]  /*7c20*/  LDGSTS.E [R12+0x2008], desc[UR16][R124.64], P5 ;  /* 0x020080007c0c7fae */ /* 0x000fe2000a921850 */
[----:B------:R-:W-:-:S03]  /*7c30*/  ISETP.NE.U32.AND P5, PT, R13, RZ, PT ;  /* 0x000000ff0d00720c */ /* 0x000fc60003fa5070 */
[----:B------:R1:W-:Y:S04]  /*7c40*/  LDGSTS.E [R12+0x4000], desc[UR16][R126.64], P6 ;  /* 0x040000007e0c7fae */ /* 0x0003e8000b121850 */
[----:B------:R1:W-:Y:S04]  /*7c50*/  STL.64 [R1+0x4b8], R126 ;  /* 0x0004b87e01007387 */ /* 0x0003e80000100a00 */
[----:B------:R-:W-:Y:S04]  /*7c60*/  LDGSTS.E [R12+0x4008], desc[UR16][R128.64], P3 ;  /* 0x04008000800c7fae */ /* 0x000fe80009921850 */
[----:B------:R-:W-:Y:S04]  /*7c70*/  LDGSTS.E [R12+0x6000], desc[UR16][R134.64], P0 ;  /* 0x06000000860c7fae */ /* 0x000fe80008121850 */
[----:B------:R-:W4:Y:S04]  /*7c80*/  LDL.LU R245, [R1+0xac] ;  /* 0x0000ac0001f57983 */ /* 0x000f280000300800 */
[----:B------:R-:W-:Y:S01]  /*7c90*/  LDGSTS.E [R12+0x6008], desc[UR16][R110.64], P5 ;  /* 0x060080006e0c7fae */ /* 0x000fe2000a921850 */
[----:B------:R-:W-:-:S03]  /*7ca0*/  ISETP.NE.U32.AND P5, PT, R9, RZ, PT ;  /* 0x000000ff0900720c */ /* 0x000fc60003fa5070 */
[----:B------:R-:W4:Y:S04]  /*7cb0*/  LDL.LU R246, [R1+0xa8] ;  /* 0x0000a80001f67983 */ /* 0x000f280000300800 */
[----:B------:R-:W4:Y:S04]  /*7cc0*/  LDL.LU R15, [R1+0xa4] ;  /* 0x0000a400010f7983 */ /* 0x000f280000300800 */
[----:B------:R-:W4:Y:S01]  /*7cd0*/  LDL.LU R9, [R1+0xa0] ;  /* 0x0000a00001097983 */ /* 0x000f220000300800 */
[----:B------:R-:W-:-:S03]  /*7ce0*/  ISETP.NE.U32.AND P6, PT, R141, RZ, PT ;  /* 0x000000ff8d00720c */ /* 0x000fc60003fc5070 */
[----:B------:R-:W4:Y:S04]  /*7cf0*/  LDL.LU R5, [R1+0xdc] ;  /* 0x0000dc0001057983 */ /* 0x000f280000300800 */
[----:B------:R-:W4:Y:S01]  /*7d00*/  LDL.LU R141, [R1+0xd8] ;  /* 0x0000d800018d7983 */ /* 0x000f220000300800 */
[----:B------:R-:W-:Y:S02]  /*7d10*/  ISETP.NE.U32.AND P3, PT, R140, RZ, PT ;  /* 0x000000ff8c00720c */ /* 0x000fe40003f65070 */
[----:B------:R-:W-:Y:S01]  /*7d20*/  ISETP.NE.U32.AND P0, PT, R7, RZ, PT ;  /* 0x000000ff0700720c */ /* 0x000fe20003f05070 */
[----:B------:R-:W4:Y:S04]  /*7d30*/  LDL.LU R140, [R1+0xd4] ;  /* 0x0000d400018c7983 */ /* 0x000f280000300800 */
[----:B------:R-:W4:Y:S01]  /*7d40*/  LDL.LU R7, [R1+0xd0] ;  /* 0x0000d00001077983 */ /* 0x000f220000300800 */
[----:B------:R-:W-:-:S03]  /*7d50*/  LOP3.LUT R14, R3, 0x10, RZ, 0x3c, !PT ;  /* 0x00000010030e7812 */ /* 0x000fc600078e3cff */
[----:B------:R-:W4:Y:S02]  /*7d60*/  LDL.LU R240, [R1+0xcc] ;  /* 0x0000cc0001f07983 */ /* 0x000f240000300800 */
[----:B------:R-:W-:-:S05]  /*7d70*/  VIADD R13, R14, UR7 ;  /* 0x000000070e0d7c36 */ /* 0x000fca0008000000 */
[----:B------:R-:W-:Y:S01]  /*7d80*/  LDGSTS.E [R13], desc[UR16][R132.64], P6 ;  /* 0x00000000840d7fae */ /* 0x000fe2000b121850 */
[----:B------:R-:W-:-:S03]  /*7d90*/  ISETP.NE.U32.AND P6, PT, R251, RZ, PT ;  /* 0x000000fffb00720c */ /* 0x000fc60003fc5070 */
[----:B------:R-:W-:Y:S01]  /*7da0*/  LDGSTS.E [R13+0x8], desc[UR16][R130.64], P3 ;  /* 0x00008000820d7fae */ /* 0x000fe20009921850 */
[----:B------:R-:W-:-:S03]  /*7db0*/  ISETP.NE.U32.AND P3, PT, R250, RZ, PT ;  /* 0x000000fffa00720c */ /* 0x000fc60003f65070 */
[----:B------:R-:W-:Y:S01]  /*7dc0*/  LDGSTS.E [R13+0x2000], desc[UR16][R114.64], P0 ;  /* 0x02000000720d7fae */ /* 0x000fe20008121850 */
[----:B------:R-:W-:-:S03]  /*7dd0*/  ISETP.NE.U32.AND P0, PT, R249, RZ, PT ;  /* 0x000000fff900720c */ /* 0x000fc60003f05070 */
[----:B------:R-:W-:Y:S01]  /*7de0*/  LDGSTS.E [R13+0x2008], desc[UR16][R122.64], P5 ;  /* 0x020080007a0d7fae */ /* 0x000fe2000a921850 */
[----:B------:R-:W-:-:S03]  /*7df0*/  ISETP.NE.U32.AND P5, PT, R247, RZ, PT ;  /* 0x000000fff700720c */ /* 0x000fc60003fa5070 */
[----:B------:R-:W-:Y:S01]  /*7e00*/  LDGSTS.E [R13+0x4000], desc[UR16][R112.64], P6 ;  /* 0x04000000700d7fae */ /* 0x000fe2000b121850 */
[----:B------:R-:W-:-:S03]  /*7e10*/  LOP3.LUT R14, R3, 0x20, RZ, 0x3c, !PT ;  /* 0x00000020030e7812 */ /* 0x000fc600078e3cff */
[----:B------:R-:W-:Y:S04]  /*7e20*/  LDGSTS.E [R13+0x4008], desc[UR16][R142.64], P3 ;  /* 0x040080008e0d7fae */ /* 0x000fe80009921850 */
[----:B------:R-:W-:Y:S01]  /*7e30*/  LDGSTS.E [R13+0x6000], desc[UR16][R144.64], P0 ;  /* 0x06000000900d7fae */ /* 0x000fe20008121850 */
[----:B--2---:R-:W-:-:S03]  /*7e40*/  ISETP.NE.U32.AND P0, PT, R243, RZ, PT ;  /* 0x000000fff300720c */ /* 0x004fc60003f05070 */
[----:B------:R-:W-:Y:S01]  /*7e50*/  LDGSTS.E [R13+0x6008], desc[UR16][R238.64], P5 ;  /* 0x06008000ee0d7fae */ /* 0x000fe2000a921850 */
[----:B------:R-:W-:Y:S01]  /*7e60*/  ISETP.NE.U32.AND P5, PT, R244, RZ, PT ;  /* 0x000000fff400720c */ /* 0x000fe20003fa5070 */
[----:B------:R-:W-:Y:S01]  /*7e70*/  VIADD R14, R14, UR7 ;  /* 0x000000070e0e7c36 */ /* 0x000fe20008000000 */
[----:B---3--:R-:W-:Y:S02]  /*7e80*/  ISETP.NE.U32.AND P3, PT, R242, RZ, PT ;  /* 0x000000fff200720c */ /* 0x008fe40003f65070 */
[----:B----4-:R-:W-:Y:S02]  /*7e90*/  ISETP.NE.U32.AND P6, PT, R241, RZ, PT ;  /* 0x000000fff100720c */ /* 0x010fe40003fc5070 */
[----:B------:R-:W2:Y:S04]  /*7ea0*/  LDL.LU R241, [R1+0xc8] ;  /* 0x0000c80001f17983 */ /* 0x000ea80000300800 */
[----:B------:R-:W3:Y:S04]  /*7eb0*/  LDL.LU R242, [R1+0xc4] ;  /* 0x0000c40001f27983 */ /* 0x000ee80000300800 */
[----:B------:R-:W4:Y:S04]  /*7ec0*/  LDL.LU R243, [R1+0xc0] ;  /* 0x0000c00001f37983 */ /* 0x000f280000300800 */
[----:B------:R-:W-:Y:S04]  /*7ed0*/  LDGSTS.E [R14], desc[UR16][R236.64], P6 ;  /* 0x00000000ec0e7fae */ /* 0x000fe8000b121850 */
[----:B------:R-:W-:Y:S04]  /*7ee0*/  LDGSTS.E [R14+0x8], desc[UR16][R234.64], P3 ;  /* 0x00008000ea0e7fae */ /* 0x000fe80009921850 */
[----:B------:R-:W-:Y:S04]  /*7ef0*/  LDGSTS.E [R14+0x2000], desc[UR16][R232.64], P0 ;  /* 0x02000000e80e7fae */ /* 0x000fe80008121850 */
[----:B------:R-:W-:Y:S04]  /*7f00*/  LDGSTS.E [R14+0x2008], desc[UR16][R230.64], P5 ;  /* 0x02008000e60e7fae */ /* 0x000fe8000a921850 */
[----:B------:R-:W4:Y:S01]  /*7f10*/  LDL.LU R244, [R1+0xfc] ;  /* 0x0000fc0001f47983 */ /* 0x000f220000300800 */
[----:B------:R-:W-:-:S03]  /*7f20*/  ISETP.NE.U32.AND P5, PT, R9, RZ, PT ;  /* 0x000000ff0900720c */ /* 0x000fc60003fa5070 */
[----:B------:R-:W3:Y:S01]  /*7f30*/  LDL.LU R9, [R1+0xf8] ;  /* 0x0000f80001097983 */ /* 0x000ee20000300800 */
[----:B------:R-:W-:Y:S02]  /*7f40*/  ISETP.NE.U32.AND P6, PT, R245, RZ, PT ;  /* 0x000000fff500720c */ /* 0x000fe40003fc5070 */
[----:B------:R-:W-:Y:S01]  /*7f50*/  ISETP.NE.U32.AND P3, PT, R246, RZ, PT ;  /* 0x000000fff600720c */ /* 0x000fe20003f65070 */
[----:B------:R-:W4:Y:S04]  /*7f60*/  LDL.LU R245, [R1+0xf4] ;  /* 0x0000f40001f57983 */ /* 0x000f280000300800 */
[----:B------:R-:W4:Y:S01]  /*7f70*/  LDL.LU R246, [R1+0xf0] ;  /* 0x0000f00001f67983 */ /* 0x000f220000300800 */
[----:B------:R-:W-:-:S05]  /*7f80*/  ISETP.NE.U32.AND P0, PT, R15, RZ, PT ;  /* 0x000000ff0f00720c */ /* 0x000fca0003f05070 */
[----:B------:R-:W-:Y:S01]  /*7f90*/  LDGSTS.E [R14+0x4000], desc[UR16][R228.64], P6 ;  /* 0x04000000e40e7fae */ /* 0x000fe2000b121850 */
[----:B------:R-:W-:-:S03]  /*7fa0*/  ISETP.NE.U32.AND P6, PT, R5, RZ, PT ;  /* 0x000000ff0500720c */ /* 0x000fc60003fc5070 */
[----:B------:R-:W-:Y:S01]  /*7fb0*/  LDGSTS.E [R14+0x4008], desc[UR16][R226.64], P3 ;  /* 0x04008000e20e7fae */ /* 0x000fe20009921850 */
[----:B------:R-:W-:-:S03]  /*7fc0*/  ISETP.NE.U32.AND P3, PT, R141, RZ, PT ;  /* 0x000000ff8d00720c */ /* 0x000fc60003f65070 */
[----:B------:R-:W4:Y:S04]  /*7fd0*/  LDL.LU R5, [R1+0xec] ;  /* 0x0000ec0001057983 */ /* 0x000f280000300800 */
[----:B------:R-:W4:Y:S04]  /*7fe0*/  LDL.LU R141, [R1+0xe8] ;  /* 0x0000e800018d7983 */ /* 0x000f280000300800 */
[----:B------:R-:W-:Y:S01]  /*7ff0*/  LDGSTS.E [R14+0x6000], desc[UR16][R224.64], P0 ;  /* 0x06000000e00e7fae */ /* 0x000fe20008121850 */
[----:B------:R-:W-:-:S03]  /*8000*/  ISETP.NE.U32.AND P0, PT, R140, RZ, PT ;  /* 0x000000ff8c00720c */ /* 0x000fc60003f05070 */
[----:B------:R-:W-:Y:S01]  /*8010*/  LDGSTS.E [R14+0x6008], desc[UR16][R222.64], P5 ;  /* 0x06008000de0e7fae */ /* 0x000fe2000a921850 */
[----:B------:R-:W-:-:S03]  /*8020*/  ISETP.NE.U32.AND P5, PT, R7, RZ, PT ;  /* 0x000000ff0700720c */ /* 0x000fc60003fa5070 */
[----:B------:R-:W4:Y:S04]  /*8030*/  LDL.LU R140, [R1+0xe4] ;  /* 0x0000e400018c7983 */ /* 0x000f280000300800 */
[----:B------:R-:W4:Y:S01]  /*8040*/  LDL.LU R7, [R1+0xe0] ;  /* 0x0000e00001077983 */ /* 0x000f220000300800 */
[----:B------:R-:W-:-:S03]  /*8050*/  LOP3.LUT R15, R3, 0x30, RZ, 0x3c, !PT ;  /* 0x00000030030f7812 */ /* 0x000fc600078e3cff */
[----:B------:R-:W4:Y:S02]  /*8060*/  LDL R249, [R1+0x148] ;  /* 0x0001480001f97983 */ /* 0x000f240000100800 */
[----:B------:R-:W-:Y:S02]  /*8070*/  VIADD R15, R15, UR7 ;  /* 0x000000070f0f7c36 */ /* 0x000fe40008000000 */
[----:B------:R-:W4:Y:S04]  /*8080*/  LDL R250, [R1+0x144] ;  /* 0x0001440001fa7983 */ /* 0x000f280000100800 */
[----:B------:R-:W-:Y:S01]  /*8090*/  LDGSTS.E [R15], desc[UR16][R220.64], P6 ;  /* 0x00000000dc0f7fae */ /* 0x000fe2000b121850 */
[----:B------:R-:W-:-:S03]  /*80a0*/  ISETP.NE.U32.AND P6, PT, R240, RZ, PT ;  /* 0x000000fff000720c */ /* 0x000fc60003fc5070 */
[----:B------:R-:W-:Y:S04]  /*80b0*/  LDGSTS.E [R15+0x8], desc[UR16][R218.64], P3 ;  /* 0x00008000da0f7fae */ /* 0x000fe80009921850 */
[----:B------:R-:W-:Y:S04]  /*80c0*/  LDGSTS.E [R15+0x2000], desc[UR16][R216.64], P0 ;  /* 0x02000000d80f7fae */ /* 0x000fe80008121850 */
[----:B------:R-:W-:Y:S04]  /*80d0*/  LDGSTS.E [R15+0x2008], desc[UR16][R214.64], P5 ;  /* 0x02008000d60f7fae */ /* 0x000fe8000a921850 */
[----:B------:R-:W-:Y:S04]  /*80e0*/  LDGSTS.E [R15+0x4000], desc[UR16][R212.64], P6 ;  /* 0x04000000d40f7fae */ /* 0x000fe8000b121850 */
[----:B------:R-:W4:Y:S01]  /*80f0*/  LDL R251, [R1+0x140] ;  /* 0x0001400001fb7983 */ /* 0x000f220000100800 */
[----:B-1----:R-:W-:-:S05]  /*8100*/  LOP3.LUT R126, R3, 0x40, RZ, 0x3c, !PT ;  /* 0x00000040037e7812 */ /* 0x002fca00078e3cff */
[----:B------:R-:W-:Y:S01]  /*8110*/  VIADD R240, R126, UR7 ;  /* 0x000000077ef07c36 */ /* 0x000fe20008000000 */
[----:B--2---:R-:W-:-:S13]  /*8120*/  ISETP.NE.U32.AND P3, PT, R241, RZ, PT ;  /* 0x000000fff100720c */ /* 0x004fda0003f65070 */
[----:B------:R-:W-:Y:S01]  /*8130*/  LDGSTS.E [R15+0x4008], desc[UR16][R210.64], P3 ;  /* 0x04008000d20f7fae */ /* 0x000fe20009921850 */
[----:B---3--:R-:W-:-:S03]  /*8140*/  ISETP.NE.U32.AND P3, PT, R9, RZ, PT ;  /* 0x000000ff0900720c */ /* 0x008fc60003f65070 */
[----:B------:R-:W2:Y:S01]  /*8150*/  LDL.LU R9, [R1+0x13c] ;  /* 0x00013c0001097983 */ /* 0x000ea20000300800 */
[----:B------:R-:W-:-:S03]  /*8160*/  ISETP.NE.U32.AND P0, PT, R242, RZ, PT ;  /* 0x000000fff200720c */ /* 0x000fc60003f05070 */
[----:B------:R-:W3:Y:S01]  /*8170*/  LDL.LU R126, [R1+0x138] ;  /* 0x00013800017e7983 */ /* 0x000ee20000300800 */
[----:B----4-:R-:W-:-:S03]  /*8180*/  ISETP.NE.U32.AND P5, PT, R243, RZ, PT ;  /* 0x000000fff300720c */ /* 0x010fc60003fa5070 */
[----:B------:R-:W4:Y:S04]  /*8190*/  LDL.LU R127, [R1+0x114] ;  /* 0x00011400017f7983 */ /* 0x000f280000300800 */
[----:B------:R-:W4:Y:S04]  /*81a0*/  LDL.LU R242, [R1+0x110] ;  /* 0x0001100001f27983 */ /* 0x000f280000300800 */
[----:B------:R-:W4:Y:S01]  /*81b0*/  LDL.LU R243, [R1+0x10c] ;  /* 0x00010c0001f37983 */ /* 0x000f220000300800 */
[----:B------:R-:W-:-:S03]  /*81c0*/  ISETP.NE.U32.AND P6, PT, R244, RZ, PT ;  /* 0x000000fff400720c */ /* 0x000fc60003fc5070 */
[----:B------:R-:W-:Y:S01]  /*81d0*/  LDGSTS.E [R15+0x6000], desc[UR16][R208.64], P0 ;  /* 0x06000000d00f7fae */ /* 0x000fe20008121850 */
[----:B------:R-:W-:-:S03]  /*81e0*/  ISETP.NE.U32.AND P0, PT, R245, RZ, PT ;  /* 0x000000fff500720c */ /* 0x000fc60003f05070 */
[----:B------:R-:W-:Y:S01]  /*81f0*/  LDGSTS.E [R15+0x6008], desc[UR16][R206.64], P5 ;  /* 0x06008000ce0f7fae */ /* 0x000fe2000a921850 */
[----:B------:R-:W-:-:S03]  /*8200*/  ISETP.NE.U32.AND P5, PT, R246, RZ, PT ;  /* 0x000000fff600720c */ /* 0x000fc60003fa5070 */
[----:B------:R-:W4:Y:S04]  /*8210*/  LDL.LU R244, [R1+0x108] ;  /* 0x0001080001f47983 */ /* 0x000f280000300800 */
[----:B------:R-:W4:Y:S04]  /*8220*/  LDL.LU R245, [R1+0x104] ;  /* 0x0001040001f57983 */ /* 0x000f280000300800 */
[----:B------:R-:W4:Y:S04]  /*8230*/  LDL.LU R246, [R1+0x100] ;  /* 0x0001000001f67983 */ /* 0x000f280000300800 */
[----:B------:R-:W-:Y:S01]  /*8240*/  LDGSTS.E [R240], desc[UR16][R204.64], P6 ;  /* 0x00000000ccf07fae */ /* 0x000fe2000b121850 */
[----:B------:R-:W-:-:S03]  /*8250*/  ISETP.NE.U32.AND P6, PT, R5, RZ, PT ;  /* 0x000000ff0500720c */ /* 0x000fc60003fc5070 */
[----:B------:R-:W-:Y:S01]  /*8260*/  LDGSTS.E [R240+0x8], desc[UR16][R202.64], P3 ;  /* 0x00008000caf07fae */ /* 0x000fe20009921850 */
[----:B------:R-:W-:-:S03]  /*8270*/  ISETP.NE.U32.AND P3, PT, R141, RZ, PT ;  /* 0x000000ff8d00720c */ /* 0x000fc60003f65070 */
[----:B------:R-:W4:Y:S04]  /*8280*/  LDL R5, [R1+0x15c] ;  /* 0x00015c0001057983 */ /* 0x000f280000100800 */
[----:B------:R-:W4:Y:S04]  /*8290*/  LDL R141, [R1+0x158] ;  /* 0x00015800018d7983 */ /* 0x000f280000100800 */
[----:B------:R-:W-:Y:S01]  /*82a0*/  LDGSTS.E [R240+0x2000], desc[UR16][R200.64], P0 ;  /* 0x02000000c8f07fae */ /* 0x000fe20008121850 */
[----:B------:R-:W-:-:S03]  /*82b0*/  ISETP.NE.U32.AND P0, PT, R140, RZ, PT ;  /* 0x000000ff8c00720c */ /* 0x000fc60003f05070 */
[----:B------:R-:W-:Y:S01]  /*82c0*/  LDGSTS.E [R240+0x2008], desc[UR16][R198.64], P5 ;  /* 0x02008000c6f07fae */ /* 0x000fe2000a921850 */
[----:B------:R-:W-:-:S03]  /*82d0*/  ISETP.NE.U32.AND P5, PT, R7, RZ, PT ;  /* 0x000000ff0700720c */ /* 0x000fc60003fa5070 */
[----:B------:R-:W4:Y:S04]  /*82e0*/  LDL R140, [R1+0x154] ;  /* 0x00015400018c7983 */ /* 0x000f280000100800 */
[----:B------:R-:W4:Y:S04]  /*82f0*/  LDL R7, [R1+0x150] ;  /* 0x0001500001077983 */ /* 0x000f280000100800 */
[----:B------:R-:W-:Y:S04]  /*8300*/  LDGSTS.E [R240+0x4000], desc[UR16][R196.64], P6 ;  /* 0x04000000c4f07fae */ /* 0x000fe8000b121850 */
[----:B------:R-:W-:Y:S04]  /*8310*/  LDGSTS.E [R240+0x4008], desc[UR16][R194.64], P3 ;  /* 0x04008000c2f07fae */ /* 0x000fe80009921850 */
[----:B------:R-:W-:Y:S04]  /*8320*/  LDGSTS.E [R240+0x6000], desc[UR16][R192.64], P0 ;  /* 0x06000000c0f07fae */ /* 0x000fe80008121850 */
[----:B------:R-:W-:Y:S01]  /*8330*/  LDGSTS.E [R240+0x6008], desc[UR16][R190.64], P5 ;  /* 0x06008000bef07fae */ /* 0x000fe2000a921850 */
[----:B------:R-:W-:-:S02]  /*8340*/  ISETP.NE.U32.AND P6, PT, R249, RZ, PT ;  /* 0x000000fff900720c */ /* 0x000fc40003fc5070 */
[----:B------:R-:W-:Y:S02]  /*8350*/  ISETP.NE.U32.AND P3, PT, R250, RZ, PT ;  /* 0x000000fffa00720c */ /* 0x000fe40003f65070 */
[----:B------:R-:W-:Y:S02]  /*8360*/  ISETP.NE.U32.AND P0, PT, R251, RZ, PT ;  /* 0x000000fffb00720c */ /* 0x000fe40003f05070 */
[----:B------:R-:W-:-:S05]  /*8370*/  LOP3.LUT R241, R3, 0x50, RZ, 0x3c, !PT ;  /* 0x0000005003f17812 */ /* 0x000fca00078e3cff */
[----:B------:R-:W-:-:S05]  /*8380*/  VIADD R241, R241, UR7 ;  /* 0x00000007f1f17c36 */ /* 0x000fca0008000000 */
[----:B------:R-:W-:Y:S04]  /*8390*/  LDGSTS.E [R241], desc[UR16][R188.64], P6 ;  /* 0x00000000bcf17fae */ /* 0x000fe8000b121850 */
[----:B------:R-:W-:Y:S04]  /*83a0*/  LDGSTS.E [R241+0x8], desc[UR16][R186.64], P3 ;  /* 0x00008000baf17fae */ /* 0x000fe80009921850 */
[----:B------:R-:W-:Y:S01]  /*83b0*/  LDGSTS.E [R241+0x2000], desc[UR16][R184.64], P0 ;  /* 0x02000000b8f17fae */ /* 0x000fe20008121850 */
[----:B--2---:R-:W-:-:S03]  /*83c0*/  ISETP.NE.U32.AND P5, PT, R9, RZ, PT ;  /* 0x000000ff0900720c */ /* 0x004fc60003fa5070 */
[----:B------:R-:W2:Y:S01]  /*83d0*/  LDL R9, [R1+0x14c] ;  /* 0x00014c0001097983 */ /* 0x000ea20000100800 */
[----:B---3--:R-:W-:Y:S02]  /*83e0*/  ISETP.NE.U32.AND P6, PT, R126, RZ, PT ;  /* 0x000000ff7e00720c */ /* 0x008fe40003fc5070 */
[----:B----4-:R-:W-:Y:S02]  /*83f0*/  ISETP.NE.U32.AND P3, PT, R127, RZ, PT ;  /* 0x000000ff7f00720c */ /* 0x010fe40003f65070 */
[----:B------:R-:W-:-:S05]  /*8400*/  ISETP.NE.U32.AND P0, PT, R242, RZ, PT ;  /* 0x000000fff200720c */ /* 0x000fca0003f05070 */
[----:B------:R-:W-:Y:S01]  /*8410*/  LDGSTS.E [R241+0x2008], desc[UR16][R182.64], P5 ;  /* 0x02008000b6f17fae */ /* 0x000fe2000a921850 */
[----:B------:R-:W-:-:S03]  /*8420*/  ISETP.NE.U32.AND P5, PT, R243, RZ, PT ;  /* 0x000000fff300720c */ /* 0x000fc60003fa5070 */
[----:B------:R-:W-:Y:S04]  /*8430*/  LDGSTS.E [R241+0x4000], desc[UR16][R180.64], P6 ;  /* 0x04000000b4f17fae */ /* 0x000fe8000b121850 */
[----:B------:R-:W-:Y:S01]  /*8440*/  LDGSTS.E [R241+0x4008], desc[UR16][R178.64], P3 ;  /* 0x04008000b2f17fae */ /* 0x000fe20009921850 */
[----:B------:R-:W-:-:S03]  /*8450*/  LOP3.LUT R126, R3, 0x60, RZ, 0x3c, !PT ;  /* 0x00000060037e7812 */ /* 0x000fc600078e3cff */
[----:B------:R-:W-:Y:S01]  /*8460*/  LDGSTS.E [R241+0x6000], desc[UR16][R176.64], P0 ;  /* 0x06000000b0f17fae */ /* 0x000fe20008121850 */
[----:B------:R-:W-:-:S03]  /*8470*/  ISETP.NE.U32.AND P3, PT, R244, RZ, PT ;  /* 0x000000fff400720c */ /* 0x000fc60003f65070 */
[----:B------:R-:W-:Y:S01]  /*8480*/  LDGSTS.E [R241+0x6008], desc[UR16][R174.64], P5 ;  /* 0x06008000aef17fae */ /* 0x000fe2000a921850 */
[----:B------:R-:W-:Y:S02]  /*8490*/  ISETP.NE.U32.AND P0, PT, R245, RZ, PT ;  /* 0x000000fff500720c */ /* 0x000fe40003f05070 */
[----:B------:R-:W-:Y:S01]  /*84a0*/  ISETP.NE.U32.AND P5, PT, R246, RZ, PT ;  /* 0x000000fff600720c */ /* 0x000fe20003fa5070 */
[----:B------:R-:W-:-:S06]  /*84b0*/  VIADD R242, R126, UR7 ;  /* 0x000000077ef27c36 */ /* 0x000fcc0008000000 */
[----:B------:R-:W-:Y:S04]  /*84c0*/  LDGSTS.E [R242], desc[UR16][R172.64], P3 ;  /* 0x00000000acf27fae */ /* 0x000fe80009921850 */
[----:B------:R-:W-:Y:S01]  /*84d0*/  LDGSTS.E [R242+0x8], desc[UR16][R170.64], P0 ;  /* 0x00008000aaf27fae */ /* 0x000fe20008121850 */
[----:B------:R-:W-:-:S03]  /*84e0*/  ISETP.NE.U32.AND P3, PT, R5, RZ, PT ;  /* 0x000000ff0500720c */ /* 0x000fc60003f65070 */
[----:B------:R-:W-:Y:S01]  /*84f0*/  LDGSTS.E [R242+0x2000], desc[UR16][R168.64], P5 ;  /* 0x02000000a8f27fae */ /* 0x000fe2000a921850 */
[----:B------:R-:W-:-:S09]  /*8500*/  ISETP.NE.U32.AND P5, PT, R141, RZ, PT ;  /* 0x000000ff8d00720c */ /* 0x000fd20003fa5070 */
[----:B------:R-:W-:Y:S01]  /*8510*/  LDGSTS.E [R242+0x2008], desc[UR16][R166.64], P3 ;  /* 0x02008000a6f27fae */ /* 0x000fe20009921850 */
[----:B------:R-:W-:-:S03]  /*8520*/  ISETP.NE.U32.AND P6, PT, R140, RZ, PT ;  /* 0x000000ff8c00720c */ /* 0x000fc60003fc5070 */
[----:B------:R-:W-:Y:S01]  /*8530*/  LDGSTS.E [R242+0x4000], desc[UR16][R164.64], P5 ;  /* 0x04000000a4f27fae */ /* 0x000fe2000a921850 */
[----:B------:R-:W-:Y:S02]  /*8540*/  LOP3.LUT P5, RZ, R6, 0x20, RZ, 0xc0, !PT ;  /* 0x0000002006ff7812 */ /* 0x000fe400078ac0ff */
[----:B------:R-:W-:Y:S01]  /*8550*/  ISETP.NE.U32.AND P0, PT, R7, RZ, PT ;  /* 0x000000ff0700720c */ /* 0x000fe20003f05070 */
[----:B------:R-:W-:Y:S06]  /*8560*/  STL [R1+0x3fc], R3 ;  /* 0x0003fc0301007387 */ /* 0x000fec0000100800 */
[----:B------:R-:W-:Y:S06]  /*8570*/  LDGSTS.E [R242+0x4008], desc[UR16][R162.64], P6 ;  /* 0x04008000a2f27fae */ /* 0x000fec000b121850 */
[----:B------:R-:W-:Y:S04]  /*8580*/  LDGSTS.E [R242+0x6000], desc[UR16][R160.64], P0 ;  /* 0x06000000a0f27fae */ /* 0x000fe80008121850 */
[----:B------:R-:W-:Y:S01]  /*8590*/  LDGSTS.E [R242+0x6008], desc[UR16][R158.64], P5 ;  /* 0x060080009ef27fae */ /* 0x000fe2000a921850 */
[----:B------:R-:W-:-:S03]  /*85a0*/  ISETP.NE.U32.AND P5, PT, R8, RZ, PT ;  /* 0x000000ff0800720c */ /* 0x000fc60003fa5070 */
[----:B------:R-:W3:Y:S01]  /*85b0*/  LDL.LU R8, [R1+0x4cc] ;  /* 0x0004cc0001087983 */ /* 0x000ee20000300800 */
[----:B------:R-:W-:-:S05]  /*85c0*/  LOP3.LUT R5, R3, 0x70, RZ, 0x3c, !PT ;  /* 0x0000007003057812 */ /* 0x000fca00078e3cff */
[----:B------:R-:W-:Y:S01]  /*85d0*/  VIADD R243, R5, UR7 ;  /* 0x0000000705f37c36 */ /* 0x000fe20008000000 */
[----:B------:R-:W-:Y:S02]  /*85e0*/  ISETP.NE.U32.AND P6, PT, R2, RZ, PT ;  /* 0x000000ff0200720c */ /* 0x000fe40003fc5070 */
[----:B------:R-:W-:Y:S01]  /*85f0*/  LOP3.LUT P3, RZ, R6, 0x40, RZ, 0xc0, !PT ;  /* 0x0000004006ff7812 */ /* 0x000fe2000786c0ff */
[----:B------:R-:W-:Y:S01]  /*8600*/  UIADD3 UR4, UR12, -0x100, URZ ;  /* 0xffffff000c047890 */ /* 0x000fe2000fffe03f */
[----:B------:R-:W1:Y:S01]  /*8610*/  S2R R7, SR_TID.X ;  /* 0x0000000000077919 */ /* 0x000e620000002100 */
[----:B------:R-:W4:Y:S04]  /*8620*/  LDL.LU R2, [R1+0x4c8] ;  /* 0x0004c80001027983 */ /* 0x000f280000300800 */
[----:B------:R-:W4:Y:S04]  /*8630*/  LDL.64 R126, [R1+0x40] ;  /* 0x00004000017e7983 */ /* 0x000f280000100a00 */
[----:B------:R-:W4:Y:S01]  /*8640*/  LDL.LU.64 R140, [R1] ;  /* 0x00000000018c7983 */ /* 0x000f220000300a00 */
[----:B-1----:R-:W-:-:S04]  /*8650*/  SHF.R.U32.HI R7, RZ, 0x6, R7 ;  /* 0x00000006ff077819 */ /* 0x002fc80000011607 */
[----:B------:R-:W-:-:S04]  /*8660*/  SGXT.U32 R7, R7, 0x1 ;  /* 0x000000010707781a */ /* 0x000fc80000000000 */
[----:B------:R-:W-:Y:S02]  /*8670*/  LOP3.LUT R7, R7, 0x20, RZ, 0xfc, !PT ;  /* 0x0000002007077812 */ /* 0x000fe400078efcff */
[----:B--2---:R-:W-:Y:S02]  /*8680*/  ISETP.NE.U32.AND P0, PT, R9, RZ, PT ;  /* 0x000000ff0900720c */ /* 0x004fe40003f05070 */
[----:B------:R-:W1:Y:S11]  /*8690*/  S2R R9, SR_TID.X ;  /* 0x0000000000097919 */ /* 0x000e760000002100 */
[----:B------:R-:W-:Y:S01]  /*86a0*/  LDGSTS.E [R243], desc[UR16][R156.64], P0 ;  /* 0x000000009cf37fae */ /* 0x000fe20008121850 */
[----:B------:R-:W-:-:S13]  /*86b0*/  LOP3.LUT P0, RZ, R6, 0x10, RZ, 0xc0, !PT ;  /* 0x0000001006ff7812 */ /* 0x000fda000780c0ff */
[----:B------:R-:W-:Y:S04]  /*86c0*/  LDGSTS.E [R243+0x8], desc[UR16][R138.64], P0 ;  /* 0x000080008af37fae */ /* 0x000fe80008121850 */
[----:B------:R-:W-:Y:S01]  /*86d0*/  LDGSTS.E [R243+0x2000], desc[UR16][R154.64], P5 ;  /* 0x020000009af37fae */ /* 0x000fe2000a921850 */
[----:B-1----:R-:W-:-:S03]  /*86e0*/  SHF.R.U32.HI R9, RZ, 0x6, R9 ;  /* 0x00000006ff097819 */ /* 0x002fc60000011609 */
[----:B------:R-:W-:Y:S01]  /*86f0*/  LDGSTS.E [R243+0x2008], desc[UR16][R136.64], P6 ;  /* 0x0200800088f37fae */ /* 0x000fe2000b121850 */
[----:B------:R-:W-:-:S03]  /*8700*/  SGXT.U32 R9, R9, 0x1 ;  /* 0x000000010909781a */ /* 0x000fc60000000000 */
[----:B------:R-:W-:Y:S01]  /*8710*/  LDGSTS.E [R243+0x4000], desc[UR16][R152.64], P3 ;  /* 0x0400000098f37fae */ /* 0x000fe20009921850 */
[----:B------:R-:W-:-:S03]  /*8720*/  LOP3.LUT R9, R9, 0x2, RZ, 0xfc, !PT ;  /* 0x0000000209097812 */ /* 0x000fc600078efcff */
[----:B------:R-:W-:Y:S01]  /*8730*/  LDGSTS.E [R243+0x4008], desc[UR16][R150.64], P4 ;  /* 0x0400800096f37fae */ /* 0x000fe2000a121850 */
[----:B------:R-:W-:-:S03]  /*8740*/  ISETP.GE.AND P4, PT, R9, UR4, PT ;  /* 0x0000000409007c0c */ /* 0x000fc6000bf86270 */
[----:B------:R-:W-:Y:S01]  /*8750*/  LDGSTS.E [R243+0x6000], desc[UR16][R148.64], P2 ;  /* 0x0600000094f37fae */ /* 0x000fe20009121850 */
[----:B------:R-:W1:Y:S01]  /*8760*/  S2R R9, SR_TID.X ;  /* 0x0000000000097919 */ /* 0x000e620000002100 */
[----:B------:R-:W-:Y:S02]  /*8770*/  SEL R247, RZ, 0x4, P4 ;  /* 0x00000004fff77807 */ /* 0x000fe40002000000 */
[----:B------:R-:W-:Y:S01]  /*8780*/  ISETP.GE.AND P4, PT, R7, UR4, PT ;  /* 0x0000000407007c0c */ /* 0x000fe2000bf86270 */
[----:B------:R-:W-:Y:S01]  /*8790*/  LDGSTS.E [R243+0x6008], desc[UR16][R146.64], P1 ;  /* 0x0600800092f37fae */ /* 0x000fe20008921850 */
[----:B------:R-:W2:Y:S02]  /*87a0*/  S2R R7, SR_TID.X ;  /* 0x0000000000077919 */ /* 0x000ea40000002100 */
[----:B------:R-:W-:Y:S02]  /*87b0*/  SEL R246, RZ, 0x4, P4 ;  /* 0x00000004fff67807 */ /* 0x000fe40002000000 */
[----:B-1----:R-:W-:Y:S01]  /*87c0*/  SHF.R.U32.HI R9, RZ, 0x6, R9 ;  /* 0x00000006ff097819 */ /* 0x002fe20000011609 */
[----:B------:R-:W0:Y:S03]  /*87d0*/  LDGDEPBAR ;  /* 0x00000000000079af */ /* 0x000e260000000000 */
[----:B------:R-:W-:-:S04]  /*87e0*/  SGXT.U32 R9, R9, 0x1 ;  /* 0x000000010909781a */ /* 0x000fc80000000000 */
[----:B------:R-:W-:-:S04]  /*87f0*/  LOP3.LUT R9, R9, 0x22, RZ, 0xfc, !PT ;  /* 0x0000002209097812 */ /* 0x000fc800078efcff */
[----:B------:R-:W-:Y:S02]  /*8800*/  ISETP.GE.AND P4, PT, R9, UR4, PT ;  /* 0x0000000409007c0c */ /* 0x000fe4000bf86270 */
[----:B------:R-:W1:Y:S01]  /*8810*/  S2R R9, SR_TID.X ;  /* 0x0000000000097919 */ /* 0x000e620000002100 */
[----:B--2---:R-:W-:-:S04]  /*8820*/  SHF.R.U32.HI R7, RZ, 0x6, R7 ;  /* 0x00000006ff077819 */ /* 0x004fc80000011607 */
[----:B------:R-:W-:Y:S02]  /*8830*/  SGXT.U32 R7, R7, 0x1 ;  /* 0x000000010707781a */ /* 0x000fe40000000000 */
[----:B------:R-:W-:Y:S02]  /*8840*/  ISETP.GE.AND P1, PT, R4, UR4, PT ;  /* 0x0000000404007c0c */ /* 0x000fe4000bf26270 */
[----:B------:R-:W-:Y:S02]  /*8850*/  LOP3.LUT R7, R7, 0x40, RZ, 0xfc, !PT ;  /* 0x0000004007077812 */ /* 0x000fe400078efcff */
[----:B------:R-:W-:Y:S02]  /*8860*/  SEL R5, RZ, 0x4, P1 ;  /* 0x00000004ff057807 */ /* 0x000fe40000800000 */
[----:B------:R-:W-:Y:S02]  /*8870*/  SEL R245, RZ, 0x4, P4 ;  /* 0x00000004fff57807 */ /* 0x000fe40002000000 */
[----:B---3--:R-:W-:-:S02]  /*8880*/  ISETP.GT.AND P1, PT, R8, 0x17f, PT ;  /* 0x0000017f0800780c */ /* 0x008fc40003f24270 */
[----:B------:R-:W-:Y:S02]  /*8890*/  ISETP.GE.AND P4, PT, R7, UR4, PT ;  /* 0x0000000407007c0c */ /* 0x000fe4000bf86270 */
[----:B------:R-:W-:Y:S02]  /*88a0*/  SEL R5, R5, RZ, P1 ;  /* 0x000000ff05057207 */ /* 0x000fe40000800000 */
[----:B------:R-:W-:Y:S02]  /*88b0*/  SEL R244, RZ, 0x4, P4 ;  /* 0x00000004fff47807 */ /* 0x000fe40002000000 */
[----:B-1----:R-:W-:-:S04]  /*88c0*/  SHF.R.U32.HI R9, RZ, 0x6, R9 ;  /* 0x00000006ff097819 */ /* 0x002fc80000011609 */
[----:B------:R-:W-:-:S04]  /*88d0*/  SGXT.U32 R9, R9, 0x1 ;  /* 0x000000010909781a */ /* 0x000fc80000000000 */
[----:B------:R-:W-:-:S04]  /*88e0*/  LOP3.LUT R9, R9, 0x42, RZ, 0xfc, !PT ;  /* 0x0000004209097812 */ /* 0x000fc800078efcff */
[----:B------:R-:W-:Y:S02]  /*88f0*/  ISETP.GE.AND P4, PT, R9, UR4, PT ;  /* 0x0000000409007c0c */ /* 0x000fe4000bf86270 */
[----:B------:R-:W-:Y:S02]  /*8900*/  ISETP.NE.U32.AND P2, PT, R5, RZ, PT ;  /* 0x000000ff0500720c */ /* 0x000fe40003f45070 */
[----:B------:R-:W-:Y:S01]  /*8910*/  SEL R5, RZ, 0x4, P4 ;  /* 0x00000004ff057807 */ /* 0x000fe20002000000 */
[----:B------:R-:W-:Y:S03]  /*8920*/  STL [R1+0x400], R8 ;  /* 0x0004000801007387 */ /* 0x000fe60000100800 */
[----:B------:R-:W-:Y:S02]  /*8930*/  SEL R9, R5, RZ, P1 ;  /* 0x000000ff05097207 */ /* 0x000fe40000800000 */
[----:B------:R-:W-:Y:S01]  /*8940*/  SEL R249, R247, RZ, P1 ;  /* 0x000000fff7f97207 */ /* 0x000fe20000800000 */
[----:B------:R-:W2:Y:S01]  /*8950*/  LDL.64 R4, [R1+0x78] ;  /* 0x0000780001047983 */ /* 0x000ea20000100a00 */
[----:B------:R-:W-:-:S03]  /*8960*/  SEL R251, R246, RZ, P1 ;  /* 0x000000fff6fb7207 */ /* 0x000fc60000800000 */
[----:B------:R-:W3:Y:S04]  /*8970*/  LDL.64 R246, [R1+0x38] ;  /* 0x0000380001f67983 */ /* 0x000ee80000100a00 */
[----:B------:R1:W-:Y:S04]  /*8980*/  STL [R1+0x444], R9 ;  /* 0x0004440901007387 */ /* 0x0003e80000100800 */
[----:B-1----:R-:W2:Y:S01]  /*8990*/  LDL.64 R8, [R1+0x80] ;  /* 0x0000800001087983 */ /* 0x002ea20000100a00 */
[----:B------:R-:W-:Y:S02]  /*89a0*/  LOP3.LUT P0, RZ, R6, 0x8, RZ, 0xc0, !PT ;  /* 0x0000000806ff7812 */ /* 0x000fe4000780c0ff */
[----:B------:R-:W-:Y:S01]  /*89b0*/  SEL R7, R244, RZ, P1 ;  /* 0x000000fff4077207 */ /* 0x000fe20000800000 */
[C---:B----4-:R-:W-:Y:S01]  /*89c0*/  VIADD R244, R2.reuse, UR7 ;  /* 0x0000000702f47c36 */ /* 0x050fe20008000000 */
[----:B------:R1:W-:Y:S01]  /*89d0*/  STL.64 [R1+0x478], R140 ;  /* 0x0004788c01007387 */ /* 0x0003e20000100a00 */
[----:B------:R-:W-:-:S02]  /*89e0*/  LOP3.LUT R3, R2, 0x10, RZ, 0x3c, !PT ;  /* 0x0000001002037812 */ /* 0x000fc400078e3cff */
[----:B------:R-:W-:-:S03]  /*89f0*/  SEL R250, R245, RZ, P1 ;  /* 0x000000fff5fa7207 */ /* 0x000fc60000800000 */
[----:B------:R-:W-:Y:S01]  /*8a00*/  VIADD R245, R3, UR7 ;  /* 0x0000000703f57c36 */ /* 0x000fe20008000000 */
[----:B------:R-:W-:-:S04]  /*8a10*/  LOP3.LUT R6, R6, 0xfffffffe, RZ, 0xc0, !PT ;  /* 0xfffffffe06067812 */ /* 0x000fc800078ec0ff */
[----:B------:R-:W-:Y:S02]  /*8a20*/  @P2 LOP3.LUT R6, R6, 0x1, RZ, 0xfc, !PT ;  /* 0x0000000106062812 */ /* 0x000fe400078efcff */
[----:B------:R-:W-:Y:S02]  /*8a30*/  ISETP.NE.U32.AND P2, PT, R87, RZ, PT ;  /* 0x000000ff5700720c */ /* 0x000fe40003f45070 */
[----:B------:R-:W-:Y:S01]  /*8a40*/  ISETP.NE.U32.AND P3, PT, R63, RZ, PT ;  /* 0x000000ff3f00720c */ /* 0x000fe20003f65070 */
[----:B--2---:R-:W-:Y:S04]  /*8a50*/  LDGSTS.E [R244+0x20000], desc[UR16][R8.64], P0 ;  /* 0x2000000008f47fae */ /* 0x004fe80008121850 */
[----:B------:R-:W-:Y:S04]  /*8a60*/  LDGSTS.E [R244+0x20400], desc[UR16][R126.64], P0 ;  /* 0x204000007ef47fae */ /* 0x000fe80008121850 */
[----:B------:R-:W-:Y:S04]  /*8a70*/  LDGSTS.E [R244+0x20800], desc[UR16][R140.64], P0 ;  /* 0x208000008cf47fae */ /* 0x000fe80008121850 */
[----:B------:R-:W-:Y:S04]  /*8a80*/  LDGSTS.E [R244+0x20c00], desc[UR16][R26.64], P0 ;  /* 0x20c000001af47fae */ /* 0x000fe80008121850 */
[----:B------:R-:W-:Y:S04]  /*8a90*/  LDGSTS.E [R244+0x21000], desc[UR16][R22.64], P0 ;  /* 0x2100000016f47fae */ /* 0x000fe80008121850 */
[----:B-1----:R-:W2:Y:S04]  /*8aa0*/  LDL.LU.64 R140, [R1+0x30] ;  /* 0x00003000018c7983 */ /* 0x002ea80000300a00 */
[----:B------:R-:W-:Y:S04]  /*8ab0*/  STL.64 [R1+0x450], R22 ;  /* 0x0004501601007387 */ /* 0x000fe80000100a00 */
[----:B------:R-:W4:Y:S04]  /*8ac0*/  LDL.64 R126, [R1+0x70] ;  /* 0x00007000017e7983 */ /* 0x000f280000100a00 */
[----:B------:R-:W-:Y:S04]  /*8ad0*/  LDGSTS.E [R244+0x21400], desc[UR16][R20.64], P0 ;  /* 0x2140000014f47fae */ /* 0x000fe80008121850 */
[----:B------:R-:W-:Y:S04]  /*8ae0*/  STL.64 [R1+0x458], R20 ;  /* 0x0004581401007387 */ /* 0x000fe80000100a00 */
[----:B------:R-:W-:Y:S04]  /*8af0*/  LDGSTS.E [R244+0x21800], desc[UR16][R16.64], P0 ;  /* 0x2180000010f47fae */ /* 0x000fe80008121850 */
[----:B------:R-:W-:Y:S04]  /*8b00*/  STL.64 [R1+0x460], R16 ;  /* 0x0004601001007387 */ /* 0x000fe80000100a00 */
[----:B------:R-:W-:Y:S04]  /*8b10*/  LDGSTS.E [R244+0x21c00], desc[UR16][R18.64], P0 ;  /* 0x21c0000012f47fae */ /* 0x000fe80008121850 */
[----:B------:R1:W-:Y:S04]  /*8b20*/  STL.64 [R1+0x468], R18 ;  /* 0x0004681201007387 */ /* 0x0003e80000100a00 */
[----:B------:R-:W-:Y:S04]  /*8b30*/  LDGSTS.E [R245+0x20080], desc[UR16][R4.64], P0 ;  /* 0x2008000004f57fae */ /* 0x000fe80008121850 */
[----:B---3--:R3:W-:Y:S04]  /*8b40*/  LDGSTS.E [R245+0x20480], desc[UR16][R246.64], P0 ;  /* 0x20480000f6f57fae */ /* 0x0087e80008121850 */
[----:B-1----:R-:W2:Y:S04]  /*8b50*/  LDL.LU.64 R18, [R1+0x20] ;  /* 0x0000200001127983 */ /* 0x002ea80000300a00 */
[----:B------:R-:W-:Y:S04]  /*8b60*/  LDGSTS.E [R245+0x20880], desc[UR16][R108.64], P0 ;  /* 0x208800006cf57fae */ /* 0x000fe80008121850 */
[----:B------:R1:W-:Y:S04]  /*8b70*/  STL.64 [R1+0x470], R108 ;  /* 0x0004706c01007387 */ /* 0x0003e80000100a00 */
[----:B------:R-:W-:Y:S04]  /*8b80*/  LDGSTS.E [R245+0x20c80], desc[UR16][R106.64], P0 ;  /* 0x20c800006af57fae */ /* 0x000fe80008121850 */
[----:B------:R-:W-:Y:S04]  /*8b90*/  LDGSTS.E [R245+0x21080], desc[UR16][R104.64], P0 ;  /* 0x2108000068f57fae */ /* 0x000fe80008121850 */
[----:B-1----:R-:W2:Y:S04]  /*8ba0*/  LDL.LU.64 R108, [R1+0x28] ;  /* 0x00002800016c7983 */ /* 0x002ea80000300a00 */
[----:B------:R-:W-:Y:S04]  /*8bb0*/  STL.64 [R1+0x480], R106 ;  /* 0x0004806a01007387 */ /* 0x000fe80000100a00 */
[----:B------:R-:W-:Y:S04]  /*8bc0*/  STL.64 [R1+0x488], R104 ;  /* 0x0004886801007387 */ /* 0x000fe80000100a00 */
[----:B------:R-:W2:Y:S04]  /*8bd0*/  LDL.LU.64 R16, [R1+0x18] ;  /* 0x0000180001107983 */ /* 0x000ea80000300a00 */
[----:B------:R-:W-:Y:S04]  /*8be0*/  LDGSTS.E [R245+0x21480], desc[UR16][R102.64], P0 ;  /* 0x2148000066f57fae */ /* 0x000fe80008121850 */
[----:B------:R-:W-:Y:S04]  /*8bf0*/  STL.64 [R1+0x490], R102 ;  /* 0x0004906601007387 */ /* 0x000fe80000100a00 */
[----:B------:R-:W-:Y:S04]  /*8c00*/  LDGSTS.E [R245+0x21880], desc[UR16][R92.64], P0 ;  /* 0x218800005cf57fae */ /* 0x000fe80008121850 */
[----:B------:R1:W-:Y:S04]  /*8c10*/  STL.64 [R1+0x498], R92 ;  /* 0x0004985c01007387 */ /* 0x0003e80000100a00 */
[----:B------:R-:W-:Y:S04]  /*8c20*/  LDGSTS.E [R245+0x21c80], desc[UR16][R100.64], P0 ;  /* 0x21c8000064f57fae */ /* 0x000fe80008121850 */
[----:B-1----:R-:W2:Y:S04]  /*8c30*/  LDL.LU.64 R92, [R1+0x60] ;  /* 0x00006000015c7983 */ /* 0x002ea80000300a00 */
[----:B------:R1:W-:Y:S04]  /*8c40*/  STL.64 [R1+0x4a0], R100 ;  /* 0x0004a06401007387 */ /* 0x0003e80000100a00 */
[----:B-1----:R-:W2:Y:S04]  /*8c50*/  LDL.LU.64 R100, [R1+0x68] ;  /* 0x0000680001647983 */ /* 0x002ea80000300a00 */
[----:B------:R-:W2:Y:S04]  /*8c60*/  LDL.LU R87, [R1+0x4c4] ;  /* 0x0004c40001577983 */ /* 0x000ea80000300800 */
[----:B------:R-:W2:Y:S04]  /*8c70*/  LDL.LU.64 R102, [R1+0x58] ;  /* 0x0000580001667983 */ /* 0x000ea80000300a00 */
[----:B------:R-:W2:Y:S04]  /*8c80*/  LDL.LU.64 R104, [R1+0x50] ;  /* 0x0000500001687983 */ /* 0x000ea80000300a00 */
[----:B------:R-:W2:Y:S04]  /*8c90*/  LDL.LU.64 R20, [R1+0x10] ;  /* 0x0000100001147983 */ /* 0x000ea80000300a00 */
[----:B------:R-:W2:Y:S04]  /*8ca0*/  LDL.LU R63, [R1+0x4c0] ;  /* 0x0004c000013f7983 */ /* 0x000ea80000300800 */
[----:B------:R-:W2:Y:S04]  /*8cb0*/  LDL.LU.64 R106, [R1+0x48] ;  /* 0x00004800016a7983 */ /* 0x000ea80000300a00 */
[----:B------:R-:W2:Y:S01]  /*8cc0*/  LDL.LU.64 R22, [R1+0x8] ;  /* 0x0000080001167983 */ /* 0x000ea20000300a00 */
[----:B------:R-:W-:-:S03]  /*8cd0*/  LOP3.LUT R3, R2, 0x20, RZ, 0x3c, !PT ;  /* 0x0000002002037812 */ /* 0x000fc600078e3cff */
[----:B------:R-:W2:Y:S02]  /*8ce0*/  LDL.LU R8, [R1+0x168] ;  /* 0x0001680001087983 */ /* 0x000ea40000300800 */
[----:B---3--:R-:W-:Y:S01]  /*8cf0*/  VIADD R246, R3, UR7 ;  /* 0x0000000703f67c36 */ /* 0x008fe20008000000 */
[----:B------:R-:W-:Y:S01]  /*8d00*/  LOP3.LUT R3, R2, 0x30, RZ, 0x3c, !PT ;  /* 0x0000003002037812 */ /* 0x000fe200078e3cff */
[----:B------:R-:W3:Y:S01]  /*8d10*/  LDL.LU R4, [R1+0x160] ;  /* 0x0001600001047983 */ /* 0x000ee20000300800 */
[----:B------:R-:W-:-:S03]  /*8d20*/  LOP3.LUT R6, R6, 0xfffffffd, RZ, 0xc0, !PT ;  /* 0xfffffffd06067812 */ /* 0x000fc600078ec0ff */
[----:B------:R-:W-:Y:S01]  /*8d30*/  VIADD R247, R3, UR7 ;  /* 0x0000000703f77c36 */ /* 0x000fe20008000000 */
[----:B------:R-:W-:Y:S02]  /*8d40*/  LOP3.LUT R3, R2, 0x40, RZ, 0x3c, !PT ;  /* 0x0000004002037812 */ /* 0x000fe400078e3cff */
[----:B------:R-:W-:Y:S02]  /*8d50*/  @P1 LOP3.LUT R6, R6, 0x2, RZ, 0xfc, !PT ;  /* 0x0000000206061812 */ /* 0x000fe400078efcff */
[----:B------:R-:W-:Y:S01]  /*8d60*/  ISETP.NE.U32.AND P1, PT, R248, RZ, PT ;  /* 0x000000fff800720c */ /* 0x000fe20003f25070 */
[----:B------:R-:W-:Y:S01]  /*8d70*/  VIADD R248, R3, UR7 ;  /* 0x0000000703f87c36 */ /* 0x000fe20008000000 */
[----:B------:R-:W-:Y:S02]  /*8d80*/  LOP3.LUT R3, R2, 0x50, RZ, 0x3c, !PT ;  /* 0x0000005002037812 */ /* 0x000fe400078e3cff */
[----:B------:R-:W-:-:S03]  /*8d90*/  ISETP.NE.U32.AND P4, PT, R249, RZ, PT ;  /* 0x000000fff900720c */ /* 0x000fc60003f85070 */
[----:B------:R-:W-:Y:S01]  /*8da0*/  VIADD R249, R3, UR7 ;  /* 0x0000000703f97c36 */ /* 0x000fe20008000000 */
[----:B------:R-:W-:Y:S02]  /*8db0*/  LOP3.LUT R3, R2, 0x60, RZ, 0x3c, !PT ;  /* 0x0000006002037812 */ /* 0x000fe400078e3cff */
[----:B------:R-:W-:-:S03]  /*8dc0*/  ISETP.NE.U32.AND P6, PT, R250, RZ, PT ;  /* 0x000000fffa00720c */ /* 0x000fc60003fc5070 */
[----:B------:R-:W-:Y:S01]  /*8dd0*/  VIADD R250, R3, UR7 ;  /* 0x0000000703fa7c36 */ /* 0x000fe20008000000 */
[----:B------:R-:W-:Y:S01]  /*8de0*/  LOP3.LUT R3, R2, 0x70, RZ, 0x3c, !PT ;  /* 0x0000007002037812 */ /* 0x000fe200078e3cff */
[----:B------:R-:W-:Y:S01]  /*8df0*/  IMAD.SHL.U32 R5, R10, 0x80, RZ ;  /* 0x000000800a057824 */ /* 0x000fe200078e00ff */
[----:B------:R-:W-:-:S03]  /*8e00*/  ISETP.NE.U32.AND P5, PT, R251, RZ, PT ;  /* 0x000000fffb00720c */ /* 0x000fc60003fa5070 */
[----:B------:R-:W-:Y:S01]  /*8e10*/  VIADD R251, R3, UR7 ;  /* 0x0000000703fb7c36 */ /* 0x000fe20008000000 */
[----:B----4-:R-:W-:Y:S04]  /*8e20*/  LDGSTS.E [R246+0x20100], desc[UR16][R126.64], P0 ;  /* 0x201000007ef67fae */ /* 0x010fe80008121850 */
[----:B--2---:R-:W-:Y:S04]  /*8e30*/  LDGSTS.E [R246+0x20500], desc[UR16][R140.64], P0 ;  /* 0x205000008cf67fae */ /* 0x004fe80008121850 */
[----:B------:R-:W-:Y:S04]  /*8e40*/  LDGSTS.E [R246+0x20900], desc[UR16][R98.64], P0 ;  /* 0x2090000062f67fae */ /* 0x000fe80008121850 */
[----:B------:R-:W2:Y:S04]  /*8e50*/  LDL.LU R126, [R1+0x164] ;  /* 0x00016400017e7983 */ /* 0x000ea80000300800 */
[----:B------:R-:W4:Y:S04]  /*8e60*/  LDL.LU R127, [R1+0x16c] ;  /* 0x00016c00017f7983 */ /* 0x000f280000300800 */
[----:B------:R1:W-:Y:S04]  /*8e70*/  STL [R1+0x404], R2 ;  /* 0x0004040201007387 */ /* 0x0003e80000100800 */
[----:B------:R1:W-:Y:S04]  /*8e80*/  STL [R1+0x408], R10 ;  /* 0x0004080a01007387 */ /* 0x0003e80000100800 */
[----:B------:R-:W-:Y:S01]  /*8e90*/  LDGSTS.E [R246+0x20d00], desc[UR16][R84.64], P0 ;  /* 0x20d0000054f67fae */ /* 0x000fe20008121850 */
[----:B-1----:R-:W-:-:S03]  /*8ea0*/  IMAD.WIDE R2, R5, 0x4, R118 ;  /* 0x0000000405027825 */ /* 0x002fc600078e0276 */
[----:B------:R-:W-:Y:S04]  /*8eb0*/  LDGSTS.E [R246+0x21100], desc[UR16][R94.64], P0 ;  /* 0x211000005ef67fae */ /* 0x000fe80008121850 */
[----:B------:R-:W4:Y:S04]  /*8ec0*/  LDL.LU R10, [R1+0x17c] ;  /* 0x00017c00010a7983 */ /* 0x000f280000300800 */
[----:B------:R-:W4:Y:S04]  /*8ed0*/  LDL.LU R118, [R1+0x170] ;  /* 0x0001700001767983 */ /* 0x000f280000300800 */
[----:B------:R-:W-:Y:S04]  /*8ee0*/  LDGSTS.E [R246+0x21500], desc[UR16][R96.64], P0 ;  /* 0x2150000060f67fae */ /* 0x000fe80008121850 */
[----:B------:R-:W-:Y:S04]  /*8ef0*/  LDGSTS.E [R246+0x21900], desc[UR16][R90.64], P0 ;  /* 0x219000005af67fae */ /* 0x000fe80008121850 */
[----:B------:R-:W-:Y:S01]  /*8f00*/  LDGSTS.E [R246+0x21d00], desc[UR16][R88.64], P0 ;  /* 0x21d0000058f67fae */ /* 0x000fe20008121850 */
[----:B------:R-:W-:-:S03]  /*8f10*/  LOP3.LUT R6, R6, 0xfffffffb, RZ, 0xc0, !PT ;  /* 0xfffffffb06067812 */ /* 0x000fc600078ec0ff */
[----:B------:R-:W4:Y:S01]  /*8f20*/  LDL.LU R119, [R1+0x174] ;  /* 0x0001740001777983 */ /* 0x000f220000300800 */
[----:B------:R-:W-:-:S03]  /*8f30*/  @P1 LOP3.LUT R6, R6, 0x4, RZ, 0xfc, !PT ;  /* 0x0000000406061812 */ /* 0x000fc600078efcff */
[----:B------:R-:W-:Y:S04]  /*8f40*/  LDGSTS.E [R247+0x20180], desc[UR16][R100.64], P0 ;  /* 0x2018000064f77fae */ /* 0x000fe80008121850 */
        /* <DEDUP_REMOVED lines=39> */
[----:B------:R-:W0:Y:S01]  /*91c0*/  LDGDEPBAR ;  /* 0x00000000000079af */ /* 0x000e220000000000 */
[----:B------:R-:W-:Y:S01]  /*91d0*/  ISETP.NE.U32.AND P1, PT, R8, RZ, PT ;  /* 0x000000ff0800720c */ /* 0x000fe20003f25070 */
[----:B------:R-:W-:Y:S01]  /*91e0*/  BAR.SYNC.DEFER_BLOCKING 0x0 ;  /* 0x0000000000007b1d */ /* 0x000fe20000010000 */
[----:B---3--:R-:W-:Y:S01]  /*91f0*/  ISETP.NE.U32.AND P0, PT, R4, RZ, PT ;  /* 0x000000ff0400720c */ /* 0x008fe20003f05070 */
[----:B------:R-:W-:-:S04]  /*9200*/  IMAD.WIDE R8, R5, 0x4, R116 ;  /* 0x0000000405087825 */ /* 0x000fc800078e0274 */
[----:B------:R-:W3:Y:S04]  /*9210*/  LDL.LU R4, [R1+0x184] ;  /* 0x0001840001047983 */ /* 0x000ee80000300800 */
[----:B------:R-:W3:Y:S04]  /*9220*/  LDL.LU R116, [R1+0x188] ;  /* 0x0001880001747983 */ /* 0x000ee80000300800 */
[----:B------:R1:W-:Y:S04]  /*9230*/  STL.64 [R1+0x108], R8 ;  /* 0x0001080801007387 */ /* 0x0003e80000100a00 */
[----:B------:R-:W-:Y:S01]  /*9240*/  @!PT LDS RZ, [RZ] ;  /* 0x00000000fffff984 */ /* 0x000fe20000000800 */
[----:B------:R-:W-:Y:S01]  /*9250*/  @!PT LDS RZ, [RZ] ;  /* 0x00000000fffff984 */ /* 0x000fe20000000800 */
[----:B------:R-:W-:Y:S01]  /*9260*/  @!PT LDS RZ, [RZ] ;  /* 0x00000000fffff984 */ /* 0x000fe20000000800 */
[----:B------:R-:W-:Y:S04]  /*9270*/  LDGSTS.E [R12+0x8000], desc[UR16][R2.64], P1 ;  /* 0x08000000020c7fae */ /* 0x000fe80008921850 */
[----:B------:R1:W-:Y:S01]  /*9280*/  LDGSTS.E [R12+0x8008], desc[UR16][R8.64], P0 ;  /* 0x08008000080c7fae */ /* 0x0003e20008121850 */
[----:B--2---:R-:W-:-:S02]  /*9290*/  ISETP.NE.U32.AND P1, PT, R126, RZ, PT ;  /* 0x000000ff7e00720c */ /* 0x004fc40003f25070 */
[----:B----4-:R-:W-:Y:S01]  /*92a0*/  ISETP.NE.U32.AND P0, PT, R127, RZ, PT ;  /* 0x000000ff7f00720c */ /* 0x010fe20003f05070 */
[C---:B-1----:R-:W-:Y:S02]  /*92b0*/  IMAD.WIDE R8, R5.reuse, 0x4, R120 ;  /* 0x0000000405087825 */ /* 0x042fe400078e0278 */
[----:B------:R-:W2:Y:S02]  /*92c0*/  LDL.LU R121, [R1+0x178] ;  /* 0x0001780001797983 */ /* 0x000ea40000300800 */
[----:B------:R-:W-:Y:S02]  /*92d0*/  IMAD.WIDE R126, R5, 0x4, R124 ;  /* 0x00000004057e7825 */ /* 0x000fe400078e027c */
[----:B------:R-:W4:Y:S04]  /*92e0*/  LDL.LU R117, [R1+0x18c] ;  /* 0x00018c0001757983 */ /* 0x000f280000300800 */
[----:B------:R-:W-:Y:S04]  /*92f0*/  LDGSTS.E [R12+0xa000], desc[UR16][R8.64], P1 ;  /* 0x0a000000080c7fae */ /* 0x000fe80008921850 */
[----:B------:R-:W4:Y:S04]  /*9300*/  LDL.LU R125, [R1+0x180] ;  /* 0x00018000017d7983 */ /* 0x000f280000300800 */
[----:B------:R1:W-:Y:S01]  /*9310*/  LDGSTS.E [R12+0xa008], desc[UR16][R126.64], P0 ;  /* 0x0a0080007e0c7fae */ /* 0x0003e20008121850 */
[----:B------:R-:W-:-:S03]  /*9320*/  ISETP.NE.U32.AND P1, PT, R118, RZ, PT ;  /* 0x000000ff7600720c */ /* 0x000fc60003f25070 */
[----:B------:R-:W4:Y:S04]  /*9330*/  LDL.LU R118, [R1+0x190] ;  /* 0x0001900001767983 */ /* 0x000f280000300800 */
[----:B------:R1:W-:Y:S04]  /*9340*/  STL.64 [R1+0xd0], R126 ;  /* 0x0000d07e01007387 */ /* 0x0003e80000100a00 */
[----:B-1----:R-:W3:Y:S01]  /*9350*/  LDL.LU.64 R126, [R1+0x4b8] ;  /* 0x0004b800017e7983 */ /* 0x002ee20000300a00 */
[----:B------:R-:W-:-:S03]  /*9360*/  ISETP.NE.U32.AND P0, PT, R119, RZ, PT ;  /* 0x000000ff7700720c */ /* 0x000fc60003f05070 */
[----:B------:R-:W4:Y:S01]  /*9370*/  LDL.LU R120, [R1+0x194] ;  /* 0x0001940001787983 */ /* 0x000f220000300800 */
[----:B------:R-:W-:-:S04]  /*9380*/  IMAD.WIDE R110, R5, 0x4, R110 ;  /* 0x00000004056e7825 */ /* 0x000fc800078e026e */
[----:B---3--:R-:W-:-:S05]  /*9390*/  IMAD.WIDE R126, R5, 0x4, R126 ;  /* 0x00000004057e7825 */ /* 0x008fca00078e027e */
[----:B------:R1:W-:Y:S04]  /*93a0*/  STL.64 [R1+0xb8], R126 ;  /* 0x0000b87e01007387 */ /* 0x0003e80000100a00 */
[----:B------:R1:W-:Y:S01]  /*93b0*/  LDGSTS.E [R12+0xc000], desc[UR16][R126.64], P1 ;  /* 0x0c0000007e0c7fae */ /* 0x0003e20008921850 */
[----:B--2---:R-:W-:-:S03]  /*93c0*/  ISETP.NE.U32.AND P1, PT, R121, RZ, PT ;  /* 0x000000ff7900720c */ /* 0x004fc60003f25070 */
[----:B------:R-:W2:Y:S01]  /*93d0*/  LDL.LU R119, [R1+0x198] ;  /* 0x0001980001777983 */ /* 0x000ea20000300800 */
[----:B-1----:R-:W-:-:S05]  /*93e0*/  IMAD.WIDE R126, R5, 0x4, R128 ;  /* 0x00000004057e7825 */ /* 0x002fca00078e0280 */
[----:B------:R1:W-:Y:S01]  /*93f0*/  LDGSTS.E [R12+0xc008], desc[UR16][R126.64], P0 ;  /* 0x0c0080007e0c7fae */ /* 0x0003e20008121850 */
[----:B------:R-:W-:-:S03]  /*9400*/  ISETP.NE.U32.AND P0, PT, R10, RZ, PT ;  /* 0x000000ff0a00720c */ /* 0x000fc60003f05070 */
[----:B------:R1:W-:Y:S04]  /*9410*/  STL.64 [R1+0xb0], R126 ;  /* 0x0000b07e01007387 */ /* 0x0003e80000100a00 */
[----:B------:R-:W3:Y:S01]  /*9420*/  LDL.LU R121, [R1+0x19c] ;  /* 0x00019c0001797983 */ /* 0x000ee20000300800 */
[----:B-1----:R-:W-:-:S05]  /*9430*/  IMAD.WIDE R126, R5, 0x4, R134 ;  /* 0x00000004057e7825 */ /* 0x002fca00078e0286 */
[----:B------:R-:W-:Y:S04]  /*9440*/  STL.64 [R1+0x98], R126 ;  /* 0x0000987e01007387 */ /* 0x000fe80000100a00 */
[----:B------:R-:W3:Y:S04]  /*9450*/  LDL.LU R10, [R1+0x1a4] ;  /* 0x0001a400010a7983 */ /* 0x000ee80000300800 */
[----:B------:R-:W-:Y:S04]  /*9460*/  LDGSTS.E [R12+0xe000], desc[UR16][R126.64], P1 ;  /* 0x0e0000007e0c7fae */ /* 0x000fe80008921850 */
[----:B------:R1:W-:Y:S01]  /*9470*/  LDGSTS.E [R12+0xe008], desc[UR16][R110.64], P0 ;  /* 0x0e0080006e0c7fae */ /* 0x0003e20008121850 */
[----:B------:R-:W-:-:S03]  /*9480*/  ISETP.NE.U32.AND P0, PT, R4, RZ, PT ;  /* 0x000000ff0400720c */ /* 0x000fc60003f05070 */
[----:B------:R1:W-:Y:S04]  /*9490*/  STL.64 [R1+0x90], R110 ;  /* 0x0000906e01007387 */ /* 0x0003e80000100a00 */
[----:B------:R-:W3:Y:S01]  /*94a0*/  LDL.LU R4, [R1+0x1a8] ;  /* 0x0001a80001047983 */ /* 0x000ee20000300800 */
[----:B----4-:R-:W-:Y:S01]  /*94b0*/  ISETP.NE.U32.AND P1, PT, R125, RZ, PT ;  /* 0x000000ff7d00720c */ /* 0x010fe20003f25070 */
[----:B-1----:R-:W-:-:S05]  /*94c0*/  IMAD.WIDE R110, R5, 0x4, R132 ;  /* 0x00000004056e7825 */ /* 0x002fca00078e0284 */
[----:B------:R1:W-:Y:S07]  /*94d0*/  STL.64 [R1+0x100], R110 ;  /* 0x0001006e01007387 */ /* 0x0003ee0000100a00 */
[----:B------:R1:W-:Y:S01]  /*94e0*/  LDGSTS.E [R13+0x8000], desc[UR16][R110.64], P1 ;  /* 0x080000006e0d7fae */ /* 0x0003e20008921850 */
[----:B------:R-:W-:-:S03]  /*94f0*/  ISETP.NE.U32.AND P1, PT, R116, RZ, PT ;  /* 0x000000ff7400720c */ /* 0x000fc60003f25070 */
[----:B------:R-:W4:Y:S01]  /*9500*/  LDL.LU R116, [R1+0x1ac] ;  /* 0x0001ac0001747983 */ /* 0x000f220000300800 */
[----:B-1----:R-:W-:-:S05]  /*9510*/  IMAD.WIDE R110, R5, 0x4, R130 ;  /* 0x00000004056e7825 */ /* 0x002fca00078e0282 */
[----:B------:R1:W-:Y:S01]  /*9520*/  LDGSTS.E [R13+0x8008], desc[UR16][R110.64], P0 ;  /* 0x080080006e0d7fae */ /* 0x0003e20008121850 */
[----:B------:R-:W-:-:S03]  /*9530*/  ISETP.NE.U32.AND P0, PT, R117, RZ, PT ;  /* 0x000000ff7500720c */ /* 0x000fc60003f05070 */
[----:B------:R1:W-:Y:S04]  /*9540*/  STL.64 [R1+0xf8], R110 ;  /* 0x0000f86e01007387 */ /* 0x0003e80000100a00 */
[----:B------:R-:W4:Y:S01]  /*9550*/  LDL.LU R117, [R1+0x1b0] ;  /* 0x0001b00001757983 */ /* 0x000f220000300800 */
[----:B-1----:R-:W-:-:S05]  /*9560*/  IMAD.WIDE R110, R5, 0x4, R114 ;  /* 0x00000004056e7825 */ /* 0x002fca00078e0272 */
[----:B------:R1:W-:Y:S04]  /*9570*/  STL.64 [R1+0xc8], R110 ;  /* 0x0000c86e01007387 */ /* 0x0003e80000100a00 */
[----:B------:R1:W-:Y:S01]  /*9580*/  LDGSTS.E [R13+0xa000], desc[UR16][R110.64], P1 ;  /* 0x0a0000006e0d7fae */ /* 0x0003e20008921850 */
[----:B------:R-:W-:Y:S01]  /*9590*/  ISETP.NE.U32.AND P1, PT, R118, RZ, PT ;  /* 0x000000ff7600720c */ /* 0x000fe20003f25070 */
[----:B-1----:R-:W-:-:S05]  /*95a0*/  IMAD.WIDE R110, R5, 0x4, R122 ;  /* 0x00000004056e7825 */ /* 0x002fca00078e027a */
[----:B------:R1:W-:Y:S01]  /*95b0*/  LDGSTS.E [R13+0xa008], desc[UR16][R110.64], P0 ;  /* 0x0a0080006e0d7fae */ /* 0x0003e20008121850 */
[----:B------:R-:W-:-:S03]  /*95c0*/  ISETP.NE.U32.AND P0, PT, R120, RZ, PT ;  /* 0x000000ff7800720c */ /* 0x000fc60003f05070 */
[----:B------:R1:W-:Y:S04]  /*95d0*/  STL.64 [R1+0xc0], R110 ;  /* 0x0000c06e01007387 */ /* 0x0003e80000100a00 */
[----:B------:R-:W4:Y:S01]  /*95e0*/  LDL.LU R118, [R1+0x1b4] ;  /* 0x0001b40001767983 */ /* 0x000f220000300800 */
[----:B-1----:R-:W-:-:S05]  /*95f0*/  IMAD.WIDE R110, R5, 0x4, R112 ;  /* 0x00000004056e7825 */ /* 0x002fca00078e0270 */
[----:B------:R1:W-:Y:S04]  /*9600*/  STL.64 [R1+0xa8], R110 ;  /* 0x0000a86e01007387 */ /* 0x0003e80000100a00 */
[----:B------:R1:W-:Y:S02]  /*9610*/  LDGSTS.E [R13+0xc000], desc[UR16][R110.64], P1 ;  /* 0x0c0000006e0d7fae */ /* 0x0003e40008921850 */
[----:B-1----:R-:W-:-:S05]  /*9620*/  IMAD.WIDE R110, R5, 0x4, R142 ;  /* 0x00000004056e7825 */ /* 0x002fca00078e028e */
[----:B------:R1:W-:Y:S04]  /*9630*/  LDGSTS.E [R13+0xc008], desc[UR16][R110.64], P0 ;  /* 0x0c0080006e0d7fae */ /* 0x0003e80008121850 */
[----:B------:R1:W-:Y:S01]  /*9640*/  STL.64 [R1+0xa0], R110 ;  /* 0x0000a06e01007387 */ /* 0x0003e20000100a00 */
[----:B------:R-:W-:-:S04]  /*9650*/  IMAD.WIDE R238, R5, 0x4, R238 ;  /* 0x0000000405ee7825 */ /* 0x000fc800078e02ee */
[----:B-1----:R-:W-:Y:S01]  /*9660*/  IMAD.WIDE R110, R5, 0x4, R144 ;  /* 0x00000004056e7825 */ /* 0x002fe200078e0290 */
[----:B--2---:R-:W-:Y:S02]  /*9670*/  ISETP.NE.U32.AND P1, PT, R119, RZ, PT ;  /* 0x000000ff7700720c */ /* 0x004fe40003f25070 */
[----:B------:R-:W2:Y:S04]  /*9680*/  LDL.LU R119, [R1+0x1b8] ;  /* 0x0001b80001777983 */ /* 0x000ea80000300800 */
[----:B------:R1:W-:Y:S07]  /*9690*/  STL.64 [R1+0x88], R110 ;  /* 0x0000886e01007387 */ /* 0x0003ee0000100a00 */
[----:B------:R1:W-:Y:S01]  /*96a0*/  LDGSTS.E [R13+0xe000], desc[UR16][R110.64], P1 ;  /* 0x0e0000006e0d7fae */ /* 0x0003e20008921850 */
[----:B---3--:R-:W-:Y:S01]  /*96b0*/  ISETP.NE.U32.AND P0, PT, R121, RZ, PT ;  /* 0x000000ff7900720c */ /* 0x008fe20003f05070 */
[----:B-1----:R-:W-:-:S12]  /*96c0*/  IMAD.WIDE R110, R5, 0x4, R236 ;  /* 0x00000004056e7825 */ /* 0x002fd800078e02ec */
[----:B------:R-:W-:Y:S01]  /*96d0*/  LDGSTS.E [R13+0xe008], desc[UR16][R238.64], P0 ;  /* 0x0e008000ee0d7fae */ /* 0x000fe20008121850 */
[----:B------:R-:W-:-:S03]  /*96e0*/  ISETP.NE.U32.AND P1, PT, R10, RZ, PT ;  /* 0x000000ff0a00720c */ /* 0x000fc60003f25070 */
[----:B------:R-:W3:Y:S04]  /*96f0*/  LDL.LU R10, [R1+0x1bc] ;  /* 0x0001bc00010a7983 */ /* 0x000ee80000300800 */
[----:B------:R-:W-:Y:S04]  /*9700*/  STL [R1+0x430], R238 ;  /* 0x000430ee01007387 */ /* 0x000fe80000100800 */
[----:B------:R-:W-:Y:S04]  /*9710*/  STL [R1+0x42c], R239 ;  /* 0x00042cef01007387 */ /* 0x000fe80000100800 */
[----:B------:R1:W-:Y:S01]  /*9720*/  STL.64 [R1+0xf0], R110 ;  /* 0x0000f06e01007387 */ /* 0x0003e20000100a00 */
[----:B------:R-:W-:-:S03]  /*9730*/  ISETP.NE.U32.AND P0, PT, R4, RZ, PT ;  /* 0x000000ff0400720c */ /* 0x000fc60003f05070 */
[----:B------:R-:W3:Y:S04]  /*9740*/  LDL.LU R4, [R1+0x1c0] ;  /* 0x0001c00001047983 */ /* 0x000ee80000300800 */
[----:B------:R1:W-:Y:S02]  /*9750*/  LDGSTS.E [R14+0x8000], desc[UR16][R110.64], P1 ;  /* 0x080000006e0e7fae */ /* 0x0003e40008921850 */
[----:B-1----:R-:W-:-:S05]  /*9760*/  IMAD.WIDE R110, R5, 0x4, R234 ;  /* 0x00000004056e7825 */ /* 0x002fca00078e02ea */
[----:B------:R1:W-:Y:S04]  /*9770*/  STL.64 [R1+0xe8], R110 ;  /* 0x0000e86e01007387 */ /* 0x0003e80000100a00 */
[----:B------:R-:W3:Y:S04]  /*9780*/  LDL.LU R120, [R1+0x1c4] ;  /* 0x0001c40001787983 */ /* 0x000ee80000300800 */
[----:B------:R-:W3:Y:S01]  /*9790*/  LDL.LU R121, [R1+0x1c8] ;  /* 0x0001c80001797983 */ /* 0x000ee20000300800 */
[----:B------:R-:W-:Y:S01]  /*97a0*/  IMAD.WIDE R234, R5, 0x4, R232 ;  /* 0x0000000405ea7825 */ /* 0x000fe200078e02e8 */
[----:B----4-:R-:W-:-:S02]  /*97b0*/  ISETP.NE.U32.AND P1, PT, R116, RZ, PT ;  /* 0x000000ff7400720c */ /* 0x010fc40003f25070 */
[----:B------:R1:W-:Y:S04]  /*97c0*/  LDGSTS.E [R14+0x8008], desc[UR16][R110.64], P0 ;  /* 0x080080006e0e7fae */ /* 0x0003e80008121850 */
[----:B------:R-:W-:Y:S01]  /*97d0*/  STL [R1+0x424], R234 ;  /* 0x000424ea01007387 */ /* 0x000fe20000100800 */
[----:B------:R-:W-:-:S03]  /*97e0*/  ISETP.NE.U32.AND P0, PT, R117, RZ, PT ;  /* 0x000000ff7500720c */ /* 0x000fc60003f05070 */
[----:B------:R-:W-:Y:S04]  /*97f0*/  STL [R1+0x420], R235 ;  /* 0x000420eb01007387 */ /* 0x000fe80000100800 */
[----:B------:R-:W4:Y:S04]  /*9800*/  LDL.LU R116, [R1+0x1cc] ;  /* 0x0001cc0001747983 */ /* 0x000f280000300800 */
[----:B------:R-:W4:Y:S01]  /*9810*/  LDL.LU R117, [R1+0x1d0] ;  /* 0x0001d00001757983 */ /* 0x000f220000300800 */
[----:B------:R-:W-:-:S03]  /*9820*/  IMAD.WIDE R232, R5, 0x4, R230 ;  /* 0x0000000405e87825 */ /* 0x000fc600078e02e6 */
[----:B------:R-:W-:Y:S01]  /*9830*/  LDGSTS.E [R14+0xa000], desc[UR16][R234.64], P1 ;  /* 0x0a000000ea0e7fae */ /* 0x000fe20008921850 */
[----:B------:R-:W-:-:S03]  /*9840*/  IMAD.WIDE R228, R5, 0x4, R228 ;  /* 0x0000000405e47825 */ /* 0x000fc600078e02e4 */
[----:B------:R-:W-:Y:S04]  /*9850*/  STL [R1+0x428], R232 ;  /* 0x000428e801007387 */ /* 0x000fe80000100800 */
[----:B------:R-:W-:Y:S04]  /*9860*/  STL [R1+0x41c], R233 ;  /* 0x00041ce901007387 */ /* 0x000fe80000100800 */
[----:B------:R-:W-:Y:S01]  /*9870*/  LDGSTS.E [R14+0xa008], desc[UR16][R232.64], P0 ;  /* 0x0a008000e80e7fae */ /* 0x000fe20008121850 */
[----:B------:R-:W-:Y:S01]  /*9880*/  IMAD.WIDE R226, R5, 0x4, R226 ;  /* 0x0000000405e27825 */ /* 0x000fe200078e02e2 */
[----:B------:R-:W-:-:S02]  /*9890*/  ISETP.NE.U32.AND P1, PT, R118, RZ, PT ;  /* 0x000000ff7600720c */ /* 0x000fc40003f25070 */
[----:B------:R-:W4:Y:S04]  /*98a0*/  LDL.LU R118, [R1+0x1d4] ;  /* 0x0001d40001767983 */ /* 0x000f280000300800 */
[----:B------:R-:W-:Y:S04]  /*98b0*/  STL [R1+0x434], R228 ;  /* 0x000434e401007387 */ /* 0x000fe80000100800 */
[----:B------:R-:W-:Y:S04]  /*98c0*/  STL [R1+0x418], R229 ;  /* 0x000418e501007387 */ /* 0x000fe80000100800 */
[----:B------:R-:W-:Y:S01]  /*98d0*/  LDGSTS.E [R14+0xc000], desc[UR16][R228.64], P1 ;  /* 0x0c000000e40e7fae */ /* 0x000fe20008921850 */
[----:B--2---:R-:W-:-:S03]  /*98e0*/  ISETP.NE.U32.AND P0, PT, R119, RZ, PT ;  /* 0x000000ff7700720c */ /* 0x004fc60003f05070 */
[----:B------:R-:W2:Y:S10]  /*98f0*/  LDL.LU R119, [R1+0x1d8] ;  /* 0x0001d80001777983 */ /* 0x000eb40000300800 */
[----:B------:R-:W-:Y:S01]  /*9900*/  LDGSTS.E [R14+0xc008], desc[UR16][R226.64], P0 ;  /* 0x0c008000e20e7fae */ /* 0x000fe20008121850 */
[----:B---3--:R-:W-:-:S03]  /*9910*/  ISETP.NE.U32.AND P1, PT, R10, RZ, PT ;  /* 0x000000ff0a00720c */ /* 0x008fc60003f25070 */
[----:B------:R-:W3:Y:S04]  /*9920*/  LDL.LU R10, [R1+0x1dc] ;  /* 0x0001dc00010a7983 */ /* 0x000ee80000300800 */
[----:B------:R-:W-:Y:S01]  /*9930*/  STL [R1+0x414], R227 ;  /* 0x000414e301007387 */ /* 0x000fe20000100800 */
[----:B------:R-:W-:-:S03]  /*9940*/  ISETP.NE.U32.AND P0, PT, R4, RZ, PT ;  /* 0x000000ff0400720c */ /* 0x000fc60003f05070 */
[----:B------:R-:W3:Y:S01]  /*9950*/  LDL.LU R4, [R1+0x1e0] ;  /* 0x0001e00001047983 */ /* 0x000ee20000300800 */
[----:B------:R-:W-:-:S04]  /*9960*/  IMAD.WIDE R224, R5, 0x4, R224 ;  /* 0x0000000405e07825 */ /* 0x000fc800078e02e0 */
[----:B------:R-:W-:Y:S01]  /*9970*/  IMAD.WIDE R222, R5, 0x4, R222 ;  /* 0x0000000405de7825 */ /* 0x000fe200078e02de */
[----:B------:R-:W-:Y:S04]  /*9980*/  LDGSTS.E [R14+0xe000], desc[UR16][R224.64], P1 ;  /* 0x0e000000e00e7fae */ /* 0x000fe80008921850 */
[----:B------:R-:W-:Y:S04]  /*9990*/  STL [R1+0x410], R225 ;  /* 0x000410e101007387 */ /* 0x000fe80000100800 */
[----:B------:R-:W-:Y:S01]  /*99a0*/  LDGSTS.E [R14+0xe008], desc[UR16][R222.64], P0 ;  /* 0x0e008000de0e7fae */ /* 0x000fe20008121850 */
[----:B------:R-:W-:-:S03]  /*99b0*/  ISETP.NE.U32.AND P1, PT, R120, RZ, PT ;  /* 0x000000ff7800720c */ /* 0x000fc60003f25070 */
[----:B------:R-:W3:Y:S01]  /*99c0*/  LDL.LU R120, [R1+0x1e4] ;  /* 0x0001e40001787983 */ /* 0x000ee20000300800 */
[----:B------:R-:W-:-:S03]  /*99d0*/  ISETP.NE.U32.AND P0, PT, R121, RZ, PT ;  /* 0x000000ff7900720c */ /* 0x000fc60003f05070 */
[----:B------:R-:W-:Y:S04]  /*99e0*/  STL [R1+0x40c], R223 ;  /* 0x00040cdf01007387 */ /* 0x000fe80000100800 */
[----:B------:R-:W3:Y:S01]  /*99f0*/  LDL.LU R121, [R1+0x1e8] ;  /* 0x0001e80001797983 */ /* 0x000ee20000300800 */
[----:B-1----:R-:W-:-:S04]  /*9a00*/  IMAD.WIDE R110, R5, 0x4, R220 ;  /* 0x00000004056e7825 */ /* 0x002fc800078e02dc */
[----:B------:R-:W-:Y:S01]  /*9a10*/  IMAD.WIDE R236, R5, 0x4, R218 ;  /* 0x0000000405ec7825 */ /* 0x000fe200078e02da */
[----:B------:R1:W-:Y:S04]  /*9a20*/  LDGSTS.E [R15+0x8000], desc[UR16][R110.64], P1 ;  /* 0x080000006e0f7fae */ /* 0x0003e80008921850 */
[----:B------:R1:W-:Y:S01]  /*9a30*/  STL.64 [R1+0xe0], R110 ;  /* 0x0000e06e01007387 */ /* 0x0003e20000100a00 */
[----:B----4-:R-:W-:-:S03]  /*9a40*/  ISETP.NE.U32.AND P1, PT, R116, RZ, PT ;  /* 0x000000ff7400720c */ /* 0x010fc60003f25070 */
[----:B------:R-:W-:Y:S01]  /*9a50*/  LDGSTS.E [R15+0x8008], desc[UR16][R236.64], P0 ;  /* 0x08008000ec0f7fae */ /* 0x000fe20008121850 */
[----:B------:R-:W-:-:S03]  /*9a60*/  ISETP.NE.U32.AND P0, PT, R117, RZ, PT ;  /* 0x000000ff7500720c */ /* 0x000fc60003f05070 */
[----:B------:R-:W4:Y:S04]  /*9a70*/  LDL.LU R116, [R1+0x1ec] ;  /* 0x0001ec0001747983 */ /* 0x000f280000300800 */
[----:B------:R-:W4:Y:S01]  /*9a80*/  LDL.LU R117, [R1+0x1f0] ;  /* 0x0001f00001757983 */ /* 0x000f220000300800 */
[----:B------:R-:W-:-:S04]  /*9a90*/  IMAD.WIDE R230, R5, 0x4, R216 ;  /* 0x0000000405e67825 */ /* 0x000fc800078e02d8 */
[C---:B------:R-:W-:Y:S01]  /*9aa0*/  IMAD.WIDE R220, R5.reuse, 0x4, R214 ;  /* 0x0000000405dc7825 */ /* 0x040fe200078e02d6 */
[----:B------:R-:W-:Y:S04]  /*9ab0*/  LDGSTS.E [R15+0xa000], desc[UR16][R230.64], P1 ;  /* 0x0a000000e60f7fae */ /* 0x000fe80008921850 */
[----:B------:R-:W-:Y:S01]  /*9ac0*/  LDGSTS.E [R15+0xa008], desc[UR16][R220.64], P0 ;  /* 0x0a008000dc0f7fae */ /* 0x000fe20008121850 */
[----:B------:R-:W-:-:S04]  /*9ad0*/  IMAD.WIDE R218, R5, 0x4, R212 ;  /* 0x0000000405da7825 */ /* 0x000fc800078e02d4 */
[----:B------:R-:W-:Y:S01]  /*9ae0*/  IMAD.WIDE R216, R5, 0x4, R210 ;  /* 0x0000000405d87825 */ /* 0x000fe200078e02d2 */
[----:B------:R-:W-:Y:S02]  /*9af0*/  ISETP.NE.U32.AND P1, PT, R118, RZ, PT ;  /* 0x000000ff7600720c */ /* 0x000fe40003f25070 */
[----:B------:R-:W4:Y:S11]  /*9b00*/  LDL.LU R118, [R1+0x1f4] ;  /* 0x0001f40001767983 */ /* 0x000f360000300800 */
[----:B------:R-:W-:Y:S01]  /*9b10*/  LDGSTS.E [R15+0xc000], desc[UR16][R218.64], P1 ;  /* 0x0c000000da0f7fae */ /* 0x000fe20008921850 */
[----:B--2---:R-:W-:-:S03]  /*9b20*/  ISETP.NE.U32.AND P0, PT, R119, RZ, PT ;  /* 0x000000ff7700720c */ /* 0x004fc60003f05070 */
[----:B------:R-:W2:Y:S10]  /*9b30*/  LDL.LU R119, [R1+0x1f8] ;  /* 0x0001f80001777983 */ /* 0x000eb40000300800 */
[----:B------:R-:W-:Y:S01]  /*9b40*/  LDGSTS.E [R15+0xc008], desc[UR16][R216.64], P0 ;  /* 0x0c008000d80f7fae */ /* 0x000fe20008121850 */
[----:B---3--:R-:W-:-:S03]  /*9b50*/  ISETP.NE.U32.AND P1, PT, R10, RZ, PT ;  /* 0x000000ff0a00720c */ /* 0x008fc60003f25070 */
[----:B------:R-:W3:Y:S01]  /*9b60*/  LDL.LU R10, [R1+0x1fc] ;  /* 0x0001fc00010a7983 */ /* 0x000ee20000300800 */
[----:B------:R-:W-:-:S03]  /*9b70*/  ISETP.NE.U32.AND P0, PT, R4, RZ, PT ;  /* 0x000000ff0400720c */ /* 0x000fc60003f05070 */
[----:B------:R-:W3:Y:S01]  /*9b80*/  LDL.LU R4, [R1+0x200] ;  /* 0x0002000001047983 */ /* 0x000ee20000300800 */
[----:B------:R-:W-:-:S04]  /*9b90*/  IMAD.WIDE R214, R5, 0x4, R208 ;  /* 0x0000000405d67825 */ /* 0x000fc800078e02d0 */
[C---:B------:R-:W-:Y:S01]  /*9ba0*/  IMAD.WIDE R206, R5.reuse, 0x4, R206 ;  /* 0x0000000405ce7825 */ /* 0x040fe200078e02ce */
[----:B------:R-:W-:Y:S04]  /*9bb0*/  LDGSTS.E [R15+0xe000], desc[UR16][R214.64], P1 ;  /* 0x0e000000d60f7fae */ /* 0x000fe80008921850 */
[----:B------:R-:W-:Y:S01]  /*9bc0*/  LDGSTS.E [R15+0xe008], desc[UR16][R206.64], P0 ;  /* 0x0e008000ce0f7fae */ /* 0x000fe20008121850 */
[----:B------:R-:W-:Y:S01]  /*9bd0*/  IMAD.WIDE R204, R5, 0x4, R204 ;  /* 0x0000000405cc7825 */ /* 0x000fe200078e02cc */
[----:B------:R-:W-:Y:S02]  /*9be0*/  ISETP.NE.U32.AND P1, PT, R120, RZ, PT ;  /* 0x000000ff7800720c */ /* 0x000fe40003f25070 */
[----:B------:R-:W3:Y:S01]  /*9bf0*/  LDL.LU R120, [R1+0x208] ;  /* 0x0002080001787983 */ /* 0x000ee20000300800 */
[----:B------:R-:W-:-:S03]  /*9c00*/  ISETP.NE.U32.AND P0, PT, R121, RZ, PT ;  /* 0x000000ff7900720c */ /* 0x000fc60003f05070 */
[----:B------:R-:W3:Y:S01]  /*9c10*/  LDL.LU R121, [R1+0x20c] ;  /* 0x00020c0001797983 */ /* 0x000ee20000300800 */
[----:B------:R-:W-:-:S06]  /*9c20*/  IMAD.WIDE R202, R5, 0x4, R202 ;  /* 0x0000000405ca7825 */ /* 0x000fcc00078e02ca */
[----:B------:R-:W-:Y:S04]  /*9c30*/  LDGSTS.E [R240+0x8000], desc[UR16][R204.64], P1 ;  /* 0x08000000ccf07fae */ /* 0x000fe80008921850 */
[----:B------:R-:W-:Y:S01]  /*9c40*/  LDGSTS.E [R240+0x8008], desc[UR16][R202.64], P0 ;  /* 0x08008000caf07fae */ /* 0x000fe20008121850 */
[----:B----4-:R-:W-:-:S03]  /*9c50*/  ISETP.NE.U32.AND P1, PT, R116, RZ, PT ;  /* 0x000000ff7400720c */ /* 0x010fc60003f25070 */
[----:B------:R-:W4:Y:S01]  /*9c60*/  LDL.LU R116, [R1+0x210] ;  /* 0x0002100001747983 */ /* 0x000f220000300800 */
[----:B------:R-:W-:-:S03]  /*9c70*/  ISETP.NE.U32.AND P0, PT, R117, RZ, PT ;  /* 0x000000ff7500720c */ /* 0x000fc60003f05070 */
        /* <DEDUP_REMOVED lines=16> */
[----:B------:R-:W3:Y:S04]  /*9d80*/  LDL.LU R4, [R1+0x224] ;  /* 0x0002240001047983 */ /* 0x000ee80000300800 */
[----:B------:R-:W3:Y:S04]  /*9d90*/  LDL.LU R124, [R1+0x228] ;  /* 0x00022800017c7983 */ /* 0x000ee80000300800 */
[----:B------:R-:W3:Y:S01]  /*9da0*/  LDL.LU R125, [R1+0x22c] ;  /* 0x00022c00017d7983 */ /* 0x000ee20000300800 */
[----:B------:R-:W-:-:S04]  /*9db0*/  IMAD.WIDE R192, R5, 0x4, R192 ;  /* 0x0000000405c07825 */ /* 0x000fc800078e02c0 */
[----:B------:R-:W-:Y:S01]  /*9dc0*/  IMAD.WIDE R190, R5, 0x4, R190 ;  /* 0x0000000405be7825 */ /* 0x000fe200078e02be */
[----:B------:R-:W-:Y:S04]  /*9dd0*/  LDGSTS.E [R240+0xe000], desc[UR16][R192.64], P1 ;  /* 0x0e000000c0f07fae */ /* 0x000fe80008921850 */
[----:B------:R-:W-:Y:S01]  /*9de0*/  LDGSTS.E [R240+0xe008], desc[UR16][R190.64], P0 ;  /* 0x0e008000bef07fae */ /* 0x000fe20008121850 */
[----:B------:R-:W-:-:S03]  /*9df0*/  ISETP.NE.U32.AND P1, PT, R120, RZ, PT ;  /* 0x000000ff7800720c */ /* 0x000fc60003f25070 */
[----:B------:R-:W3:Y:S01]  /*9e00*/  LDL.LU R120, [R1+0x230] ;  /* 0x0002300001787983 */ /* 0x000ee20000300800 */
[----:B------:R-:W-:-:S03]  /*9e10*/  ISETP.NE.U32.AND P0, PT, R121, RZ, PT ;  /* 0x000000ff7900720c */ /* 0x000fc60003f05070 */
[----:B------:R-:W3:Y:S01]  /*9e20*/  LDL.LU R121, [R1+0x234] ;  /* 0x0002340001797983 */ /* 0x000ee20000300800 */
[----:B------:R-:W-:-:S04]  /*9e30*/  IMAD.WIDE R188, R5, 0x4, R188 ;  /* 0x0000000405bc7825 */ /* 0x000fc800078e02bc */
[----:B------:R-:W-:Y:S01]  /*9e40*/  IMAD.WIDE R186, R5, 0x4, R186 ;  /* 0x0000000405ba7825 */ /* 0x000fe200078e02ba */
        /* <DEDUP_REMOVED lines=23> */
[----:B------:R-:W-:Y:S01]  /*9fc0*/  IMAD.WIDE R174, R5, 0x4, R174 ;  /* 0x0000000405ae7825 */ /* 0x000fe200078e02ae */
[----:B------:R-:W-:Y:S01]  /*9fd0*/  LDGSTS.E [R241+0xe000], desc[UR16][R176.64], P1 ;  /* 0x0e000000b0f17fae */ /* 0x000fe20008921850 */
[----:B------:R-:W-:-:S03]  /*9fe0*/  ISETP.NE.U32.AND P1, PT, R124, RZ, PT ;  /* 0x000000ff7c00720c */ /* 0x000fc60003f25070 */
[----:B------:R-:W-:Y:S01]  /*9ff0*/  LDGSTS.E [R241+0xe008], desc[UR16][R174.64], P0 ;  /* 0x0e008000aef17fae */ /* 0x000fe20008121850 */
[----:B------:R-:W-:Y:S01]  /*a000*/  ISETP.NE.U32.AND P0, PT, R125, RZ, PT ;  /* 0x000000ff7d00720c */ /* 0x000fe20003f05070 */
[----:B------:R-:W-:-:S04]  /*a010*/  IMAD.WIDE R172, R5, 0x4, R172 ;  /* 0x0000000405ac7825 */ /* 0x000fc800078e02ac */
[----:B------:R-:W-:-:S04]  /*a020*/  IMAD.WIDE R170, R5, 0x4, R170 ;  /* 0x0000000405aa7825 */ /* 0x000fc800078e02aa */
[----:B------:R-:W-:Y:S01]  /*a030*/  LDGSTS.E [R242+0x8000], desc[UR16][R172.64], P1 ;  /* 0x08000000acf27fae */ /* 0x000fe20008921850 */
[----:B------:R-:W-:-:S03]  /*a040*/  ISETP.NE.U32.AND P1, PT, R120, RZ, PT ;  /* 0x000000ff7800720c */ /* 0x000fc60003f25070 */
[----:B------:R-:W-:Y:S01]  /*a050*/  LDGSTS.E [R242+0x8008], desc[UR16][R170.64], P0 ;  /* 0x08008000aaf27fae */ /* 0x000fe20008121850 */
[----:B------:R-:W-:Y:S01]  /*a060*/  ISETP.NE.U32.AND P0, PT, R121, RZ, PT ;  /* 0x000000ff7900720c */ /* 0x000fe20003f05070 */
[C---:B------:R-:W-:Y:S02]  /*a070*/  IMAD.WIDE R168, R5.reuse, 0x4, R168 ;  /* 0x0000000405a87825 */ /* 0x040fe400078e02a8 */
[----:B------:R-:W1:Y:S02]  /*a080*/  LDL.LU.64 R120, [R1+0x80] ;  /* 0x0000800001787983 */ /* 0x000e640000300a00 */
[----:B------:R-:W-:-:S04]  /*a090*/  IMAD.WIDE R166, R5, 0x4, R166 ;  /* 0x0000000405a67825 */ /* 0x000fc800078e02a6 */
[----:B------:R-:W-:Y:S04]  /*a0a0*/  LDGSTS.E [R242+0xa000], desc[UR16][R168.64], P1 ;  /* 0x0a000000a8f27fae */ /* 0x000fe80008921850 */
[----:B------:R-:W-:Y:S01]  /*a0b0*/  LDGSTS.E [R242+0xa008], desc[UR16][R166.64], P0 ;  /* 0x0a008000a6f27fae */ /* 0x000fe20008121850 */
[----:B----4-:R-:W-:Y:S02]  /*a0c0*/  ISETP.NE.U32.AND P1, PT, R116, RZ, PT ;  /* 0x000000ff7400720c */ /* 0x010fe40003f25070 */
[----:B------:R-:W-:Y:S01]  /*a0d0*/  ISETP.NE.U32.AND P0, PT, R117, RZ, PT ;  /* 0x000000ff7500720c */ /* 0x000fe20003f05070 */
[C---:B------:R-:W-:Y:S01]  /*a0e0*/  IMAD.WIDE R164, R5.reuse, 0x4, R164 ;  /* 0x0000000405a47825 */ /* 0x040fe200078e02a4 */
[----:B------:R-:W4:Y:S03]  /*a0f0*/  LDL.LU.64 R116, [R1+0x78] ;  /* 0x0000780001747983 */ /* 0x000f260000300a00 */
[----:B------:R-:W-:-:S06]  /*a100*/  IMAD.WIDE R162, R5, 0x4, R162 ;  /* 0x0000000405a27825 */ /* 0x000fcc00078e02a2 */
[----:B------:R-:W-:Y:S04]  /*a110*/  LDGSTS.E [R242+0xc000], desc[UR16][R164.64], P1 ;  /* 0x0c000000a4f27fae */ /* 0x000fe80008921850 */
[----:B------:R-:W-:Y:S01]  /*a120*/  LDGSTS.E [R242+0xc008], desc[UR16][R162.64], P0 ;  /* 0x0c008000a2f27fae */ /* 0x000fe20008121850 */
[----:B------:R-:W-:-:S04]  /*a130*/  IMAD.WIDE R160, R5, 0x4, R160 ;  /* 0x0000000405a07825 */ /* 0x000fc800078e02a0 */
[----:B------:R-:W-:Y:S01]  /*a140*/  IMAD.WIDE R158, R5, 0x4, R158 ;  /* 0x00000004059e7825 */ /* 0x000fe200078e029e */
[----:B------:R-:W-:-:S03]  /*a150*/  ISETP.NE.U32.AND P1, PT, R118, RZ, PT ;  /* 0x000000ff7600720c */ /* 0x000fc60003f25070 */
[----:B------:R-:W-:-:S10]  /*a160*/  IMAD.WIDE R156, R5, 0x4, R156 ;  /* 0x00000004059c7825 */ /* 0x000fd400078e029c */
[----:B------:R-:W-:Y:S01]  /*a170*/  LDGSTS.E [R242+0xe000], desc[UR16][R160.64], P1 ;  /* 0x0e000000a0f27fae */ /* 0x000fe20008921850 */
[----:B------:R-:W-:-:S04]  /*a180*/  IMAD.WIDE R138, R5, 0x4, R138 ;  /* 0x00000004058a7825 */ /* 0x000fc800078e028a */
[----:B------:R-:W-:-:S04]  /*a190*/  IMAD.WIDE R154, R5, 0x4, R154 ;  /* 0x00000004059a7825 */ /* 0x000fc800078e029a */
[----:B------:R-:W-:Y:S01]  /*a1a0*/  IMAD.WIDE R136, R5, 0x4, R136 ;  /* 0x0000000405887825 */ /* 0x000fe200078e0288 */
[----:B--2---:R-:W-:Y:S02]  /*a1b0*/  ISETP.NE.U32.AND P0, PT, R119, RZ, PT ;  /* 0x000000ff7700720c */ /* 0x004fe40003f05070 */
[----:B------:R-:W2:Y:S04]  /*a1c0*/  LDL.LU.64 R118, [R1+0x70] ;  /* 0x0000700001767983 */ /* 0x000ea80000300a00 */
[----:B------:R-:W2:Y:S04]  /*a1d0*/  LDL.LU.64 R126, [R1+0x40] ;  /* 0x00004000017e7983 */ /* 0x000ea80000300a00 */
[----:B------:R-:W2:Y:S04]  /*a1e0*/  LDL.LU.64 R128, [R1+0x38] ;  /* 0x0000380001807983 */ /* 0x000ea80000300a00 */
[----:B------:R-:W-:Y:S01]  /*a1f0*/  LDGSTS.E [R242+0xe008], desc[UR16][R158.64], P0 ;  /* 0x0e0080009ef27fae */ /* 0x000fe20008121850 */
[----:B---3--:R-:W-:-:S13]  /*a200*/  ISETP.NE.U32.AND P1, PT, R10, RZ, PT ;  /* 0x000000ff0a00720c */ /* 0x008fda0003f25070 */
[----:B------:R-:W-:Y:S01]  /*a210*/  LDGSTS.E [R243+0x8000], desc[UR16][R156.64], P1 ;  /* 0x080000009cf37fae */ /* 0x000fe20008921850 */
[----:B------:R-:W-:Y:S02]  /*a220*/  ISETP.NE.U32.AND P0, PT, R4, RZ, PT ;  /* 0x000000ff0400720c */ /* 0x000fe40003f05070 */
[----:B------:R-:W-:-:S11]  /*a230*/  LOP3.LUT P1, RZ, R6, 0x4, RZ, 0xc0, !PT ;  /* 0x0000000406ff7812 */ /* 0x000fd6000782c0ff */
[----:B------:R-:W-:Y:S01]  /*a240*/  LDGSTS.E [R243+0x8008], desc[UR16][R138.64], P0 ;  /* 0x080080008af37fae */ /* 0x000fe20008121850 */
[----:B------:R-:W-:-:S03]  /*a250*/  ISETP.NE.U32.AND P0, PT, R252, RZ, PT ;  /* 0x000000fffc00720c */ /* 0x000fc60003f05070 */
[----:B------:R-:W-:Y:S04]  /*a260*/  LDGSTS.E [R243+0xa000], desc[UR16][R154.64], P1 ;  /* 0x0a0000009af37fae */ /* 0x000fe80008921850 */
[----:B------:R-:W3:Y:S06]  /*a270*/  LDL.LU R252, [R1+0x4b0] ;  /* 0x0004b00001fc7983 */ /* 0x000eec0000300800 */
[----:B------:R-:W-:Y:S01]  /*a280*/  LDGSTS.E [R243+0xa008], desc[UR16][R136.64], P0 ;  /* 0x0a00800088f37fae */ /* 0x000fe20008121850 */
[----:B------:R-:W-:-:S03]  /*a290*/  ISETP.NE.U32.AND P0, PT, R11, RZ, PT ;  /* 0x000000ff0b00720c */ /* 0x000fc60003f05070 */
[----:B------:R-:W4:Y:S01]  /*a2a0*/  LDL.LU R11, [R1+0x4ac] ;  /* 0x0004ac00010b7983 */ /* 0x000f220000300800 */
[----:B------:R-:W-:Y:S01]  /*a2b0*/  IMAD.WIDE R152, R5, 0x4, R152 ;  /* 0x0000000405987825 */ /* 0x000fe200078e0298 */
[----:B------:R-:W-:-:S03]  /*a2c0*/  LOP3.LUT P1, RZ, R6, 0x2, RZ, 0xc0, !PT ;  /* 0x0000000206ff7812 */ /* 0x000fc6000782c0ff */
[----:B------:R-:W-:Y:S01]  /*a2d0*/  IMAD.WIDE R150, R5, 0x4, R150 ;  /* 0x0000000405967825 */ /* 0x000fe200078e0296 */
[----:B------:R-:W-:Y:S01]  /*a2e0*/  LDGSTS.E [R243+0xc000], desc[UR16][R152.64], P2 ;  /* 0x0c00000098f37fae */ /* 0x000fe20009121850 */
[----:B------:R-:W-:-:S03]  /*a2f0*/  LOP3.LUT P2, RZ, R6, 0x1, RZ, 0xc0, !PT ;  /* 0x0000000106ff7812 */ /* 0x000fc6000784c0ff */
[----:B------:R-:W-:Y:S01]  /*a300*/  LDGSTS.E [R243+0xc008], desc[UR16][R150.64], P0 ;  /* 0x0c00800096f37fae */ /* 0x000fe20008121850 */
[----:B------:R-:W-:-:S03]  /*a310*/  ISETP.NE.U32.AND P0, PT, R0, RZ, PT ;  /* 0x000000ff0000720c */ /* 0x000fc60003f05070 */
[----:B------:R-:W3:Y:S01]  /*a320*/  LDL.LU R0, [R1+0x4a8] ;  /* 0x0004a80001007983 */ /* 0x000ee20000300800 */
[----:B----4-:R-:W-:-:S04]  /*a330*/  IMAD.SHL.U32 R6, R11, 0x80, RZ ;  /* 0x000000800b067824 */ /* 0x010fc800078e00ff */
[----:B------:R-:W-:-:S04]  /*a340*/  IMAD.WIDE R112, R6, 0x4, R116 ;  /* 0x0000000406707825 */ /* 0x000fc800078e0274 */
[----:B--2---:R-:W-:-:S04]  /*a350*/  IMAD.WIDE R114, R6, 0x4, R118 ;  /* 0x0000000406727825 */ /* 0x004fc800078e0276 */
[C---:B------:R-:W-:Y:S02]  /*a360*/  IMAD.WIDE R116, R6.reuse, 0x4, R100 ;  /* 0x0000000406747825 */ /* 0x040fe400078e0264 */
[----:B------:R-:W2:Y:S02]  /*a370*/  LDL.LU.64 R100, [R1+0x4a0] ;  /* 0x0004a00001647983 */ /* 0x000ea40000300a00 */
[----:B-1----:R-:W-:-:S04]  /*a380*/  IMAD.WIDE R110, R6, 0x4, R120 ;  /* 0x00000004066e7825 */ /* 0x002fc800078e0278 */
[C---:B------:R-:W-:Y:S02]  /*a390*/  IMAD.WIDE R118, R6.reuse, 0x4, R92 ;  /* 0x0000000406767825 */ /* 0x040fe400078e025c */
[----:B------:R-:W4:Y:S02]  /*a3a0*/  LDL.LU.64 R92, [R1+0x498] ;  /* 0x00049800015c7983 */ /* 0x000f240000300a00 */
[C---:B------:R-:W-:Y:S02]  /*a3b0*/  IMAD.WIDE R120, R6.reuse, 0x4, R102 ;  /* 0x0000000406787825 */ /* 0x040fe400078e0266 */
[----:B------:R-:W2:Y:S02]  /*a3c0*/  LDL.LU.64 R102, [R1+0x490] ;  /* 0x0004900001667983 */ /* 0x000ea40000300a00 */
[C---:B------:R-:W-:Y:S02]  /*a3d0*/  IMAD.WIDE R122, R6.reuse, 0x4, R104 ;  /* 0x00000004067a7825 */ /* 0x040fe400078e0268 */
[----:B------:R-:W4:Y:S02]  /*a3e0*/  LDL.LU.64 R104, [R1+0x488] ;  /* 0x0004880001687983 */ /* 0x000f240000300a00 */
[----:B------:R-:W-:-:S02]  /*a3f0*/  IMAD.WIDE R124, R6, 0x4, R106 ;  /* 0x00000004067c7825 */ /* 0x000fc400078e026a */
[----:B------:R-:W2:Y:S02]  /*a400*/  LDL.LU.64 R106, [R1+0x480] ;  /* 0x00048000016a7983 */ /* 0x000ea40000300a00 */
[C---:B------:R-:W-:Y:S02]  /*a410*/  IMAD.WIDE R130, R6.reuse, 0x4, R140 ;  /* 0x0000000406827825 */ /* 0x040fe400078e028c */
[----:B------:R-:W4:Y:S02]  /*a420*/  LDL.LU.64 R140, [R1+0x478] ;  /* 0x00047800018c7983 */ /* 0x000f240000300a00 */
[C---:B------:R-:W-:Y:S02]  /*a430*/  IMAD.WIDE R132, R6.reuse, 0x4, R108 ;  /* 0x0000000406847825 */ /* 0x040fe400078e026c */
[----:B------:R-:W2:Y:S02]  /*a440*/  LDL.LU.64 R108, [R1+0x470] ;  /* 0x00047000016c7983 */ /* 0x000ea40000300a00 */
[----:B------:R-:W-:-:S02]  /*a450*/  IMAD.WIDE R134, R6, 0x4, R18 ;  /* 0x0000000406867825 */ /* 0x000fc400078e0212 */
[----:B------:R-:W2:Y:S02]  /*a460*/  LDL.LU.64 R18, [R1+0x468] ;  /* 0x0004680001127983 */ /* 0x000ea40000300a00 */
[C---:B------:R-:W-:Y:S02]  /*a470*/  IMAD.WIDE R142, R6.reuse, 0x4, R16 ;  /* 0x00000004068e7825 */ /* 0x040fe400078e0210 */
[----:B------:R-:W2:Y:S02]  /*a480*/  LDL.LU.64 R16, [R1+0x460] ;  /* 0x0004600001107983 */ /* 0x000ea40000300a00 */
[C---:B------:R-:W-:Y:S02]  /*a490*/  IMAD.WIDE R144, R6.reuse, 0x4, R20 ;  /* 0x0000000406907825 */ /* 0x040fe400078e0214 */
[----:B------:R-:W2:Y:S02]  /*a4a0*/  LDL.LU.64 R20, [R1+0x458] ;  /* 0x0004580001147983 */ /* 0x000ea40000300a00 */
[----:B------:R-:W-:-:S02]  /*a4b0*/  IMAD.WIDE R208, R6, 0x4, R22 ;  /* 0x0000000406d07825 */ /* 0x000fc400078e0216 */
[----:B------:R-:W2:Y:S02]  /*a4c0*/  LDL.LU.64 R22, [R1+0x450] ;  /* 0x0004500001167983 */ /* 0x000ea40000300a00 */
[----:B------:R-:W-:-:S05]  /*a4d0*/  IMAD.WIDE R148, R5, 0x4, R148 ;  /* 0x0000000405947825 */ /* 0x000fca00078e0294 */
[----:B------:R-:W-:Y:S01]  /*a4e0*/  LDGSTS.E [R243+0xe000], desc[UR16][R148.64], P3 ;  /* 0x0e00000094f37fae */ /* 0x000fe20009921850 */
[----:B---3--:R-:W-:Y:S01]  /*a4f0*/  LOP3.LUT P3, RZ, R252, 0x80000000, RZ, 0xc0, !PT ;  /* 0x80000000fcff7812 */ /* 0x008fe2000786c0ff */
[----:B------:R-:W-:-:S04]  /*a500*/  IMAD.WIDE R146, R5, 0x4, R146 ;  /* 0x0000000405927825 */ /* 0x000fc800078e0292 */
[C---:B------:R-:W-:Y:S01]  /*a510*/  IMAD.WIDE R126, R6.reuse, 0x4, R126 ;  /* 0x00000004067e7825 */ /* 0x040fe200078e027e */
[----:B------:R-:W-:Y:S03]  /*a520*/  LDGSTS.E [R243+0xe008], desc[UR16][R146.64], P0 ;  /* 0x0e00800092f37fae */ /* 0x000fe60008121850 */
[C---:B------:R-:W-:Y:S01]  /*a530*/  IMAD.WIDE R26, R6.reuse, 0x4, R26 ;  /* 0x00000004061a7825 */ /* 0x040fe200078e021a */
[----:B------:R-:W0:Y:S04]  /*a540*/  LDGDEPBAR ;  /* 0x00000000000079af */ /* 0x000e280000000000 */
[----:B------:R-:W-:Y:S01]  /*a550*/  LDGSTS.E [R244+0x28000], desc[UR16][R110.64], P3 ;  /* 0x280000006ef47fae */ /* 0x000fe20009921850 */
[----:B------:R-:W-:-:S03]  /*a560*/  IMAD.WIDE R128, R6, 0x4, R128 ;  /* 0x0000000406807825 */ /* 0x000fc600078e0280 */
[----:B------:R-:W-:Y:S01]  /*a570*/  LDGSTS.E [R244+0x28400], desc[UR16][R126.64], P3 ;  /* 0x284000007ef47fae */ /* 0x000fe20009921850 */
[----:B------:R-:W-:-:S04]  /*a580*/  IMAD.WIDE R98, R6, 0x4, R98 ;  /* 0x0000000406627825 */ /* 0x000fc800078e0262 */
[----:B------:R-:W-:-:S04]  /*a590*/  IMAD.WIDE R84, R6, 0x4, R84 ;  /* 0x0000000406547825 */ /* 0x000fc800078e0254 */
[----:B------:R-:W-:-:S04]  /*a5a0*/  IMAD.WIDE R94, R6, 0x4, R94 ;  /* 0x00000004065e7825 */ /* 0x000fc800078e025e */
[----:B------:R-:W-:-:S04]  /*a5b0*/  IMAD.WIDE R96, R6, 0x4, R96 ;  /* 0x0000000406607825 */ /* 0x000fc800078e0260 */
[----:B------:R-:W-:-:S04]  /*a5c0*/  IMAD.WIDE R90, R6, 0x4, R90 ;  /* 0x00000004065a7825 */ /* 0x000fc800078e025a */
[----:B------:R-:W-:-:S04]  /*a5d0*/  IMAD.WIDE R88, R6, 0x4, R88 ;  /* 0x0000000406587825 */ /* 0x000fc800078e0258 */
[C---:B----4-:R-:W-:Y:S02]  /*a5e0*/  IMAD.WIDE R210, R6.reuse, 0x4, R140 ;  /* 0x0000000406d27825 */ /* 0x050fe400078e028c */
[----:B------:R-:W3:Y:S04]  /*a5f0*/  LDL.LU R141, [R1+0x448] ;  /* 0x00044800018d7983 */ /* 0x000ee80000300800 */
[----:B------:R-:W4:Y:S01]  /*a600*/  LDL.LU.64 R234, [R1+0x108] ;  /* 0x0001080001ea7983 */ /* 0x000f220000300a00 */
[----:B--2---:R-:W-:-:S03]  /*a610*/  IMAD.WIDE R18, R6, 0x4, R18 ;  /* 0x0000000406127825 */ /* 0x004fc600078e0212 */
[----:B------:R-:W-:Y:S01]  /*a620*/  LDGSTS.E [R244+0x28800], desc[UR16][R210.64], P3 ;  /* 0x28800000d2f47fae */ /* 0x000fe20009921850 */
[----:B------:R-:W-:-:S03]  /*a630*/  IMAD.WIDE R16, R6, 0x4, R16 ;  /* 0x0000000406107825 */ /* 0x000fc600078e0210 */
[----:B------:R-:W-:Y:S01]  /*a640*/  LDGSTS.E [R244+0x28c00], desc[UR16][R26.64], P3 ;  /* 0x28c000001af47fae */ /* 0x000fe20009921850 */
[----:B------:R-:W-:-:S03]  /*a650*/  IMAD.WIDE R20, R6, 0x4, R20 ;  /* 0x0000000406147825 */ /* 0x000fc600078e0214 */
[----:B------:R-:W2:Y:S01]  /*a660*/  LDL.LU.64 R238, [R1+0xd0] ;  /* 0x0000d00001ee7983 */ /* 0x000ea20000300a00 */
[----:B------:R-:W-:-:S04]  /*a670*/  IMAD.WIDE R22, R6, 0x4, R22 ;  /* 0x0000000406167825 */ /* 0x000fc800078e0216 */
[C---:B------:R-:W-:Y:S01]  /*a680*/  IMAD.WIDE R108, R6.reuse, 0x4, R108 ;  /* 0x00000004066c7825 */ /* 0x040fe200078e026c */
[----:B------:R-:W-:Y:S03]  /*a690*/  LDGSTS.E [R244+0x29000], desc[UR16][R22.64], P3 ;  /* 0x2900000016f47fae */ /* 0x000fe60009921850 */
        /* <DEDUP_REMOVED lines=17> */
[----:B------:R-:W-:Y:S01]  /*a7b0*/  LDGSTS.E [R246+0x28500], desc[UR16][R130.64], P3 ;  /* 0x2850000082f67fae */ /* 0x000fe20009921850 */
[----:B------:R-:W-:-:S03]  /*a7c0*/  IMAD.WIDE R86, R6, 0x4, R86 ;  /* 0x0000000406567825 */ /* 0x000fc600078e0256 */
        /* <DEDUP_REMOVED lines=76> */
[C---:B------:R-:W-:Y:S01]  /*ac90*/  IMAD.WIDE R212, R5.reuse, 0x4, R2 ;  /* 0x0000000405d47825 */ /* 0x040fe200078e0202 */
[----:B------:R-:W-:Y:S06]  /*aca0*/  BAR.SYNC.DEFER_BLOCKING 0x0 ;  /* 0x0000000000007b1d */ /* 0x000fec0000010000 */
[----:B------:R-:W-:Y:S01]  /*acb0*/  @!PT LDS RZ, [RZ] ;  /* 0x00000000fffff984 */ /* 0x000fe20000000800 */
[----:B------:R-:W-:Y:S01]  /*acc0*/  @!PT LDS RZ, [RZ] ;  /* 0x00000000fffff984 */ /* 0x000fe20000000800 */
[----:B------:R-:W-:Y:S01]  /*acd0*/  @!PT LDS RZ, [RZ] ;  /* 0x00000000fffff984 */ /* 0x000fe20000000800 */
[----:B------:R4:W-:Y:S02]  /*ace0*/  LDGSTS.E [R12+0x10000], desc[UR16][R212.64], P2 ;  /* 0x10000000d40c7fae */ /* 0x0009e40009121850 */
[----:B----4-:R-:W-:-:S02]  /*acf0*/  IMAD.WIDE R212, R5, 0x4, R234 ;  /* 0x0000000405d47825 */ /* 0x010fc400078e02ea */
[----:B------:R-:W4:Y:S04]  /*ad00*/  LDL.LU.64 R234, [R1+0xb8] ;  /* 0x0000b80001ea7983 */ /* 0x000f280000300a00 */
[----:B------:R1:W-:Y:S02]  /*ad10*/  LDGSTS.E [R12+0x10008], desc[UR16][R212.64], P4 ;  /* 0x10008000d40c7fae */ /* 0x0003e4000a121850 */
[C---:B-1----:R-:W-:Y:S02]  /*ad20*/  IMAD.WIDE R212, R5.reuse, 0x4, R8 ;  /* 0x0000000405d47825 */ /* 0x042fe400078e0208 */
[----:B------:R-:W3:Y:S04]  /*ad30*/  LDL.LU R9, [R1+0x444] ;  /* 0x0004440001097983 */ /* 0x000ee80000300800 */
[----:B------:R2:W-:Y:S02]  /*ad40*/  LDGSTS.E [R12+0x12000], desc[UR16][R212.64], P5 ;  /* 0x12000000d40c7fae */ /* 0x0005e4000a921850 */
[----:B--2---:R-:W-:-:S05]  /*ad50*/  IMAD.WIDE R212, R5, 0x4, R238 ;  /* 0x0000000405d47825 */ /* 0x004fca00078e02ee */
[----:B------:R4:W-:Y:S01]  /*ad60*/  LDGSTS.E [R12+0x12008], desc[UR16][R212.64], P6 ;  /* 0x12008000d40c7fae */ /* 0x0009e2000b121850 */
[----:B------:R-:W-:-:S03]  /*ad70*/  ISETP.NE.U32.AND P6, PT, R7, RZ, PT ;  /* 0x000000ff0700720c */ /* 0x000fc60003fc5070 */
[----:B------:R-:W2:Y:S01]  /*ad80*/  LDL.LU R7, [R1+0x440] ;  /* 0x0004400001077983 */ /* 0x000ea20000300800 */
[----:B----4-:R-:W-:-:S09]  /*ad90*/  IMAD.WIDE R212, R5, 0x4, R234 ;  /* 0x0000000405d47825 */ /* 0x010fd200078e02ea */
[----:B------:R1:W-:Y:S04]  /*ada0*/  LDGSTS.E [R12+0x14000], desc[UR16][R212.64], P6 ;  /* 0x14000000d40c7fae */ /* 0x0003e8000b121850 */
[----:B------:R-:W1:Y:S01]  /*adb0*/  LDL.LU.64 R212, [R1+0xb0] ;  /* 0x0000b00001d47983 */ /* 0x000e620000300a00 */
[----:B---3--:R-:W-:-:S03]  /*adc0*/  ISETP.NE.U32.AND P6, PT, R9, RZ, PT ;  /* 0x000000ff0900720c */ /* 0x008fc60003fc5070 */
[----:B------:R-:W3:Y:S01]  /*add0*/  LDL.LU R9, [R1+0x43c] ;  /* 0x00043c0001097983 */ /* 0x000ee20000300800 */
[----:B------:R-:W4:Y:S01]  /*ade0*/  S2R R140, SR_TID.X ;  /* 0x00000000008c7919 */ /* 0x000f220000002100 */
[----:B-1----:R-:W-:-:S08]  /*adf0*/  IMAD.WIDE R212, R5, 0x4, R212 ;  /* 0x0000000405d47825 */ /* 0x002fd000078e02d4 */
[----:B------:R1:W-:Y:S04]  /*ae00*/  LDGSTS.E [R12+0x14008], desc[UR16][R212.64], P6 ;  /* 0x14008000d40c7fae */ /* 0x0003e8000b121850 */
[----:B------:R-:W1:Y:S01]  /*ae10*/  LDL.LU.64 R212, [R1+0x98] ;  /* 0x0000980001d47983 */ /* 0x000e620000300a00 */
[----:B----4-:R-:W-:-:S04]  /*ae20*/  SHF.R.U32.HI R140, RZ, 0x6, R140 ;  /* 0x00000006ff8c7819 */ /* 0x010fc8000001168c */
[----:B------:R-:W-:-:S04]  /*ae30*/  SGXT.U32 R140, R140, 0x1 ;  /* 0x000000018c8c781a */ /* 0x000fc80000000000 */
[----:B------:R-:W-:-:S04]  /*ae40*/  LOP3.LUT R140, R140, 0x60, RZ, 0xfc, !PT ;  /* 0x000000608c8c7812 */ /* 0x000fc800078efcff */
[----:B------:R-:W-:-:S04]  /*ae50*/  ISETP.GE.AND P0, PT, R140, UR4, PT ;  /* 0x000000048c007c0c */ /* 0x000fc8000bf06270 */
[----:B------:R-:W-:-:S04]  /*ae60*/  SEL R11, RZ, 0x4, P0 ;  /* 0x00000004ff0b7807 */ /* 0x000fc80000000000 */
[----:B------:R-:W-:-:S04]  /*ae70*/  SEL R11, R11, RZ, P1 ;  /* 0x000000ff0b0b7207 */ /* 0x000fc80000800000 */
[----:B------:R-:W-:Y:S01]  /*ae80*/  ISETP.NE.U32.AND P0, PT, R11, RZ, PT ;  /* 0x000000ff0b00720c */ /* 0x000fe20003f05070 */
[----:B------:R-:W4:Y:S01]  /*ae90*/  S2R R140, SR_TID.X ;  /* 0x00000000008c7919 */ /* 0x000f220000002100 */
[----:B------:R-:W2:Y:S01]  /*aea0*/  S2R R3, SR_TID.X ;  /* 0x0000000000037919 */ /* 0x000ea20000002100 */
[----:B----4-:R-:W-:Y:S01]  /*aeb0*/  SHF.R.U32.HI R140, RZ, 0x6, R140 ;  /* 0x00000006ff8c7819 */ /* 0x010fe2000001168c */
[----:B-1----:R-:W-:-:S09]  /*aec0*/  IMAD.WIDE R212, R5, 0x4, R212 ;  /* 0x0000000405d47825 */ /* 0x002fd200078e02d4 */
[----:B------:R1:W-:Y:S04]  /*aed0*/  LDGSTS.E [R12+0x16000], desc[UR16][R212.64], P0 ;  /* 0x16000000d40c7fae */ /* 0x0003e80008121850 */
[----:B------:R-:W1:Y:S01]  /*aee0*/  LDL.LU.64 R212, [R1+0x90] ;  /* 0x0000900001d47983 */ /* 0x000e620000300a00 */
[----:B------:R-:W-:-:S04]  /*aef0*/  SGXT.U32 R140, R140, 0x1 ;  /* 0x000000018c8c781a */ /* 0x000fc80000000000 */
[----:B------:R-:W-:-:S04]  /*af00*/  LOP3.LUT R140, R140, 0x62, RZ, 0xfc, !PT ;  /* 0x000000628c8c7812 */ /* 0x000fc800078efcff */
[----:B------:R-:W-:Y:S02]  /*af10*/  ISETP.GE.AND P2, PT, R140, UR4, PT ;  /* 0x000000048c007c0c */ /* 0x000fe4000bf46270 */
[----:B------:R-:W4:Y:S01]  /*af20*/  S2R R140, SR_TID.X ;  /* 0x00000000008c7919 */ /* 0x000f220000002100 */
[----:B--2---:R-:W-:-:S04]  /*af30*/  SHF.R.U32.HI R3, RZ, 0x6, R3 ;  /* 0x00000006ff037819 */ /* 0x004fc80000011603 */
[----:B------:R-:W-:-:S04]  /*af40*/  SGXT.U32 R3, R3, 0x1 ;  /* 0x000000010303781a */ /* 0x000fc80000000000 */
[----:B------:R-:W-:Y:S02]  /*af50*/  LOP3.LUT R3, R3, 0x4, RZ, 0xfc, !PT ;  /* 0x0000000403037812 */ /* 0x000fe400078efcff */
[----:B------:R-:W-:Y:S02]  /*af60*/  SEL R11, RZ, 0x4, P2 ;  /* 0x00000004ff0b7807 */ /* 0x000fe40001000000 */
[----:B------:R-:W-:Y:S02]  /*af70*/  ISETP.GE.AND P2, PT, R3, UR4, PT ;  /* 0x0000000403007c0c */ /* 0x000fe4000bf46270 */
[----:B------:R-:W-:Y:S02]  /*af80*/  SEL R11, R11, RZ, P1 ;  /* 0x000000ff0b0b7207 */ /* 0x000fe40000800000 */
[----:B------:R-:W-:Y:S02]  /*af90*/  SEL R3, RZ, 0x4, P2 ;  /* 0x00000004ff037807 */ /* 0x000fe40001000000 */
[----:B----4-:R-:W-:-:S04]  /*afa0*/  SHF.R.U32.HI R140, RZ, 0x6, R140 ;  /* 0x00000006ff8c7819 */ /* 0x010fc8000001168c */
[----:B------:R-:W-:-:S04]  /*afb0*/  SGXT.U32 R140, R140, 0x1 ;  /* 0x000000018c8c781a */ /* 0x000fc80000000000 */
[----:B------:R-:W-:-:S04]  /*afc0*/  LOP3.LUT R140, R140, 0x6, RZ, 0xfc, !PT ;  /* 0x000000068c8c7812 */ /* 0x000fc800078efcff */
[----:B------:R-:W-:-:S04]  /*afd0*/  ISETP.GE.AND P2, PT, R140, UR4, PT ;  /* 0x000000048c007c0c */ /* 0x000fc8000bf46270 */
[----:B------:R-:W-:Y:S02]  /*afe0*/  SEL R223, RZ, 0x4, P2 ;  /* 0x00000004ffdf7807 */ /* 0x000fe40001000000 */
[----:B------:R-:W-:Y:S01]  /*aff0*/  ISETP.NE.U32.AND P2, PT, R11, RZ, PT ;  /* 0x000000ff0b00720c */ /* 0x000fe20003f45070 */
[----:B------:R-:W2:Y:S01]  /*b000*/  S2R R140, SR_TID.X ;  /* 0x00000000008c7919 */ /* 0x000ea20000002100 */
[----:B-1----:R-:W-:-:S11]  /*b010*/  IMAD.WIDE R212, R5, 0x4, R212 ;  /* 0x0000000405d47825 */ /* 0x002fd600078e02d4 */
[----:B------:R1:W-:Y:S04]  /*b020*/  LDGSTS.E [R12+0x16008], desc[UR16][R212.64], P2 ;  /* 0x16008000d40c7fae */ /* 0x0003e80009121850 */
[----:B------:R-:W1:Y:S01]  /*b030*/  LDL.LU.64 R212, [R1+0x100] ;  /* 0x0001000001d47983 */ /* 0x000e620000300a00 */
[----:B--2---:R-:W-:-:S04]  /*b040*/  SHF.R.U32.HI R140, RZ, 0x6, R140 ;  /* 0x00000006ff8c7819 */ /* 0x004fc8000001168c */
[----:B------:R-:W-:Y:S01]  /*b050*/  SGXT.U32 R140, R140, 0x1 ;  /* 0x000000018c8c781a */ /* 0x000fe20000000000 */
[----:B------:R-:W2:Y:S03]  /*b060*/  S2R R4, SR_TID.X ;  /* 0x0000000000047919 */ /* 0x000ea60000002100 */
[----:B------:R-:W-:-:S04]  /*b070*/  LOP3.LUT R140, R140, 0x24, RZ, 0xfc, !PT ;  /* 0x000000248c8c7812 */ /* 0x000fc800078efcff */
[----:B------:R-:W-:Y:S02]  /*b080*/  ISETP.GE.AND P3, PT, R140, UR4, PT ;  /* 0x000000048c007c0c */ /* 0x000fe4000bf66270 */
[----:B------:R-:W4:Y:S02]  /*b090*/  S2R R140, SR_TID.X ;  /* 0x00000000008c7919 */ /* 0x000f240000002100 */
[----:B------:R-:W-:Y:S02]  /*b0a0*/  SEL R252, RZ, 0x4, P3 ;  /* 0x00000004fffc7807 */ /* 0x000fe40001800000 */
[----:B------:R-:W-:Y:S02]  /*b0b0*/  SEL R11, R3, RZ, P1 ;  /* 0x000000ff030b7207 */ /* 0x000fe40000800000 */
[----:B--2---:R-:W-:-:S04]  /*b0c0*/  SHF.R.U32.HI R4, RZ, 0x6, R4 ;  /* 0x00000006ff047819 */ /* 0x004fc80000011604 */
[----:B------:R-:W-:Y:S02]  /*b0d0*/  SGXT.U32 R4, R4, 0x1 ;  /* 0x000000010404781a */ /* 0x000fe40000000000 */
[----:B----4-:R-:W-:Y:S02]  /*b0e0*/  SHF.R.U32.HI R140, RZ, 0x6, R140 ;  /* 0x00000006ff8c7819 */ /* 0x010fe4000001168c */
[----:B------:R-:W-:Y:S02]  /*b0f0*/  LOP3.LUT R4, R4, 0x26, RZ, 0xfc, !PT ;  /* 0x0000002604047812 */ /* 0x000fe400078efcff */
[----:B------:R-:W-:Y:S02]  /*b100*/  SGXT.U32 R140, R140, 0x1 ;  /* 0x000000018c8c781a */ /* 0x000fe40000000000 */
[----:B------:R-:W-:Y:S02]  /*b110*/  ISETP.GE.AND P3, PT, R4, UR4, PT ;  /* 0x0000000404007c0c */ /* 0x000fe4000bf66270 */
[----:B------:R-:W-:-:S02]  /*b120*/  LOP3.LUT R140, R140, 0x44, RZ, 0xfc, !PT ;  /* 0x000000448c8c7812 */ /* 0x000fc400078efcff */
[----:B------:R-:W-:Y:S02]  /*b130*/  SEL R10, RZ, 0x4, P3 ;  /* 0x00000004ff0a7807 */ /* 0x000fe40001800000 */
[----:B------:R-:W-:-:S04]  /*b140*/  ISETP.GE.AND P3, PT, R140, UR4, PT ;  /* 0x000000048c007c0c */ /* 0x000fc8000bf66270 */
[----:B------:R-:W-:Y:S02]  /*b150*/  SEL R2, RZ, 0x4, P3 ;  /* 0x00000004ff027807 */ /* 0x000fe40001800000 */
[----:B------:R-:W-:Y:S01]  /*b160*/  ISETP.NE.U32.AND P3, PT, R11, RZ, PT ;  /* 0x000000ff0b00720c */ /* 0x000fe20003f65070 */
[----:B------:R-:W2:Y:S01]  /*b170*/  S2R R8, SR_TID.X ;  /* 0x0000000000087919 */ /* 0x000ea20000002100 */
[----:B------:R-:W4:Y:S01]  /*b180*/  S2R R238, SR_TID.X ;  /* 0x0000000000ee7919 */ /* 0x000f220000002100 */
[----:B--2---:R-:W-:-:S04]  /*b190*/  SHF.R.U32.HI R8, RZ, 0x6, R8 ;  /* 0x00000006ff087819 */ /* 0x004fc80000011608 */
[----:B------:R-:W-:-:S04]  /*b1a0*/  SGXT.U32 R8, R8, 0x1 ;  /* 0x000000010808781a */ /* 0x000fc80000000000 */
[----:B------:R-:W-:-:S04]  /*b1b0*/  LOP3.LUT R8, R8, 0x8, RZ, 0xfc, !PT ;  /* 0x0000000808087812 */ /* 0x000fc800078efcff */
[----:B------:R-:W-:Y:S02]  /*b1c0*/  ISETP.GE.AND P5, PT, R8, UR4, PT ;  /* 0x0000000408007c0c */ /* 0x000fe4000bfa6270 */
[----:B------:R-:W2:Y:S01]  /*b1d0*/  S2R R8, SR_TID.X ;  /* 0x0000000000087919 */ /* 0x000ea20000002100 */
[----:B----4-:R-:W-:-:S04]  /*b1e0*/  SHF.R.U32.HI R238, RZ, 0x6, R238 ;  /* 0x00000006ffee7819 */ /* 0x010fc800000116ee */
[----:B------:R-:W-:Y:S01]  /*b1f0*/  SGXT.U32 R238, R238, 0x1 ;  /* 0x00000001eeee781a */ /* 0x000fe20000000000 */
[----:B------:R-:W4:Y:S03]  /*b200*/  S2R R140, SR_TID.X ;  /* 0x00000000008c7919 */ /* 0x000f260000002100 */
[----:B------:R-:W-:Y:S01]  /*b210*/  LOP3.LUT R238, R238, 0xa, RZ, 0xfc, !PT ;  /* 0x0000000aeeee7812 */ /* 0x000fe200078efcff */
[----:B-1----:R-:W-:-:S05]  /*b220*/  IMAD.WIDE R212, R5, 0x4, R212 ;  /* 0x0000000405d47825 */ /* 0x002fca00078e02d4 */
[----:B------:R1:W-:Y:S04]  /*b230*/  LDGSTS.E [R13+0x10000], desc[UR16][R212.64], P3 ;  /* 0x10000000d40d7fae */ /* 0x0003e80009921850 */
[----:B------:R-:W1:Y:S01]  /*b240*/  LDL.LU.64 R212, [R1+0xf8] ;  /* 0x0000f80001d47983 */ /* 0x000e620000300a00 */
[----:B--2---:R-:W-:-:S04]  /*b250*/  SHF.R.U32.HI R8, RZ, 0x6, R8 ;  /* 0x00000006ff087819 */ /* 0x004fc80000011608 */
[----:B------:R-:W-:Y:S02]  /*b260*/  SGXT.U32 R8, R8, 0x1 ;  /* 0x000000010808781a */ /* 0x000fe40000000000 */
[----:B------:R-:W-:Y:S02]  /*b270*/  SEL R228, RZ, 0x4, P5 ;  /* 0x00000004ffe47807 */ /* 0x000fe40002800000 */
[----:B------:R-:W-:Y:S02]  /*b280*/  LOP3.LUT R8, R8, 0x28, RZ, 0xfc, !PT ;  /* 0x0000002808087812 */ /* 0x000fe400078efcff */
[----:B------:R-:W-:-:S04]  /*b290*/  ISETP.GE.AND P5, PT, R238, UR4, PT ;  /* 0x00000004ee007c0c */ /* 0x000fc8000bfa6270 */
[----:B------:R-:W-:Y:S02]  /*b2a0*/  SEL R238, RZ, 0x4, P5 ;  /* 0x00000004ffee7807 */ /* 0x000fe40002800000 */
[----:B------:R-:W-:Y:S02]  /*b2b0*/  ISETP.GE.AND P5, PT, R8, UR4, PT ;  /* 0x0000000408007c0c */ /* 0x000fe4000bfa6270 */
[----:B------:R-:W2:Y:S01]  /*b2c0*/  S2R R8, SR_TID.X ;  /* 0x0000000000087919 */ /* 0x000ea20000002100 */
[----:B----4-:R-:W-:-:S04]  /*b2d0*/  SHF.R.U32.HI R140, RZ, 0x6, R140 ;  /* 0x00000006ff8c7819 */ /* 0x010fc8000001168c */
[----:B------:R-:W-:-:S04]  /*b2e0*/  SGXT.U32 R140, R140, 0x1 ;  /* 0x000000018c8c781a */ /* 0x000fc80000000000 */
[----:B------:R-:W-:-:S04]  /*b2f0*/  LOP3.LUT R140, R140, 0x46, RZ, 0xfc, !PT ;  /* 0x000000468c8c7812 */ /* 0x000fc800078efcff */
[----:B------:R-:W-:Y:S02]  /*b300*/  ISETP.GE.AND P4, PT, R140, UR4, PT ;  /* 0x000000048c007c0c */ /* 0x000fe4000bf86270 */
[----:B------:R-:W4:Y:S01]  /*b310*/  S2R R140, SR_TID.X ;  /* 0x00000000008c7919 */ /* 0x000f220000002100 */
[----:B------:R-:W-:Y:S01]  /*b320*/  SEL R239, RZ, 0x4, P5 ;  /* 0x00000004ffef7807 */ /* 0x000fe20002800000 */
[----:B------:R-:W3:Y:S01]  /*b330*/  S2R R4, SR_TID.X ;  /* 0x0000000000047919 */ /* 0x000ee20000002100 */
[----:B------:R-:W3:Y:S01]  /*b340*/  S2R R234, SR_TID.X ;  /* 0x0000000000ea7919 */ /* 0x000ee20000002100 */
[----:B--2---:R-:W-:-:S04]  /*b350*/  SHF.R.U32.HI R8, RZ, 0x6, R8 ;  /* 0x00000006ff087819 */ /* 0x004fc80000011608 */
[----:B------:R-:W-:-:S04]  /*b360*/  SGXT.U32 R8, R8, 0x1 ;  /* 0x000000010808781a */ /* 0x000fc80000000000 */
[----:B------:R-:W-:-:S04]  /*b370*/  LOP3.LUT R8, R8, 0x2a, RZ, 0xfc, !PT ;  /* 0x0000002a08087812 */ /* 0x000fc800078efcff */
[----:B------:R-:W-:Y:S02]  /*b380*/  ISETP.GE.AND P5, PT, R8, UR4, PT ;  /* 0x0000000408007c0c */ /* 0x000fe4000bfa6270 */
[----:B------:R-:W2:Y:S01]  /*b390*/  S2R R8, SR_TID.X ;  /* 0x0000000000087919 */ /* 0x000ea20000002100 */
[----:B----4-:R-:W-:-:S04]  /*b3a0*/  SHF.R.U32.HI R140, RZ, 0x6, R140 ;  /* 0x00000006ff8c7819 */ /* 0x010fc8000001168c */
[----:B------:R-:W-:Y:S02]  /*b3b0*/  SGXT.U32 R140, R140, 0x1 ;  /* 0x000000018c8c781a */ /* 0x000fe40000000000 */
[----:B---3--:R-:W-:Y:S02]  /*b3c0*/  SHF.R.U32.HI R4, RZ, 0x6, R4 ;  /* 0x00000006ff047819 */ /* 0x008fe40000011604 */
[----:B------:R-:W-:Y:S02]  /*b3d0*/  SHF.R.U32.HI R234, RZ, 0x6, R234 ;  /* 0x00000006ffea7819 */ /* 0x000fe400000116ea */
[----:B------:R-:W-:Y:S02]  /*b3e0*/  LOP3.LUT R140, R140, 0x64, RZ, 0xfc, !PT ;  /* 0x000000648c8c7812 */ /* 0x000fe400078efcff */
[----:B------:R-:W-:Y:S02]  /*b3f0*/  SGXT.U32 R4, R4, 0x1 ;  /* 0x000000010404781a */ /* 0x000fe40000000000 */
[----:B------:R-:W-:-:S02]  /*b400*/  SGXT.U32 R234, R234, 0x1 ;  /* 0x00000001eaea781a */ /* 0x000fc40000000000 */
[----:B------:R-:W-:Y:S02]  /*b410*/  SEL R3, RZ, 0x4, P4 ;  /* 0x00000004ff037807 */ /* 0x000fe40002000000 */
[----:B------:R-:W-:Y:S02]  /*b420*/  ISETP.GE.AND P4, PT, R140, UR4, PT ;  /* 0x000000048c007c0c */ /* 0x000fe4000bf86270 */
[----:B------:R-:W-:Y:S02]  /*b430*/  LOP3.LUT R4, R4, 0x66, RZ, 0xfc, !PT ;  /* 0x0000006604047812 */ /* 0x000fe400078efcff */
[----:B------:R-:W-:Y:S02]  /*b440*/  LOP3.LUT R234, R234, 0x48, RZ, 0xfc, !PT ;  /* 0x00000048eaea7812 */ /* 0x000fe400078efcff */
[----:B------:R-:W-:Y:S02]  /*b450*/  SEL R140, RZ, 0x4, P4 ;  /* 0x00000004ff8c7807 */ /* 0x000fe40002000000 */
[----:B--2---:R-:W-:-:S02]  /*b460*/  SHF.R.U32.HI R8, RZ, 0x6, R8 ;  /* 0x00000006ff087819 */ /* 0x004fc40000011608 */
[----:B------:R-:W-:Y:S02]  /*b470*/  SEL R232, RZ, 0x4, P5 ;  /* 0x00000004ffe87807 */ /* 0x000fe40002800000 */
[----:B------:R-:W-:Y:S02]  /*b480*/  SGXT.U32 R8, R8, 0x1 ;  /* 0x000000010808781a */ /* 0x000fe40000000000 */
[----:B------:R-:W-:Y:S02]  /*b490*/  ISETP.GE.AND P4, PT, R4, UR4, PT ;  /* 0x0000000404007c0c */ /* 0x000fe4000bf86270 */
[----:B------:R-:W-:Y:S02]  /*b4a0*/  ISETP.GE.AND P5, PT, R234, UR4, PT ;  /* 0x00000004ea007c0c */ /* 0x000fe4000bfa6270 */
[----:B------:R-:W-:Y:S02]  /*b4b0*/  SEL R11, R223, RZ, P1 ;  /* 0x000000ffdf0b7207 */ /* 0x000fe40000800000 */
[----:B------:R-:W-:-:S02]  /*b4c0*/  LOP3.LUT R8, R8, 0x4a, RZ, 0xfc, !PT ;  /* 0x0000004a08087812 */ /* 0x000fc400078efcff */
[----:B------:R-:W-:Y:S02]  /*b4d0*/  SEL R4, RZ, 0x4, P4 ;  /* 0x00000004ff047807 */ /* 0x000fe40002000000 */
[----:B------:R-:W-:Y:S02]  /*b4e0*/  SEL R234, RZ, 0x4, P5 ;  /* 0x00000004ffea7807 */ /* 0x000fe40002800000 */
[----:B------:R-:W-:Y:S02]  /*b4f0*/  ISETP.NE.U32.AND P4, PT, R11, RZ, PT ;  /* 0x000000ff0b00720c */ /* 0x000fe40003f85070 */
[----:B------:R-:W-:Y:S02]  /*b500*/  ISETP.GE.AND P5, PT, R8, UR4, PT ;  /* 0x0000000408007c0c */ /* 0x000fe4000bfa6270 */
[----:B------:R-:W-:Y:S02]  /*b510*/  SEL R11, R10, RZ, P1 ;  /* 0x000000ff0a0b7207 */ /* 0x000fe40000800000 */
[----:B------:R-:W-:-:S02]  /*b520*/  SEL R235, RZ, 0x4, P5 ;  /* 0x00000004ffeb7807 */ /* 0x000fc40002800000 */
[----:B------:R-:W-:Y:S02]  /*b530*/  ISETP.NE.U32.AND P5, PT, R11, RZ, PT ;  /* 0x000000ff0b00720c */ /* 0x000fe40003fa5070 */
[----:B------:R-:W-:-:S04]  /*b540*/  SEL R11, R2, RZ, P1 ;  /* 0x000000ff020b7207 */ /* 0x000fc80000800000 */
[----:B------:R-:W-:Y:S02]  /*b550*/  ISETP.NE.U32.AND P0, PT, R11, RZ, PT ;  /* 0x000000ff0b00720c */ /* 0x000fe40003f05070 */
[----:B------:R-:W-:-:S04]  /*b560*/  SEL R11, R3, RZ, P1 ;  /* 0x000000ff030b7207 */ /* 0x000fc80000800000 */
[----:B------:R-:W-:Y:S02]  /*b570*/  ISETP.NE.U32.AND P2, PT, R11, RZ, PT ;  /* 0x000000ff0b00720c */ /* 0x000fe40003f45070 */
[----:B------:R-:W-:Y:S02]  /*b580*/  SEL R11, R140, RZ, P1 ;  /* 0x000000ff8c0b7207 */ /* 0x000fe40000800000 */
[----:B------:R-:W2:Y:S01]  /*b590*/  LDL.LU R140, [R1+0x438] ;  /* 0x00043800018c7983 */ /* 0x000ea20000300800 */
[----:B------:R-:W3:Y:S01]  /*b5a0*/  S2R R8, SR_TID.X ;  /* 0x0000000000087919 */ /* 0x000ee20000002100 */
[----:B------:R-:W4:Y:S01]  /*b5b0*/  S2R R10, SR_TID.X ;  /* 0x00000000000a7919 */ /* 0x000f220000002100 */
[----:B---3--:R-:W-:-:S04]  /*b5c0*/  SHF.R.U32.HI R8, RZ, 0x6, R8 ;  /* 0x00000006ff087819 */ /* 0x008fc80000011608 */
[----:B------:R-:W-:-:S04]  /*b5d0*/  SGXT.U32 R8, R8, 0x1 ;  /* 0x000000010808781a */ /* 0x000fc80000000000 */
[----:B------:R-:W-:-:S04]  /*b5e0*/  LOP3.LUT R8, R8, 0x68, RZ, 0xfc, !PT ;  /* 0x0000006808087812 */ /* 0x000fc800078efcff */
[----:B------:R-:W-:Y:S02]  /*b5f0*/  ISETP.GE.AND P6, PT, R8, UR4, PT ;  /* 0x0000000408007c0c */ /* 0x000fe4000bfc6270 */
[----:B------:R-:W3:Y:S01]  /*b600*/  S2R R8, SR_TID.X ;  /* 0x0000000000087919 */ /* 0x000ee20000002100 */
[----:B----4-:R-:W-:Y:S01]  /*b610*/  SHF.R.U32.HI R10, RZ, 0x6, R10 ;  /* 0x00000006ff0a7819 */ /* 0x010fe2000001160a */
[----:B-1----:R-:W-:-:S05]  /*b620*/  IMAD.WIDE R212, R5, 0x4, R212 ;  /* 0x0000000405d47825 */ /* 0x002fca00078e02d4 */
[----:B------:R1:W-:Y:S04]  /*b630*/  LDGSTS.E [R13+0x10008], desc[UR16][R212.64], P4 ;  /* 0x10008000d40d7fae */ /* 0x0003e8000a121850 */
[----:B------:R-:W1:Y:S01]  /*b640*/  LDL.LU.64 R212, [R1+0xc8] ;  /* 0x0000c80001d47983 */ /* 0x000e620000300a00 */
[----:B---3--:R-:W-:Y:S02]  /*b650*/  SHF.R.U32.HI R8, RZ, 0x6, R8 ;  /* 0x00000006ff087819 */ /* 0x008fe40000011608 */
[----:B------:R-:W-:Y:S02]  /*b660*/  SGXT.U32 R10, R10, 0x1 ;  /* 0x000000010a0a781a */ /* 0x000fe40000000000 */
[----:B------:R-:W-:Y:S02]  /*b670*/  SGXT.U32 R8, R8, 0x1 ;  /* 0x000000010808781a */ /* 0x000fe40000000000 */
[----:B------:R-:W-:-:S02]  /*b680*/  LOP3.LUT R10, R10, 0x6a, RZ, 0xfc, !PT ;  /* 0x0000006a0a0a7812 */ /* 0x000fc400078efcff */
[----:B------:R-:W-:Y:S02]  /*b690*/  SEL R233, RZ, 0x4, P6 ;  /* 0x00000004ffe97807 */ /* 0x000fe40003000000 */
[----:B------:R-:W-:Y:S02]  /*b6a0*/  LOP3.LUT R8, R8, 0xc, RZ, 0xfc, !PT ;  /* 0x0000000c08087812 */ /* 0x000fe400078efcff */
[----:B------:R-:W-:Y:S01]  /*b6b0*/  ISETP.GE.AND P6, PT, R10, UR4, PT ;  /* 0x000000040a007c0c */ /* 0x000fe2000bfc6270 */
[----:B------:R-:W3:Y:S03]  /*b6c0*/  S2R R2, SR_TID.X ;  /* 0x0000000000027919 */ /* 0x000ee60000002100 */
[----:B------:R-:W-:Y:S02]  /*b6d0*/  SEL R229, RZ, 0x4, P6 ;  /* 0x00000004ffe57807 */ /* 0x000fe40003000000 */
[----:B------:R-:W-:-:S02]  /*b6e0*/  ISETP.GE.AND P6, PT, R8, UR4, PT ;  /* 0x0000000408007c0c */ /* 0x000fc4000bfc6270 */
[----:B------:R-:W4:Y:S02]  /*b6f0*/  S2R R8, SR_TID.X ;  /* 0x0000000000087919 */ /* 0x000f240000002100 */
[----:B------:R-:W-:Y:S02]  /*b700*/  SEL R227, RZ, 0x4, P6 ;  /* 0x00000004ffe37807 */ /* 0x000fe40003000000 */
[----:B---3--:R-:W-:-:S04]  /*b710*/  SHF.R.U32.HI R2, RZ, 0x6, R2 ;  /* 0x00000006ff027819 */ /* 0x008fc80000011602 */
[----:B------:R-:W-:Y:S02]  /*b720*/  SGXT.U32 R2, R2, 0x1 ;  /* 0x000000010202781a */ /* 0x000fe40000000000 */
[----:B----4-:R-:W-:Y:S02]  /*b730*/  SHF.R.U32.HI R8, RZ, 0x6, R8 ;  /* 0x00000006ff087819 */ /* 0x010fe40000011608 */
[----:B------:R-:W-:Y:S02]  /*b740*/  LOP3.LUT R2, R2, 0xe, RZ, 0xfc, !PT ;  /* 0x0000000e02027812 */ /* 0x000fe400078efcff */
[----:B------:R-:W-:Y:S02]  /*b750*/  SGXT.U32 R8, R8, 0x1 ;  /* 0x000000010808781a */ /* 0x000fe40000000000 */
[----:B------:R-:W-:Y:S02]  /*b760*/  ISETP.GE.AND P6, PT, R2, UR4, PT ;  /* 0x0000000402007c0c */ /* 0x000fe4000bfc6270 */
[----:B------:R-:W-:Y:S01]  /*b770*/  LOP3.LUT R8, R8, 0x2c, RZ, 0xfc, !PT ;  /* 0x0000002c08087812 */ /* 0x000fe200078efcff */
[----:B------:R-:W3:Y:S01]  /*b780*/  S2R R2, SR_TID.X ;  /* 0x0000000000027919 */ /* 0x000ee20000002100 */
[----:B------:R-:W-:-:S02]  /*b790*/  SEL R225, RZ, 0x4, P6 ;  /* 0x00000004ffe17807 */ /* 0x000fc40003000000 */
[----:B------:R-:W-:Y:S02]  /*b7a0*/  ISETP.GE.AND P6, PT, R8, UR4, PT ;  /* 0x0000000408007c0c */ /* 0x000fe4000bfc6270 */
[----:B------:R-:W4:Y:S02]  /*b7b0*/  S2R R8, SR_TID.X ;  /* 0x0000000000087919 */ /* 0x000f240000002100 */
[----:B------:R-:W-:Y:S01]  /*b7c0*/  SEL R223, RZ, 0x4, P6 ;  /* 0x00000004ffdf7807 */ /* 0x000fe20003000000 */
[----:B------:R-:W2:Y:S01]  /*b7d0*/  S2R R3, SR_TID.X ;  /* 0x0000000000037919 */ /* 0x000ea20000002100 */
[----:B---3--:R-:W-:-:S04]  /*b7e0*/  SHF.R.U32.HI R2, RZ, 0x6, R2 ;  /* 0x00000006ff027819 */ /* 0x008fc80000011602 */
[----:B------:R-:W-:Y:S02]  /*b7f0*/  SGXT.U32 R2, R2, 0x1 ;  /* 0x000000010202781a */ /* 0x000fe40000000000 */
[----:B----4-:R-:W-:Y:S02]  /*b800*/  SHF.R.U32.HI R8, RZ, 0x6, R8 ;  /* 0x00000006ff087819 */ /* 0x010fe40000011608 */
[----:B------:R-:W-:Y:S02]  /*b810*/  LOP3.LUT R2, R2, 0x2e, RZ, 0xfc, !PT ;  /* 0x0000002e02027812 */ /* 0x000fe400078efcff */
[----:B------:R-:W-:Y:S02]  /*b820*/  SGXT.U32 R8, R8, 0x1 ;  /* 0x000000010808781a */ /* 0x000fe40000000000 */
[----:B------:R-:W-:Y:S02]  /*b830*/  ISETP.GE.AND P6, PT, R2, UR4, PT ;  /* 0x0000000402007c0c */ /* 0x000fe4000bfc6270 */
[----:B------:R-:W-:-:S02]  /*b840*/  LOP3.LUT R8, R8, 0x4c, RZ, 0xfc, !PT ;  /* 0x0000004c08087812 */ /* 0x000fc400078efcff */
[----:B------:R-:W-:Y:S02]  /*b850*/  SEL R10, RZ, 0x4, P6 ;  /* 0x00000004ff0a7807 */ /* 0x000fe40003000000 */
[----:B------:R-:W-:Y:S02]  /*b860*/  ISETP.GE.AND P6, PT, R8, UR4, PT ;  /* 0x0000000408007c0c */ /* 0x000fe4000bfc6270 */
[----:B------:R-:W3:Y:S01]  /*b870*/  S2R R8, SR_TID.X ;  /* 0x0000000000087919 */ /* 0x000ee20000002100 */
[----:B------:R-:W-:Y:S02]  /*b880*/  ISETP.NE.U32.AND P3, PT, R11, RZ, PT ;  /* 0x000000ff0b00720c */ /* 0x000fe40003f65070 */
[----:B------:R-:W-:Y:S02]  /*b890*/  SEL R11, R4, RZ, P1 ;  /* 0x000000ff040b7207 */ /* 0x000fe40000800000 */
[----:B------:R-:W4:Y:S01]  /*b8a0*/  S2R R4, SR_TID.X ;  /* 0x0000000000047919 */ /* 0x000f220000002100 */
[----:B--2---:R-:W-:-:S02]  /*b8b0*/  SHF.R.U32.HI R3, RZ, 0x6, R3 ;  /* 0x00000006ff037819 */ /* 0x004fc40000011603 */
[----:B------:R-:W-:Y:S02]  /*b8c0*/  SEL R2, RZ, 0x4, P6 ;  /* 0x00000004ff027807 */ /* 0x000fe40003000000 */
[----:B------:R-:W-:-:S04]  /*b8d0*/  SGXT.U32 R3, R3, 0x1 ;  /* 0x000000010303781a */ /* 0x000fc80000000000 */
[----:B------:R-:W-:Y:S02]  /*b8e0*/  LOP3.LUT R3, R3, 0x6c, RZ, 0xfc, !PT ;  /* 0x0000006c03037812 */ /* 0x000fe400078efcff */
[----:B---3--:R-:W-:-:S04]  /*b8f0*/  SHF.R.U32.HI R8, RZ, 0x6, R8 ;  /* 0x00000006ff087819 */ /* 0x008fc80000011608 */
[----:B------:R-:W-:-:S04]  /*b900*/  SGXT.U32 R8, R8, 0x1 ;  /* 0x000000010808781a */ /* 0x000fc80000000000 */
[----:B------:R-:W-:-:S04]  /*b910*/  LOP3.LUT R8, R8, 0x4e, RZ, 0xfc, !PT ;  /* 0x0000004e08087812 */ /* 0x000fc800078efcff */
[----:B------:R-:W-:-:S04]  /*b920*/  ISETP.GE.AND P6, PT, R8, UR4, PT ;  /* 0x0000000408007c0c */ /* 0x000fc8000bfc6270 */
[----:B------:R-:W-:Y:S02]  /*b930*/  SEL R8, RZ, 0x4, P6 ;  /* 0x00000004ff087807 */ /* 0x000fe40003000000 */
[----:B------:R-:W-:-:S04]  /*b940*/  ISETP.GE.AND P6, PT, R3, UR4, PT ;  /* 0x0000000403007c0c */ /* 0x000fc8000bfc6270 */
[----:B------:R-:W-:Y:S02]  /*b950*/  SEL R3, RZ, 0x4, P6 ;  /* 0x00000004ff037807 */ /* 0x000fe40003000000 */
[----:B------:R-:W-:-:S04]  /*b960*/  ISETP.GE.AND P6, PT, R9, UR4, PT ;  /* 0x0000000409007c0c */ /* 0x000fc8000bfc6270 */
[----:B------:R-:W-:Y:S02]  /*b970*/  SEL R9, RZ, 0x4, P6 ;  /* 0x00000004ff097807 */ /* 0x000fe40003000000 */
[----:B------:R-:W-:-:S04]  /*b980*/  ISETP.GE.AND P6, PT, R7, UR4, PT ;  /* 0x0000000407007c0c */ /* 0x000fc8000bfc6270 */
[----:B------:R-:W-:Y:S02]  /*b990*/  SEL R7, RZ, 0x4, P6 ;  /* 0x00000004ff077807 */ /* 0x000fe40003000000 */
[----:B------:R-:W-:Y:S02]  /*b9a0*/  ISETP.GE.AND P6, PT, R141, UR4, PT ;  /* 0x000000048d007c0c */ /* 0x000fe4000bfc6270 */
[----:B----4-:R-:W-:Y:S02]  /*b9b0*/  SHF.R.U32.HI R4, RZ, 0x6, R4 ;  /* 0x00000006ff047819 */ /* 0x010fe40000011604 */
[----:B------:R-:W-:Y:S02]  /*b9c0*/  SEL R141, RZ, 0x4, P6 ;  /* 0x00000004ff8d7807 */ /* 0x000fe40003000000 */
[----:B------:R-:W-:Y:S02]  /*b9d0*/  ISETP.GE.AND P6, PT, R0, UR4, PT ;  /* 0x0000000400007c0c */ /* 0x000fe4000bfc6270 */
[----:B------:R-:W-:-:S02]  /*b9e0*/  SGXT.U32 R4, R4, 0x1 ;  /* 0x000000010404781a */ /* 0x000fc40000000000 */
[----:B------:R-:W-:Y:S02]  /*b9f0*/  SEL R0, RZ, 0x4, P6 ;  /* 0x00000004ff007807 */ /* 0x000fe40003000000 */
[----:B------:R-:W-:Y:S02]  /*ba00*/  ISETP.GE.AND P6, PT, R140, UR4, PT ;  /* 0x000000048c007c0c */ /* 0x000fe4000bfc6270 */
[----:B------:R-:W-:Y:S02]  /*ba10*/  LOP3.LUT R4, R4, 0x50, RZ, 0xfc, !PT ;  /* 0x0000005004047812 */ /* 0x000fe400078efcff */
[----:B------:R-:W-:Y:S02]  /*ba20*/  SEL R140, RZ, 0x4, P6 ;  /* 0x00000004ff8c7807 */ /* 0x000fe40003000000 */
[----:B------:R-:W-:Y:S02]  /*ba30*/  ISETP.GE.AND P6, PT, R4, UR4, PT ;  /* 0x0000000404007c0c */ /* 0x000fe4000bfc6270 */
[----:B------:R-:W-:-:S02]  /*ba40*/  SEL R252, R252, RZ, P1 ;  /* 0x000000fffcfc7207 */ /* 0x000fc40000800000 */
[----:B------:R-:W-:Y:S02]  /*ba50*/  SEL R4, RZ, 0x4, P6 ;  /* 0x00000004ff047807 */ /* 0x000fe40003000000 */
[----:B------:R-:W-:Y:S01]  /*ba60*/  ISETP.NE.U32.AND P6, PT, R252, RZ, PT ;  /* 0x000000fffc00720c */ /* 0x000fe20003fc5070 */
[----:B-1----:R-:W-:-:S12]  /*ba70*/  IMAD.WIDE R212, R5, 0x4, R212 ;  /* 0x0000000405d47825 */ /* 0x002fd800078e02d4 */
[----:B------:R1:W-:Y:S04]  /*ba80*/  LDGSTS.E [R13+0x12000], desc[UR16][R212.64], P6 ;  /* 0x12000000d40d7fae */ /* 0x0003e8000b121850 */
[----:B------:R-:W1:Y:S01]  /*ba90*/  LDL.LU.64 R212, [R1+0xc0] ;  /* 0x0000c00001d47983 */ /* 0x000e620000300a00 */
[----:B------:R-:W-:Y:S02]  /*baa0*/  ISETP.NE.U32.AND P4, PT, R11, RZ, PT ;  /* 0x000000ff0b00720c */ /* 0x000fe40003f85070 */
[----:B------:R-:W-:Y:S02]  /*bab0*/  SEL R11, R228, RZ, P1 ;  /* 0x000000ffe40b7207 */ /* 0x000fe40000800000 */
[----:B------:R-:W2:Y:S01]  /*bac0*/  LDL.LU R228, [R1+0x434] ;  /* 0x0004340001e47983 */ /* 0x000ea20000300800 */
[----:B-1----:R-:W-:-:S05]  /*bad0*/  IMAD.WIDE R212, R5, 0x4, R212 ;  /* 0x0000000405d47825 */ /* 0x002fca00078e02d4 */
[----:B------:R1:W-:Y:S04]  /*bae0*/  LDGSTS.E [R13+0x12008], desc[UR16][R212.64], P5 ;  /* 0x12008000d40d7fae */ /* 0x0003e8000a921850 */
[----:B------:R-:W1:Y:S01]  /*baf0*/  LDL.LU.64 R212, [R1+0xa8] ;  /* 0x0000a80001d47983 */ /* 0x000e620000300a00 */
[----:B------:R-:W-:Y:S02]  /*bb00*/  ISETP.NE.U32.AND P6, PT, R11, RZ, PT ;  /* 0x000000ff0b00720c */ /* 0x000fe40003fc5070 */
[----:B------:R-:W-:Y:S02]  /*bb10*/  SEL R11, R238, RZ, P1 ;  /* 0x000000ffee0b7207 */ /* 0x000fe40000800000 */
[----:B------:R-:W3:Y:S01]  /*bb20*/  LDL.LU R238, [R1+0x430] ;  /* 0x0004300001ee7983 */ /* 0x000ee20000300800 */
        /* <DEDUP_REMOVED lines=11> */
[----:B------:R-:W4:Y:S02]  /*bbe0*/  LDL.LU R232, [R1+0x428] ;  /* 0x0004280001e87983 */ /* 0x000f240000300800 */
[----:B------:R-:W-:-:S02]  /*bbf0*/  ISETP.NE.U32.AND P2, PT, R11, RZ, PT ;  /* 0x000000ff0b00720c */ /* 0x000fc40003f45070 */
[----:B------:R-:W-:Y:S02]  /*bc00*/  SEL R11, R234, RZ, P1 ;  /* 0x000000ffea0b7207 */ /* 0x000fe40000800000 */
[----:B------:R-:W2:Y:S01]  /*bc10*/  LDL.LU R234, [R1+0x424] ;  /* 0x0004240001ea7983 */ /* 0x000ea20000300800 */
[----:B-1----:R-:W-:-:S05]  /*bc20*/  IMAD.WIDE R212, R5, 0x4, R212 ;  /* 0x0000000405d47825 */ /* 0x002fca00078e02d4 */
[----:B------:R3:W-:Y:S02]  /*bc30*/  LDGSTS.E [R13+0x16000], desc[UR16][R212.64], P3 ;  /* 0x16000000d40d7fae */ /* 0x0007e40009921850 */
[----:B---3--:R-:W-:Y:S02]  /*bc40*/  IMAD.WIDE R212, R5, 0x4, R238 ;  /* 0x0000000405d47825 */ /* 0x008fe400078e02ee */
[----:B------:R-:W3:Y:S04]  /*bc50*/  LDL.LU.64 R238, [R1+0xf0] ;  /* 0x0000f00001ee7983 */ /* 0x000ee80000300a00 */
[----:B------:R3:W-:Y:S01]  /*bc60*/  LDGSTS.E [R13+0x16008], desc[UR16][R212.64], P4 ;  /* 0x16008000d40d7fae */ /* 0x0007e2000a121850 */
[----:B------:R-:W-:Y:S02]  /*bc70*/  ISETP.NE.U32.AND P3, PT, R11, RZ, PT ;  /* 0x000000ff0b00720c */ /* 0x000fe40003f65070 */
[----:B------:R-:W-:Y:S01]  /*bc80*/  SEL R11, R235, RZ, P1 ;  /* 0x000000ffeb0b7207 */ /* 0x000fe20000800000 */
[----:B------:R-:W4:Y:S04]  /*bc90*/  LDL.LU.64 R212, [R1+0xe8] ;  /* 0x0000e80001d47983 */ /* 0x000f280000300a00 */
[----:B------:R-:W2:Y:S01]  /*bca0*/  LDL.LU R235, [R1+0x420] ;  /* 0x0004200001eb7983 */ /* 0x000ea20000300800 */
[----:B------:R-:W-:-:S02]  /*bcb0*/  ISETP.NE.U32.AND P4, PT, R11, RZ, PT ;  /* 0x000000ff0b00720c */ /* 0x000fc40003f85070 */
[----:B------:R-:W-:Y:S01]  /*bcc0*/  SEL R11, R233, RZ, P1 ;  /* 0x000000ffe90b7207 */ /* 0x000fe20000800000 */
[----:B---3--:R-:W-:Y:S02]  /*bcd0*/  IMAD.WIDE R12, R5, 0x4, R238 ;  /* 0x00000004050c7825 */ /* 0x008fe400078e02ee */
[----:B------:R-:W3:Y:S04]  /*bce0*/  LDL.LU.64 R238, [R1+0xe0] ;  /* 0x0000e00001ee7983 */ /* 0x000ee80000300a00 */
[----:B------:R-:W3:Y:S04]  /*bcf0*/  LDL.LU R233, [R1+0x41c] ;  /* 0x00041c0001e97983 */ /* 0x000ee80000300800 */
[----:B------:R4:W-:Y:S01]  /*bd00*/  LDGSTS.E [R14+0x10000], desc[UR16][R12.64], P6 ;  /* 0x100000000c0e7fae */ /* 0x0009e2000b121850 */
[----:B------:R-:W-:-:S02]  /*bd10*/  ISETP.NE.U32.AND P6, PT, R11, RZ, PT ;  /* 0x000000ff0b00720c */ /* 0x000fc40003fc5070 */
[----:B------:R-:W-:Y:S02]  /*bd20*/  SEL R11, R229, RZ, P1 ;  /* 0x000000ffe50b7207 */ /* 0x000fe40000800000 */
[----:B------:R-:W3:Y:S01]  /*bd30*/  LDL.LU R229, [R1+0x418] ;  /* 0x0004180001e57983 */ /* 0x000ee20000300800 */
[----:B----4-:R-:W-:-:S05]  /*bd40*/  IMAD.WIDE R12, R5, 0x4, R212 ;  /* 0x00000004050c7825 */ /* 0x010fca00078e02d4 */
[----:B------:R2:W-:Y:S01]  /*bd50*/  LDGSTS.E [R14+0x10008], desc[UR16][R12.64], P5 ;  /* 0x100080000c0e7fae */ /* 0x0005e2000a921850 */
[----:B------:R-:W-:Y:S02]  /*bd60*/  ISETP.NE.U32.AND P5, PT, R11, RZ, PT ;  /* 0x000000ff0b00720c */ /* 0x000fe40003fa5070 */
[----:B------:R-:W-:Y:S02]  /*bd70*/  SEL R11, R227, RZ, P1 ;  /* 0x000000ffe30b7207 */ /* 0x000fe40000800000 */
[----:B------:R-:W4:Y:S01]  /*bd80*/  LDL.LU R227, [R1+0x414] ;  /* 0x0004140001e37983 */ /* 0x000f220000300800 */
[----:B--2---:R-:W-:-:S05]  /*bd90*/  IMAD.WIDE R12, R5, 0x4, R234 ;  /* 0x00000004050c7825 */ /* 0x004fca00078e02ea */
[----:B------:R3:W-:Y:S01]  /*bda0*/  LDGSTS.E [R14+0x12000], desc[UR16][R12.64], P0 ;  /* 0x120000000c0e7fae */ /* 0x0007e20008121850 */
[----:B------:R-:W-:Y:S02]  /*bdb0*/  ISETP.NE.U32.AND P0, PT, R11, RZ, PT ;  /* 0x000000ff0b00720c */ /* 0x000fe40003f05070 */
[----:B------:R-:W-:Y:S02]  /*bdc0*/  SEL R11, R225, RZ, P1 ;  /* 0x000000ffe10b7207 */ /* 0x000fe40000800000 */
[----:B------:R-:W2:Y:S01]  /*bdd0*/  LDL.LU R225, [R1+0x410] ;  /* 0x0004100001e17983 */ /* 0x000ea20000300800 */
[----:B---3--:R-:W-:-:S05]  /*bde0*/  IMAD.WIDE R12, R5, 0x4, R232 ;  /* 0x00000004050c7825 */ /* 0x008fca00078e02e8 */
[----:B------:R1:W-:Y:S01]  /*bdf0*/  LDGSTS.E [R14+0x12008], desc[UR16][R12.64], P2 ;  /* 0x120080000c0e7fae */ /* 0x0003e20009121850 */
[----:B------:R-:W-:Y:S02]  /*be00*/  ISETP.NE.U32.AND P2, PT, R11, RZ, PT ;  /* 0x000000ff0b00720c */ /* 0x000fe40003f45070 */
[----:B------:R-:W-:Y:S02]  /*be10*/  SEL R11, R223, RZ, P1 ;  /* 0x000000ffdf0b7207 */ /* 0x000fe40000800000 */
[----:B------:R-:W3:Y:S01]  /*be20*/  LDL.LU R223, [R1+0x40c] ;  /* 0x00040c0001df7983 */ /* 0x000ee20000300800 */
[----:B-1----:R-:W-:-:S05]  /*be30*/  IMAD.WIDE R12, R5, 0x4, R228 ;  /* 0x00000004050c7825 */ /* 0x002fca00078e02e4 */
[----:B------:R4:W-:Y:S01]  /*be40*/  LDGSTS.E [R14+0x14000], desc[UR16][R12.64], P3 ;  /* 0x140000000c0e7fae */ /* 0x0009e20009921850 */
[----:B------:R-:W-:Y:S02]  /*be50*/  ISETP.NE.U32.AND P3, PT, R11, RZ, PT ;  /* 0x000000ff0b00720c */ /* 0x000fe40003f65070 */
[----:B------:R-:W-:Y:S01]  /*be60*/  SEL R11, R10, RZ, P1 ;  /* 0x000000ff0a0b7207 */ /* 0x000fe20000800000 */
[C---:B------:R-:W-:Y:S01]  /*be70*/  IMAD.WIDE R220, R5.reuse, 0x4, R220 ;  /* 0x0000000405dc7825 */ /* 0x040fe200078e02dc */
[----:B------:R-:W5:Y:S03]  /*be80*/  LDL.LU R10, [R1+0x408] ;  /* 0x00040800010a7983 */ /* 0x000f660000300800 */
[----:B----4-:R-:W-:-:S05]  /*be90*/  IMAD.WIDE R12, R5, 0x4, R226 ;  /* 0x00000004050c7825 */ /* 0x010fca00078e02e2 */
[----:B------:R2:W-:Y:S01]  /*bea0*/  LDGSTS.E [R14+0x14008], desc[UR16][R12.64], P4 ;  /* 0x140080000c0e7fae */ /* 0x0005e2000a121850 */
[----:B------:R-:W-:Y:S02]  /*beb0*/  ISETP.NE.U32.AND P4, PT, R11, RZ, PT ;  /* 0x000000ff0b00720c */ /* 0x000fe40003f85070 */
[----:B------:R-:W-:Y:S01]  /*bec0*/  SEL R11, R2, RZ, P1 ;  /* 0x000000ff020b7207 */ /* 0x000fe20000800000 */
[C---:B------:R-:W-:Y:S01]  /*bed0*/  IMAD.WIDE R218, R5.reuse, 0x4, R218 ;  /* 0x0000000405da7825 */ /* 0x040fe200078e02da */
[----:B------:R-:W5:Y:S03]  /*bee0*/  LDL.LU R2, [R1+0x404] ;  /* 0x0004040001027983 */ /* 0x000f660000300800 */
[----:B--2---:R-:W-:-:S05]  /*bef0*/  IMAD.WIDE R12, R5, 0x4, R224 ;  /* 0x00000004050c7825 */ /* 0x004fca00078e02e0 */
[----:B------:R3:W-:Y:S01]  /*bf00*/  LDGSTS.E [R14+0x16000], desc[UR16][R12.64], P6 ;  /* 0x160000000c0e7fae */ /* 0x0007e2000b121850 */
[----:B------:R-:W-:Y:S02]  /*bf10*/  ISETP.NE.U32.AND P6, PT, R11, RZ, PT ;  /* 0x000000ff0b00720c */ /* 0x000fe40003fc5070 */
[----:B------:R-:W-:Y:S01]  /*bf20*/  SEL R11, R8, RZ, P1 ;  /* 0x000000ff080b7207 */ /* 0x000fe20000800000 */
[C---:B------:R-:W-:Y:S01]  /*bf30*/  IMAD.WIDE R216, R5.reuse, 0x4, R216 ;  /* 0x0000000405d87825 */ /* 0x040fe200078e02d8 */
[----:B------:R-:W2:Y:S03]  /*bf40*/  LDL.LU R8, [R1+0x400] ;  /* 0x0004000001087983 */ /* 0x000ea60000300800 */
[----:B------:R-:W-:-:S04]  /*bf50*/  IMAD.WIDE R214, R5, 0x4, R214 ;  /* 0x0000000405d67825 */ /* 0x000fc800078e02d6 */
        /* <DEDUP_REMOVED lines=19> */
[----:B---3--:R-:W-:-:S05]  /*c090*/  IMAD.WIDE R12, R5, 0x4, R222 ;  /* 0x00000004050c7825 */ /* 0x008fca00078e02de */
[----:B------:R1:W-:Y:S01]  /*c0a0*/  LDGSTS.E [R14+0x16008], desc[UR16][R12.64], P5 ;  /* 0x160080000c0e7fae */ /* 0x0003e2000a921850 */
[----:B------:R-:W-:Y:S02]  /*c0b0*/  ISETP.NE.U32.AND P5, PT, R11, RZ, PT ;  /* 0x000000ff0b00720c */ /* 0x000fe40003fa5070 */
[----:B------:R-:W-:Y:S02]  /*c0c0*/  SEL R11, R3, RZ, P1 ;  /* 0x000000ff030b7207 */ /* 0x000fe40000800000 */
[----:B------:R-:W5:Y:S01]  /*c0d0*/  LDL.LU R3, [R1+0x3fc] ;  /* 0x0003fc0001037983 */ /* 0x000f620000300800 */
[----:B-1----:R-:W-:-:S05]  /*c0e0*/  IMAD.WIDE R12, R5, 0x4, R238 ;  /* 0x00000004050c7825 */ /* 0x002fca00078e02ee */
[----:B------:R1:W-:Y:S01]  /*c0f0*/  LDGSTS.E [R15+0x10000], desc[UR16][R12.64], P0 ;  /* 0x100000000c0f7fae */ /* 0x0003e20008121850 */
[----:B------:R-:W-:Y:S02]  /*c100*/  ISETP.NE.U32.AND P0, PT, R11, RZ, PT ;  /* 0x000000ff0b00720c */ /* 0x000fe40003f05070 */
[----:B------:R-:W-:Y:S01]  /*c110*/  SEL R11, R9, RZ, P1 ;  /* 0x000000ff090b7207 */ /* 0x000fe20000800000 */
[----:B------:R-:W3:Y:S01]  /*c120*/  S2R R238, SR_TID.X ;  /* 0x0000000000ee7919 */ /* 0x000ee20000002100 */
[----:B------:R-:W5:Y:S01]  /*c130*/  LDL.LU R9, [R1+0x3f8] ;  /* 0x0003f80001097983 */ /* 0x000f620000300800 */
[----:B-1----:R-:W-:-:S05]  /*c140*/  IMAD.WIDE R12, R5, 0x4, R236 ;  /* 0x00000004050c7825 */ /* 0x002fca00078e02ec */
[----:B------:R1:W-:Y:S01]  /*c150*/  LDGSTS.E [R15+0x10008], desc[UR16][R12.64], P2 ;  /* 0x100080000c0f7fae */ /* 0x0003e20009121850 */
[----:B------:R-:W-:Y:S02]  /*c160*/  ISETP.NE.U32.AND P2, PT, R11, RZ, PT ;  /* 0x000000ff0b00720c */ /* 0x000fe40003f45070 */
[----:B------:R-:W-:Y:S02]  /*c170*/  SEL R11, R7, RZ, P1 ;  /* 0x000000ff070b7207 */ /* 0x000fe40000800000 */
[----:B------:R-:W5:Y:S01]  /*c180*/  LDL.LU R7, [R1+0x3f4] ;  /* 0x0003f40001077983 */ /* 0x000f620000300800 */
[----:B-1----:R-:W-:-:S05]  /*c190*/  IMAD.WIDE R12, R5, 0x4, R230 ;  /* 0x00000004050c7825 */ /* 0x002fca00078e02e6 */
[----:B------:R-:W-:Y:S01]  /*c1a0*/  LDGSTS.E [R15+0x12000], desc[UR16][R12.64], P3 ;  /* 0x120000000c0f7fae */ /* 0x000fe20009921850 */
[----:B------:R-:W-:Y:S02]  /*c1b0*/  ISETP.NE.U32.AND P3, PT, R11, RZ, PT ;  /* 0x000000ff0b00720c */ /* 0x000fe40003f65070 */
[----:B------:R-:W-:Y:S01]  /*c1c0*/  SEL R11, R141, RZ, P1 ;  /* 0x000000ff8d0b7207 */ /* 0x000fe20000800000 */
[----:B------:R-:W-:Y:S03]  /*c1d0*/  LDGSTS.E [R15+0x12008], desc[UR16][R220.64], P4 ;  /* 0x12008000dc0f7fae */ /* 0x000fe6000a121850 */
[----:B------:R-:W-:Y:S01]  /*c1e0*/  ISETP.NE.U32.AND P4, PT, R11, RZ, PT ;  /* 0x000000ff0b00720c */ /* 0x000fe20003f85070 */
[----:B------:R-:W-:Y:S01]  /*c1f0*/  LDGSTS.E [R15+0x14000], desc[UR16][R218.64], P6 ;  /* 0x14000000da0f7fae */ /* 0x000fe2000b121850 */
[----:B------:R-:W-:-:S03]  /*c200*/  SEL R11, R0, RZ, P1 ;  /* 0x000000ff000b7207 */ /* 0x000fc60000800000 */
[----:B------:R-:W-:Y:S01]  /*c210*/  LDGSTS.E [R15+0x14008], desc[UR16][R216.64], P5 ;  /* 0x14008000d80f7fae */ /* 0x000fe2000a921850 */
[----:B------:R-:W-:Y:S02]  /*c220*/  ISETP.NE.U32.AND P6, PT, R11, RZ, PT ;  /* 0x000000ff0b00720c */ /* 0x000fe40003fc5070 */
[----:B------:R-:W-:Y:S01]  /*c230*/  SEL R11, R140, RZ, P1 ;  /* 0x000000ff8c0b7207 */ /* 0x000fe20000800000 */
[----:B------:R-:W-:Y:S03]  /*c240*/  LDGSTS.E [R15+0x16000], desc[UR16][R214.64], P0 ;  /* 0x16000000d60f7fae */ /* 0x000fe60008121850 */
[----:B------:R-:W-:Y:S01]  /*c250*/  ISETP.NE.U32.AND P5, PT, R11, RZ, PT ;  /* 0x000000ff0b00720c */ /* 0x000fe20003fa5070 */
[----:B------:R1:W-:Y:S01]  /*c260*/  LDGSTS.E [R15+0x16008], desc[UR16][R206.64], P2 ;  /* 0x16008000ce0f7fae */ /* 0x0003e20009121850 */
[----:B------:R-:W-:Y:S02]  /*c270*/  SEL R11, R4, RZ, P1 ;  /* 0x000000ff040b7207 */ /* 0x000fe40000800000 */
[----:B------:R-:W4:Y:S01]  /*c280*/  S2R R4, SR_TID.X ;  /* 0x0000000000047919 */ /* 0x000f220000002100 */
[----:B------:R-:W-:Y:S01]  /*c290*/  LDGSTS.E [R240+0x10000], desc[UR16][R204.64], P3 ;  /* 0x10000000ccf07fae */ /* 0x000fe20009921850 */
[----:B------:R-:W-:-:S02]  /*c2a0*/  ISETP.NE.U32.AND P0, PT, R11, RZ, PT ;  /* 0x000000ff0b00720c */ /* 0x000fc40003f05070 */
[----:B---3--:R-:W-:Y:S01]  /*c2b0*/  SHF.R.U32.HI R238, RZ, 0x6, R238 ;  /* 0x00000006ffee7819 */ /* 0x008fe200000116ee */
[----:B------:R-:W-:Y:S04]  /*c2c0*/  LDGSTS.E [R240+0x10008], desc[UR16][R202.64], P4 ;  /* 0x10008000caf07fae */ /* 0x000fe8000a121850 */
[----:B------:R-:W5:Y:S01]  /*c2d0*/  LDL.LU R141, [R1+0x3f0] ;  /* 0x0003f000018d7983 */ /* 0x000f620000300800 */
[----:B----4-:R-:W-:Y:S01]  /*c2e0*/  SHF.R.U32.HI R4, RZ, 0x6, R4 ;  /* 0x00000006ff047819 */ /* 0x010fe20000011604 */
[----:B-1----:R-:W1:Y:S03]  /*c2f0*/  S2R R15, SR_TID.X ;  /* 0x00000000000f7919 */ /* 0x002e660000002100 */
[----:B------:R-:W-:Y:S01]  /*c300*/  SGXT.U32 R4, R4, 0x1 ;  /* 0x000000010404781a */ /* 0x000fe20000000000 */
[----:B------:R-:W-:Y:S03]  /*c310*/  LDGSTS.E [R240+0x12000], desc[UR16][R200.64], P6 ;  /* 0x12000000c8f07fae */ /* 0x000fe6000b121850 */
[C---:B------:R-:W-:Y:S01]  /*c320*/  LOP3.LUT R252, R4.reuse, 0x52, RZ, 0xfc, !PT ;  /* 0x0000005204fc7812 */ /* 0x040fe200078efcff */
[----:B------:R-:W-:Y:S01]  /*c330*/  LDGSTS.E [R240+0x12008], desc[UR16][R198.64], P5 ;  /* 0x12008000c6f07fae */ /* 0x000fe2000a921850 */
[----:B------:R-:W-:-:S02]  /*c340*/  LOP3.LUT R239, R4, 0x70, RZ, 0xfc, !PT ;  /* 0x0000007004ef7812 */ /* 0x000fc400078efcff */
[----:B------:R-:W-:Y:S01]  /*c350*/  ISETP.GE.AND P3, PT, R252, UR4, PT ;  /* 0x00000004fc007c0c */ /* 0x000fe2000bf66270 */
[----:B------:R-:W-:Y:S01]  /*c360*/  LDGSTS.E [R240+0x14000], desc[UR16][R196.64], P0 ;  /* 0x14000000c4f07fae */ /* 0x000fe20008121850 */
[----:B------:R-:W-:Y:S02]  /*c370*/  LOP3.LUT R252, R4, 0x72, RZ, 0xfc, !PT ;  /* 0x0000007204fc7812 */ /* 0x000fe400078efcff */
[----:B------:R-:W-:Y:S01]  /*c380*/  ISETP.GE.AND P2, PT, R239, UR4, PT ;  /* 0x00000004ef007c0c */ /* 0x000fe2000bf46270 */
[----:B------:R-:W5:Y:S01]  /*c390*/  LDL.LU R0, [R1+0x3ec] ;  /* 0x0003ec0001007983 */ /* 0x000f620000300800 */
[----:B------:R-:W-:Y:S02]  /*c3a0*/  SEL R12, RZ, 0x4, P3 ;  /* 0x00000004ff0c7807 */ /* 0x000fe40001800000 */
[----:B------:R-:W-:Y:S01]  /*c3b0*/  ISETP.GE.AND P3, PT, R252, UR4, PT ;  /* 0x00000004fc007c0c */ /* 0x000fe2000bf66270 */
[----:B------:R-:W3:Y:S01]  /*c3c0*/  LDL.LU R140, [R1+0x3e8] ;  /* 0x0003e800018c7983 */ /* 0x000ee20000300800 */
[----:B------:R-:W-:-:S02]  /*c3d0*/  SEL R11, RZ, 0x4, P2 ;  /* 0x00000004ff0b7807 */ /* 0x000fc40001000000 */
[----:B------:R-:W-:Y:S02]  /*c3e0*/  LOP3.LUT R252, R4, 0x14, RZ, 0xfc, !PT ;  /* 0x0000001404fc7812 */ /* 0x000fe400078efcff */
[----:B------:R-:W-:Y:S02]  /*c3f0*/  SEL R11, R11, RZ, P1 ;  /* 0x000000ff0b0b7207 */ /* 0x000fe40000800000 */
[----:B------:R-:W-:Y:S02]  /*c400*/  ISETP.GE.AND P2, PT, R252, UR4, PT ;  /* 0x00000004fc007c0c */ /* 0x000fe4000bf46270 */
[----:B------:R-:W-:Y:S02]  /*c410*/  ISETP.NE.U32.AND P4, PT, R11, RZ, PT ;  /* 0x000000ff0b00720c */ /* 0x000fe40003f85070 */
[----:B------:R-:W-:Y:S02]  /*c420*/  SEL R12, R12, RZ, P1 ;  /* 0x000000ff0c0c7207 */ /* 0x000fe40000800000 */
[----:B------:R-:W-:-:S02]  /*c430*/  SEL R11, RZ, 0x4, P2 ;  /* 0x00000004ff0b7807 */ /* 0x000fc40001000000 */
[----:B------:R-:W-:Y:S02]  /*c440*/  LOP3.LUT R252, R4, 0x16, RZ, 0xfc, !PT ;  /* 0x0000001604fc7812 */ /* 0x000fe400078efcff */
[----:B------:R-:W-:Y:S02]  /*c450*/  SGXT.U32 R238, R238, 0x1 ;  /* 0x00000001eeee781a */ /* 0x000fe40000000000 */
[----:B------:R-:W-:Y:S02]  /*c460*/  SEL R13, RZ, 0x4, P3 ;  /* 0x00000004ff0d7807 */ /* 0x000fe40001800000 */
[----:B------:R-:W-:Y:S02]  /*c470*/  ISETP.NE.U32.AND P3, PT, R12, RZ, PT ;  /* 0x000000ff0c00720c */ /* 0x000fe40003f65070 */
[----:B------:R-:W-:Y:S02]  /*c480*/  SEL R11, R11, RZ, P1 ;  /* 0x000000ff0b0b7207 */ /* 0x000fe40000800000 */
[----:B------:R-:W-:-:S02]  /*c490*/  ISETP.GE.AND P6, PT, R252, UR4, PT ;  /* 0x00000004fc007c0c */ /* 0x000fc4000bfc6270 */
[----:B------:R-:W-:Y:S02]  /*c4a0*/  LOP3.LUT R238, R238, 0x34, RZ, 0xfc, !PT ;  /* 0x00000034eeee7812 */ /* 0x000fe400078efcff */
[----:B------:R-:W-:Y:S02]  /*c4b0*/  SEL R12, R13, RZ, P1 ;  /* 0x000000ff0d0c7207 */ /* 0x000fe40000800000 */
[----:B------:R-:W-:Y:S02]  /*c4c0*/  ISETP.NE.U32.AND P5, PT, R11, RZ, PT ;  /* 0x000000ff0b00720c */ /* 0x000fe40003fa5070 */
[----:B------:R-:W-:Y:S01]  /*c4d0*/  SEL R11, RZ, 0x4, P6 ;  /* 0x00000004ff0b7807 */ /* 0x000fe20003000000 */
[----:B------:R-:W-:Y:S01]  /*c4e0*/  LDGSTS.E [R240+0x14008], desc[UR16][R194.64], P3 ;  /* 0x14008000c2f07fae */ /* 0x000fe20009921850 */
[----:B------:R-:W-:Y:S02]  /*c4f0*/  ISETP.GE.AND P0, PT, R238, UR4, PT ;  /* 0x00000004ee007c0c */ /* 0x000fe4000bf06270 */
[----:B------:R-:W-:Y:S01]  /*c500*/  LOP3.LUT R252, R4, 0x36, RZ, 0xfc, !PT ;  /* 0x0000003604fc7812 */ /* 0x000fe200078efcff */
[----:B------:R-:W-:Y:S01]  /*c510*/  LDGSTS.E [R240+0x16000], desc[UR16][R192.64], P4 ;  /* 0x16000000c0f07fae */ /* 0x000fe2000a121850 */
[----:B------:R-:W-:-:S02]  /*c520*/  ISETP.NE.U32.AND P2, PT, R12, RZ, PT ;  /* 0x000000ff0c00720c */ /* 0x000fc40003f45070 */
[----:B------:R-:W-:Y:S02]  /*c530*/  SEL R11, R11, RZ, P1 ;  /* 0x000000ff0b0b7207 */ /* 0x000fe40000800000 */
[----:B------:R-:W-:Y:S02]  /*c540*/  SEL R12, RZ, 0x4, P0 ;  /* 0x00000004ff0c7807 */ /* 0x000fe40000000000 */
[----:B------:R-:W-:Y:S02]  /*c550*/  ISETP.GE.AND P6, PT, R252, UR4, PT ;  /* 0x00000004fc007c0c */ /* 0x000fe4000bfc6270 */
[----:B------:R-:W-:Y:S02]  /*c560*/  LOP3.LUT R239, R4, 0x54, RZ, 0xfc, !PT ;  /* 0x0000005404ef7812 */ /* 0x000fe400078efcff */
[----:B------:R-:W-:Y:S02]  /*c570*/  ISETP.NE.U32.AND P0, PT, R11, RZ, PT ;  /* 0x000000ff0b00720c */ /* 0x000fe40003f05070 */
[----:B------:R-:W-:Y:S01]  /*c580*/  SEL R12, R12, RZ, P1 ;  /* 0x000000ff0c0c7207 */ /* 0x000fe20000800000 */
[----:B------:R-:W-:Y:S01]  /*c590*/  LDGSTS.E [R240+0x16008], desc[UR16][R190.64], P2 ;  /* 0x16008000bef07fae */ /* 0x000fe20009121850 */
[----:B------:R-:W-:-:S02]  /*c5a0*/  SEL R11, RZ, 0x4, P6 ;  /* 0x00000004ff0b7807 */ /* 0x000fc40003000000 */
[----:B------:R-:W-:Y:S01]  /*c5b0*/  LOP3.LUT R252, R4, 0x56, RZ, 0xfc, !PT ;  /* 0x0000005604fc7812 */ /* 0x000fe200078efcff */
[----:B------:R-:W-:Y:S01]  /*c5c0*/  LDGSTS.E [R241+0x10000], desc[UR16][R188.64], P5 ;  /* 0x10000000bcf17fae */ /* 0x000fe2000a921850 */
[----:B------:R-:W-:Y:S02]  /*c5d0*/  ISETP.GE.AND P4, PT, R239, UR4, PT ;  /* 0x00000004ef007c0c */ /* 0x000fe4000bf86270 */
[----:B------:R-:W-:Y:S02]  /*c5e0*/  ISETP.NE.U32.AND P3, PT, R12, RZ, PT ;  /* 0x000000ff0c00720c */ /* 0x000fe40003f65070 */
[----:B------:R-:W-:Y:S01]  /*c5f0*/  SEL R12, R11, RZ, P1 ;  /* 0x000000ff0b0c7207 */ /* 0x000fe20000800000 */
[----:B------:R-:W-:Y:S01]  /*c600*/  LDGSTS.E [R241+0x10008], desc[UR16][R186.64], P0 ;  /* 0x10008000baf17fae */ /* 0x000fe20008121850 */
[----:B------:R-:W-:Y:S02]  /*c610*/  ISETP.GE.AND P6, PT, R252, UR4, PT ;  /* 0x00000004fc007c0c */ /* 0x000fe4000bfc6270 */
[----:B------:R-:W-:-:S02]  /*c620*/  SEL R11, RZ, 0x4, P4 ;  /* 0x00000004ff0b7807 */ /* 0x000fc40002000000 */
[----:B------:R-:W-:Y:S02]  /*c630*/  LOP3.LUT R252, R4, 0x74, RZ, 0xfc, !PT ;  /* 0x0000007404fc7812 */ /* 0x000fe400078efcff */
[----:B------:R-:W-:Y:S02]  /*c640*/  ISETP.NE.U32.AND P4, PT, R12, RZ, PT ;  /* 0x000000ff0c00720c */ /* 0x000fe40003f85070 */
[----:B------:R-:W-:Y:S01]  /*c650*/  SEL R12, RZ, 0x4, P6 ;  /* 0x00000004ff0c7807 */ /* 0x000fe20003000000 */
[----:B------:R-:W-:Y:S01]  /*c660*/  LDGSTS.E [R241+0x12000], desc[UR16][R184.64], P3 ;  /* 0x12000000b8f17fae */ /* 0x000fe20009921850 */
[----:B------:R-:W-:Y:S02]  /*c670*/  SEL R11, R11, RZ, P1 ;  /* 0x000000ff0b0b7207 */ /* 0x000fe40000800000 */
[----:B------:R-:W-:Y:S02]  /*c680*/  ISETP.GE.AND P6, PT, R252, UR4, PT ;  /* 0x00000004fc007c0c */ /* 0x000fe4000bfc6270 */
[----:B------:R-:W-:-:S02]  /*c690*/  LOP3.LUT R252, R4, 0x76, RZ, 0xfc, !PT ;  /* 0x0000007604fc7812 */ /* 0x000fc400078efcff */
[----:B------:R-:W-:Y:S02]  /*c6a0*/  ISETP.NE.U32.AND P2, PT, R11, RZ, PT ;  /* 0x000000ff0b00720c */ /* 0x000fe40003f45070 */
[----:B-1----:R-:W-:Y:S01]  /*c6b0*/  SHF.R.U32.HI R15, RZ, 0x6, R15 ;  /* 0x00000006ff0f7819 */ /* 0x002fe2000001160f */
[----:B------:R-:W-:Y:S01]  /*c6c0*/  LDGSTS.E [R241+0x12008], desc[UR16][R182.64], P4 ;  /* 0x12008000b6f17fae */ /* 0x000fe2000a121850 */
[----:B------:R-:W-:Y:S02]  /*c6d0*/  SEL R12, R12, RZ, P1 ;  /* 0x000000ff0c0c7207 */ /* 0x000fe40000800000 */
[----:B------:R-:W-:Y:S02]  /*c6e0*/  SEL R11, RZ, 0x4, P6 ;  /* 0x00000004ff0b7807 */ /* 0x000fe40003000000 */
[----:B------:R-:W-:Y:S02]  /*c6f0*/  ISETP.GE.AND P6, PT, R252, UR4, PT ;  /* 0x00000004fc007c0c */ /* 0x000fe4000bfc6270 */
[----:B------:R-:W-:-:S02]  /*c700*/  SGXT.U32 R15, R15, 0x1 ;  /* 0x000000010f0f781a */ /* 0x000fc40000000000 */
[----:B------:R-:W-:Y:S01]  /*c710*/  ISETP.NE.U32.AND P5, PT, R12, RZ, PT ;  /* 0x000000ff0c00720c */ /* 0x000fe20003fa5070 */
[----:B------:R-:W-:Y:S01]  /*c720*/  LDGSTS.E [R241+0x14000], desc[UR16][R180.64], P2 ;  /* 0x14000000b4f17fae */ /* 0x000fe20009121850 */
[----:B------:R-:W-:Y:S02]  /*c730*/  SEL R12, RZ, 0x4, P6 ;  /* 0x00000004ff0c7807 */ /* 0x000fe40003000000 */
[----:B------:R-:W-:Y:S02]  /*c740*/  LOP3.LUT R252, R4, 0x18, RZ, 0xfc, !PT ;  /* 0x0000001804fc7812 */ /* 0x000fe400078efcff */
[----:B------:R-:W-:Y:S02]  /*c750*/  LOP3.LUT R15, R15, 0x1a, RZ, 0xfc, !PT ;  /* 0x0000001a0f0f7812 */ /* 0x000fe400078efcff */
[----:B------:R-:W-:Y:S02]  /*c760*/  SEL R12, R12, RZ, P1 ;  /* 0x000000ff0c0c7207 */ /* 0x000fe40000800000 */
[----:B------:R-:W-:-:S02]  /*c770*/  SEL R11, R11, RZ, P1 ;  /* 0x000000ff0b0b7207 */ /* 0x000fc40000800000 */
[----:B------:R-:W-:Y:S01]  /*c780*/  ISETP.GE.AND P6, PT, R252, UR4, PT ;  /* 0x00000004fc007c0c */ /* 0x000fe2000bfc6270 */
[----:B------:R-:W-:Y:S01]  /*c790*/  LDGSTS.E [R241+0x14008], desc[UR16][R178.64], P5 ;  /* 0x14008000b2f17fae */ /* 0x000fe2000a921850 */
[----:B------:R-:W-:Y:S02]  /*c7a0*/  ISETP.GE.AND P4, PT, R15, UR4, PT ;  /* 0x000000040f007c0c */ /* 0x000fe4000bf86270 */
[----:B------:R-:W-:Y:S02]  /*c7b0*/  ISETP.NE.U32.AND P3, PT, R12, RZ, PT ;  /* 0x000000ff0c00720c */ /* 0x000fe40003f65070 */
[----:B------:R-:W-:Y:S02]  /*c7c0*/  ISETP.NE.U32.AND P0, PT, R11, RZ, PT ;  /* 0x000000ff0b00720c */ /* 0x000fe40003f05070 */
[----:B------:R-:W-:Y:S02]  /*c7d0*/  LOP3.LUT R252, R4, 0x38, RZ, 0xfc, !PT ;  /* 0x0000003804fc7812 */ /* 0x000fe400078efcff */
[----:B------:R-:W-:-:S02]  /*c7e0*/  SEL R12, RZ, 0x4, P6 ;  /* 0x00000004ff0c7807 */ /* 0x000fc40003000000 */
[----:B------:R-:W-:Y:S02]  /*c7f0*/  SEL R11, RZ, 0x4, P4 ;  /* 0x00000004ff0b7807 */ /* 0x000fe40002000000 */
[----:B------:R-:W-:Y:S02]  /*c800*/  ISETP.GE.AND P6, PT, R252, UR4, PT ;  /* 0x00000004fc007c0c */ /* 0x000fe4000bfc6270 */
[----:B------:R-:W-:Y:S02]  /*c810*/  SEL R12, R12, RZ, P1 ;  /* 0x000000ff0c0c7207 */ /* 0x000fe40000800000 */
[----:B------:R-:W-:Y:S01]  /*c820*/  SEL R11, R11, RZ, P1 ;  /* 0x000000ff0b0b7207 */ /* 0x000fe20000800000 */
[----:B------:R-:W-:Y:S01]  /*c830*/  LDGSTS.E [R241+0x16000], desc[UR16][R176.64], P0 ;  /* 0x16000000b0f17fae */ /* 0x000fe20008121850 */
[----:B------:R-:W-:Y:S02]  /*c840*/  SEL R13, RZ, 0x4, P6 ;  /* 0x00000004ff0d7807 */ /* 0x000fe40003000000 */
[----:B------:R-:W-:Y:S01]  /*c850*/  ISETP.NE.U32.AND P2, PT, R12, RZ, PT ;  /* 0x000000ff0c00720c */ /* 0x000fe20003f45070 */
[----:B------:R-:W-:Y:S01]  /*c860*/  LDGSTS.E [R241+0x16008], desc[UR16][R174.64], P3 ;  /* 0x16008000aef17fae */ /* 0x000fe20009921850 */
[----:B------:R-:W-:-:S11]  /*c870*/  ISETP.NE.U32.AND P6, PT, R11, RZ, PT ;  /* 0x000000ff0b00720c */ /* 0x000fd60003fc5070 */
[----:B------:R-:W-:Y:S04]  /*c880*/  LDGSTS.E [R242+0x10000], desc[UR16][R172.64], P2 ;  /* 0x10000000acf27fae */ /* 0x000fe80009121850 */
[----:B------:R1:W-:Y:S02]  /*c890*/  LDGSTS.E [R242+0x10008], desc[UR16][R170.64], P6 ;  /* 0x10008000aaf27fae */ /* 0x0003e4000b121850 */
[----:B-1----:R-:W1:Y:S01]  /*c8a0*/  S2R R170, SR_TID.X ;  /* 0x0000000000aa7919 */ /* 0x002e620000002100 */
[----:B------:R-:W-:-:S04]  /*c8b0*/  LOP3.LUT R252, R4, 0x3a, RZ, 0xfc, !PT ;  /* 0x0000003a04fc7812 */ /* 0x000fc800078efcff */
[----:B------:R-:W-:Y:S02]  /*c8c0*/  ISETP.GE.AND P4, PT, R252, UR4, PT ;  /* 0x00000004fc007c0c */ /* 0x000fe4000bf86270 */
[----:B------:R-:W-:Y:S02]  /*c8d0*/  LOP3.LUT R252, R4, 0x58, RZ, 0xfc, !PT ;  /* 0x0000005804fc7812 */ /* 0x000fe400078efcff */
[----:B------:R-:W-:Y:S02]  /*c8e0*/  SEL R11, RZ, 0x4, P4 ;  /* 0x00000004ff0b7807 */ /* 0x000fe40002000000 */
[----:B------:R-:W-:Y:S02]  /*c8f0*/  ISETP.GE.AND P5, PT, R252, UR4, PT ;  /* 0x00000004fc007c0c */ /* 0x000fe4000bfa6270 */
[----:B------:R-:W-:Y:S02]  /*c900*/  SEL R11, R11, RZ, P1 ;  /* 0x000000ff0b0b7207 */ /* 0x000fe40000800000 */
[----:B------:R-:W-:-:S02]  /*c910*/  LOP3.LUT R239, R4, 0x5a, RZ, 0xfc, !PT ;  /* 0x0000005a04ef7812 */ /* 0x000fc400078efcff */
[----:B------:R-:W-:Y:S02]  /*c920*/  ISETP.NE.U32.AND P0, PT, R11, RZ, PT ;  /* 0x000000ff0b00720c */ /* 0x000fe40003f05070 */
[----:B------:R-:W-:Y:S02]  /*c930*/  SEL R12, R13, RZ, P1 ;  /* 0x000000ff0d0c7207 */ /* 0x000fe40000800000 */
[----:B------:R-:W-:Y:S02]  /*c940*/  SEL R11, RZ, 0x4, P5 ;  /* 0x00000004ff0b7807 */ /* 0x000fe40002800000 */
[----:B------:R-:W-:Y:S02]  /*c950*/  ISETP.GE.AND P5, PT, R239, UR4, PT ;  /* 0x00000004ef007c0c */ /* 0x000fe4000bfa6270 */
[----:B------:R-:W-:Y:S02]  /*c960*/  LOP3.LUT R252, R4, 0x78, RZ, 0xfc, !PT ;  /* 0x0000007804fc7812 */ /* 0x000fe400078efcff */
[----:B------:R-:W-:-:S02]  /*c970*/  ISETP.NE.U32.AND P4, PT, R12, RZ, PT ;  /* 0x000000ff0c00720c */ /* 0x000fc40003f85070 */
[----:B-1----:R-:W-:Y:S02]  /*c980*/  SHF.R.U32.HI R170, RZ, 0x6, R170 ;  /* 0x00000006ffaa7819 */ /* 0x002fe400000116aa */
[----:B------:R-:W-:Y:S02]  /*c990*/  SEL R11, R11, RZ, P1 ;  /* 0x000000ff0b0b7207 */ /* 0x000fe40000800000 */
[----:B------:R-:W-:Y:S02]  /*c9a0*/  SEL R12, RZ, 0x4, P5 ;  /* 0x00000004ff0c7807 */ /* 0x000fe40002800000 */
[----:B------:R-:W-:Y:S02]  /*c9b0*/  SGXT.U32 R170, R170, 0x1 ;  /* 0x00000001aaaa781a */ /* 0x000fe40000000000 */
[----:B------:R-:W-:Y:S02]  /*c9c0*/  ISETP.GE.AND P3, PT, R252, UR4, PT ;  /* 0x00000004fc007c0c */ /* 0x000fe4000bf66270 */
[----:B------:R-:W-:-:S02]  /*c9d0*/  ISETP.NE.U32.AND P2, PT, R11, RZ, PT ;  /* 0x000000ff0b00720c */ /* 0x000fc40003f45070 */
[----:B------:R-:W-:Y:S02]  /*c9e0*/  SEL R12, R12, RZ, P1 ;  /* 0x000000ff0c0c7207 */ /* 0x000fe40000800000 */
[----:B------:R-:W-:Y:S02]  /*c9f0*/  LOP3.LUT R170, R170, 0x7a, RZ, 0xfc, !PT ;  /* 0x0000007aaaaa7812 */ /* 0x000fe400078efcff */
[----:B------:R-:W-:Y:S02]  /*ca00*/  SEL R11, RZ, 0x4, P3 ;  /* 0x00000004ff0b7807 */ /* 0x000fe40001800000 */
[----:B------:R-:W-:Y:S02]  /*ca10*/  LOP3.LUT R252, R4, 0x1c, RZ, 0xfc, !PT ;  /* 0x0000001c04fc7812 */ /* 0x000fe400078efcff */
[----:B------:R-:W-:Y:S02]  /*ca20*/  ISETP.GE.AND P3, PT, R170, UR4, PT ;  /* 0x00000004aa007c0c */ /* 0x000fe4000bf66270 */
[----:B------:R-:W-:-:S02]  /*ca30*/  ISETP.NE.U32.AND P5, PT, R12, RZ, PT ;  /* 0x000000ff0c00720c */ /* 0x000fc40003fa5070 */
[----:B------:R-:W-:Y:S02]  /*ca40*/  SEL R12, R11, RZ, P1 ;  /* 0x000000ff0b0c7207 */ /* 0x000fe40000800000 */
[----:B------:R-:W-:Y:S02]  /*ca50*/  ISETP.GE.AND P6, PT, R252, UR4, PT ;  /* 0x00000004fc007c0c */ /* 0x000fe4000bfc6270 */
[----:B------:R-:W-:Y:S02]  /*ca60*/  LOP3.LUT R252, R4, 0x1e, RZ, 0xfc, !PT ;  /* 0x0000001e04fc7812 */ /* 0x000fe400078efcff */
[----:B------:R-:W-:Y:S02]  /*ca70*/  SEL R11, RZ, 0x4, P3 ;  /* 0x00000004ff0b7807 */ /* 0x000fe40001800000 */
[----:B------:R-:W-:Y:S02]  /*ca80*/  ISETP.NE.U32.AND P3, PT, R12, RZ, PT ;  /* 0x000000ff0c00720c */ /* 0x000fe40003f65070 */
[----:B------:R-:W-:-:S02]  /*ca90*/  SEL R12, RZ, 0x4, P6 ;  /* 0x00000004ff0c7807 */ /* 0x000fc40003000000 */
[----:B------:R-:W-:Y:S02]  /*caa0*/  ISETP.GE.AND P6, PT, R252, UR4, PT ;  /* 0x00000004fc007c0c */ /* 0x000fe4000bfc6270 */
[----:B------:R-:W3:Y:S01]  /*cab0*/  LDL R252, [R1+0x2cc] ;  /* 0x0002cc0001fc7983 */ /* 0x000ee20000100800 */
[C---:B------:R-:W-:Y:S01]  /*cac0*/  IMAD.WIDE R168, R5.reuse, 0x4, R168 ;  /* 0x0000000405a87825 */ /* 0x040fe200078e02a8 */
[----:B------:R-:W1:Y:S03]  /*cad0*/  S2R R14, SR_TID.X ;  /* 0x00000000000e7919 */ /* 0x000e660000002100 */
[C---:B------:R-:W-:Y:S01]  /*cae0*/  IMAD.WIDE R166, R5.reuse, 0x4, R166 ;  /* 0x0000000405a67825 */ /* 0x040fe200078e02a6 */
[----:B------:R-:W4:Y:S03]  /*caf0*/  S2R R173, SR_TID.X ;  /* 0x0000000000ad7919 */ /* 0x000f260000002100 */
[----:B------:R-:W-:Y:S01]  /*cb00*/  IMAD.WIDE R164, R5, 0x4, R164 ;  /* 0x0000000405a47825 */ /* 0x000fe200078e02a4 */
[----:B------:R-:W-:Y:S04]  /*cb10*/  LDGSTS.E [R242+0x12000], desc[UR16][R168.64], P4 ;  /* 0x12000000a8f27fae */ /* 0x000fe8000a121850 */
[----:B------:R2:W-:Y:S04]  /*cb20*/  LDGSTS.E [R242+0x12008], desc[UR16][R166.64], P0 ;  /* 0x12008000a6f27fae */ /* 0x0005e80008121850 */
[----:B------:R1:W-:Y:S01]  /*cb30*/  LDGSTS.E [R242+0x14000], desc[UR16][R164.64], P2 ;  /* 0x14000000a4f27fae */ /* 0x0003e20009121850 */
[----:B--2---:R-:W2:Y:S01]  /*cb40*/  S2R R167, SR_TID.X ;  /* 0x0000000000a77919 */ /* 0x004ea20000002100 */
[----:B-1----:R-:W1:Y:S01]  /*cb50*/  S2R R165, SR_TID.X ;  /* 0x0000000000a57919 */ /* 0x002e620000002100 */
[----:B------:R-:W1:Y:S01]  /*cb60*/  S2R R172, SR_TID.X ;  /* 0x0000000000ac7919 */ /* 0x000e620000002100 */
[----:B------:R-:W1:Y:S01]  /*cb70*/  S2R R174, SR_TID.X ;  /* 0x0000000000ae7919 */ /* 0x000e620000002100 */
[----:B------:R-:W-:Y:S01]  /*cb80*/  SHF.R.U32.HI R14, RZ, 0x6, R14 ;  /* 0x00000006ff0e7819 */ /* 0x000fe2000001160e */
[----:B------:R-:W1:Y:S01]  /*cb90*/  S2R R239, SR_TID.X ;  /* 0x0000000000ef7919 */ /* 0x000e620000002100 */
[----:B------:R-:W-:-:S02]  /*cba0*/  SEL R11, R11, RZ, P1 ;  /* 0x000000ff0b0b7207 */ /* 0x000fc40000800000 */
[----:B------:R-:W-:Y:S02]  /*cbb0*/  SGXT.U32 R14, R14, 0x1 ;  /* 0x000000010e0e781a */ /* 0x000fe40000000000 */
[----:B----4-:R-:W-:Y:S02]  /*cbc0*/  SHF.R.U32.HI R173, RZ, 0x6, R173 ;  /* 0x00000006ffad7819 */ /* 0x010fe400000116ad */
[----:B------:R-:W-:Y:S02]  /*cbd0*/  ISETP.NE.U32.AND P4, PT, R11, RZ, PT ;  /* 0x000000ff0b00720c */ /* 0x000fe40003f85070 */
[----:B------:R-:W-:Y:S02]  /*cbe0*/  SEL R11, RZ, 0x4, P6 ;  /* 0x00000004ff0b7807 */ /* 0x000fe40003000000 */
[----:B------:R-:W-:Y:S02]  /*cbf0*/  LOP3.LUT R14, R14, 0x3c, RZ, 0xfc, !PT ;  /* 0x0000003c0e0e7812 */ /* 0x000fe400078efcff */
[----:B------:R-:W-:Y:S01]  /*cc00*/  SGXT.U32 R173, R173, 0x1 ;  /* 0x00000001adad781a */ /* 0x000fe20000000000 */
[----:B------:R-:W-:Y:S01]  /*cc10*/  IMAD.WIDE R162, R5, 0x4, R162 ;  /* 0x0000000405a27825 */ /* 0x000fe200078e02a2 */
[----:B--2---:R-:W-:-:S02]  /*cc20*/  SHF.R.U32.HI R167, RZ, 0x6, R167 ;  /* 0x00000006ffa77819 */ /* 0x004fc400000116a7 */
[----:B------:R-:W-:Y:S01]  /*cc30*/  SEL R11, R11, RZ, P1 ;  /* 0x000000ff0b0b7207 */ /* 0x000fe20000800000 */
[----:B------:R-:W-:Y:S01]  /*cc40*/  IMAD.WIDE R160, R5, 0x4, R160 ;  /* 0x0000000405a07825 */ /* 0x000fe200078e02a0 */
[----:B------:R-:W-:Y:S01]  /*cc50*/  SEL R12, R12, RZ, P1 ;  /* 0x000000ff0c0c7207 */ /* 0x000fe20000800000 */
[----:B------:R-:W-:Y:S01]  /*cc60*/  LDGSTS.E [R242+0x14008], desc[UR16][R162.64], P5 ;  /* 0x14008000a2f27fae */ /* 0x000fe2000a921850 */
[----:B------:R-:W-:Y:S02]  /*cc70*/  ISETP.GE.AND P6, PT, R14, UR4, PT ;  /* 0x000000040e007c0c */ /* 0x000fe4000bfc6270 */
[----:B------:R-:W-:Y:S01]  /*cc80*/  LOP3.LUT R173, R173, 0x3e, RZ, 0xfc, !PT ;  /* 0x0000003eadad7812 */ /* 0x000fe200078efcff */
[----:B------:R-:W-:Y:S01]  /*cc90*/  LDGSTS.E [R242+0x16000], desc[UR16][R160.64], P3 ;  /* 0x16000000a0f27fae */ /* 0x000fe20009921850 */
[----:B------:R-:W-:Y:S02]  /*cca0*/  SGXT.U32 R167, R167, 0x1 ;  /* 0x00000001a7a7781a */ /* 0x000fe40000000000 */
[----:B-1----:R-:W-:-:S02]  /*ccb0*/  SHF.R.U32.HI R165, RZ, 0x6, R165 ;  /* 0x00000006ffa57819 */ /* 0x002fc400000116a5 */
[----:B------:R-:W-:Y:S02]  /*ccc0*/  ISETP.NE.U32.AND P2, PT, R11, RZ, PT ;  /* 0x000000ff0b00720c */ /* 0x000fe40003f45070 */
[----:B------:R-:W-:Y:S02]  /*ccd0*/  ISETP.NE.U32.AND P0, PT, R12, RZ, PT ;  /* 0x000000ff0c00720c */ /* 0x000fe40003f05070 */
[----:B------:R-:W-:Y:S02]  /*cce0*/  SEL R11, RZ, 0x4, P6 ;  /* 0x00000004ff0b7807 */ /* 0x000fe40003000000 */
[----:B------:R-:W-:Y:S02]  /*ccf0*/  LOP3.LUT R167, R167, 0x5c, RZ, 0xfc, !PT ;  /* 0x0000005ca7a77812 */ /* 0x000fe400078efcff */
[----:B------:R-:W-:Y:S02]  /*cd00*/  ISETP.GE.AND P5, PT, R173, UR4, PT ;  /* 0x00000004ad007c0c */ /* 0x000fe4000bfa6270 */
[----:B------:R-:W-:-:S02]  /*cd10*/  SGXT.U32 R165, R165, 0x1 ;  /* 0x00000001a5a5781a */ /* 0x000fc40000000000 */
[----:B------:R-:W-:Y:S01]  /*cd20*/  SHF.R.U32.HI R172, RZ, 0x6, R172 ;  /* 0x00000006ffac7819 */ /* 0x000fe200000116ac */
[----:B------:R-:W-:Y:S01]  /*cd30*/  IMAD.WIDE R158, R5, 0x4, R158 ;  /* 0x00000004059e7825 */ /* 0x000fe200078e029e */
[----:B------:R-:W-:Y:S02]  /*cd40*/  SEL R12, R11, RZ, P1 ;  /* 0x000000ff0b0c7207 */ /* 0x000fe40000800000 */
[----:B------:R-:W-:Y:S02]  /*cd50*/  ISETP.GE.AND P3, PT, R167, UR4, PT ;  /* 0x00000004a7007c0c */ /* 0x000fe4000bf66270 */
[----:B------:R-:W-:Y:S01]  /*cd60*/  SEL R11, RZ, 0x4, P5 ;  /* 0x00000004ff0b7807 */ /* 0x000fe20002800000 */
[----:B------:R-:W-:Y:S01]  /*cd70*/  IMAD.WIDE R156, R5, 0x4, R156 ;  /* 0x00000004059c7825 */ /* 0x000fe200078e029c */
[----:B------:R-:W-:Y:S01]  /*cd80*/  SHF.R.U32.HI R174, RZ, 0x6, R174 ;  /* 0x00000006ffae7819 */ /* 0x000fe200000116ae */
[----:B------:R-:W-:Y:S01]  /*cd90*/  LDGSTS.E [R242+0x16008], desc[UR16][R158.64], P4 ;  /* 0x160080009ef27fae */ /* 0x000fe2000a121850 */
[----:B------:R-:W-:-:S02]  /*cda0*/  LOP3.LUT R165, R165, 0x5e, RZ, 0xfc, !PT ;  /* 0x0000005ea5a57812 */ /* 0x000fc400078efcff */
[----:B------:R-:W-:Y:S01]  /*cdb0*/  SGXT.U32 R172, R172, 0x1 ;  /* 0x00000001acac781a */ /* 0x000fe20000000000 */
[----:B------:R-:W-:Y:S01]  /*cdc0*/  LDGSTS.E [R243+0x10000], desc[UR16][R156.64], P0 ;  /* 0x100000009cf37fae */ /* 0x000fe20008121850 */
[----:B------:R-:W-:Y:S02]  /*cdd0*/  ISETP.NE.U32.AND P5, PT, R12, RZ, PT ;  /* 0x000000ff0c00720c */ /* 0x000fe40003fa5070 */
[----:B------:R-:W-:Y:S02]  /*cde0*/  SEL R12, RZ, 0x4, P3 ;  /* 0x00000004ff0c7807 */ /* 0x000fe40001800000 */
[----:B------:R-:W-:Y:S02]  /*cdf0*/  SEL R11, R11, RZ, P1 ;  /* 0x000000ff0b0b7207 */ /* 0x000fe40000800000 */
[----:B------:R-:W-:Y:S02]  /*ce00*/  SGXT.U32 R174, R174, 0x1 ;  /* 0x00000001aeae781a */ /* 0x000fe40000000000 */
[----:B------:R-:W-:-:S02]  /*ce10*/  ISETP.GE.AND P4, PT, R165, UR4, PT ;  /* 0x00000004a5007c0c */ /* 0x000fc4000bf86270 */
[----:B------:R-:W-:Y:S02]  /*ce20*/  LOP3.LUT R172, R172, 0x7c, RZ, 0xfc, !PT ;  /* 0x0000007cacac7812 */ /* 0x000fe400078efcff */
[----:B------:R-:W-:Y:S02]  /*ce30*/  ISETP.NE.U32.AND P3, PT, R11, RZ, PT ;  /* 0x000000ff0b00720c */ /* 0x000fe40003f65070 */
[----:B------:R-:W-:Y:S02]  /*ce40*/  SEL R12, R12, RZ, P1 ;  /* 0x000000ff0c0c7207 */ /* 0x000fe40000800000 */
[----:B------:R-:W-:Y:S02]  /*ce50*/  LOP3.LUT R174, R174, 0x7e, RZ, 0xfc, !PT ;  /* 0x0000007eaeae7812 */ /* 0x000fe400078efcff */
[----:B------:R-:W-:Y:S02]  /*ce60*/  SEL R11, RZ, 0x4, P4 ;  /* 0x00000004ff0b7807 */ /* 0x000fe40002000000 */
[----:B------:R-:W-:-:S02]  /*ce70*/  ISETP.GE.AND P0, PT, R172, UR4, PT ;  /* 0x00000004ac007c0c */ /* 0x000fc4000bf06270 */
[----:B------:R-:W-:Y:S02]  /*ce80*/  LOP3.LUT R239, R239, 0x7f, RZ, 0xc0, !PT ;  /* 0x0000007fefef7812 */ /* 0x000fe400078ec0ff */
[----:B------:R-:W-:Y:S02]  /*ce90*/  ISETP.NE.U32.AND P4, PT, R12, RZ, PT ;  /* 0x000000ff0c00720c */ /* 0x000fe40003f85070 */
[----:B------:R-:W-:Y:S02]  /*cea0*/  ISETP.GE.AND P6, PT, R174, UR4, PT ;  /* 0x00000004ae007c0c */ /* 0x000fe4000bfc6270 */
[----:B------:R-:W-:Y:S02]  /*ceb0*/  SEL R12, R11, RZ, P1 ;  /* 0x000000ff0b0c7207 */ /* 0x000fe40000800000 */
[----:B------:R-:W-:Y:S02]  /*cec0*/  SEL R13, RZ, 0x4, P0 ;  /* 0x00000004ff0d7807 */ /* 0x000fe40000000000 */
[----:B------:R-:W-:Y:S01]  /*ced0*/  ISETP.GE.AND P0, PT, R239, UR4, PT ;  /* 0x00000004ef007c0c */ /* 0x000fe2000bf06270 */
[----:B------:R-:W-:Y:S01]  /*cee0*/  IMAD.WIDE R138, R5, 0x4, R138 ;  /* 0x00000004058a7825 */ /* 0x000fe200078e028a */
[----:B------:R-:W-:-:S02]  /*cef0*/  SEL R11, RZ, 0x4, P6 ;  /* 0x00000004ff0b7807 */ /* 0x000fc40003000000 */
[----:B------:R-:W-:Y:S02]  /*cf00*/  ISETP.NE.U32.AND P6, PT, R12, RZ, PT ;  /* 0x000000ff0c00720c */ /* 0x000fe40003fc5070 */
[----:B------:R-:W-:Y:S01]  /*cf10*/  SEL R12, RZ, 0x4, P0 ;  /* 0x00000004ff0c7807 */ /* 0x000fe20000000000 */
[----:B------:R-:W-:Y:S01]  /*cf20*/  IMAD.WIDE R154, R5, 0x4, R154 ;  /* 0x00000004059a7825 */ /* 0x000fe200078e029a */
[----:B------:R-:W-:Y:S01]  /*cf30*/  SEL R13, R13, RZ, P1 ;  /* 0x000000ff0d0d7207 */ /* 0x000fe20000800000 */
[----:B------:R-:W-:Y:S01]  /*cf40*/  LDGSTS.E [R243+0x10008], desc[UR16][R138.64], P2 ;  /* 0x100080008af37fae */ /* 0x000fe20009121850 */
[----:B------:R-:W-:Y:S02]  /*cf50*/  SEL R11, R11, RZ, P1 ;  /* 0x000000ff0b0b7207 */ /* 0x000fe40000800000 */
[----:B------:R-:W-:Y:S01]  /*cf60*/  SEL R12, R12, RZ, P1 ;  /* 0x000000ff0c0c7207 */ /* 0x000fe20000800000 */
[----:B------:R-:W-:Y:S01]  /*cf70*/  LDGSTS.E [R243+0x12000], desc[UR16][R154.64], P5 ;  /* 0x120000009af37fae */ /* 0x000fe2000a921850 */
[----:B------:R-:W-:-:S02]  /*cf80*/  ISETP.NE.U32.AND P2, PT, R13, RZ, PT ;  /* 0x000000ff0d00720c */ /* 0x000fc40003f45070 */
[----:B------:R-:W-:Y:S02]  /*cf90*/  ISETP.NE.U32.AND P1, PT, R11, RZ, PT ;  /* 0x000000ff0b00720c */ /* 0x000fe40003f25070 */
[----:B------:R-:W-:Y:S01]  /*cfa0*/  ISETP.NE.U32.AND P5, PT, R12, RZ, PT ;  /* 0x000000ff0c00720c */ /* 0x000fe20003fa5070 */
[----:B------:R-:W-:-:S04]  /*cfb0*/  IMAD.WIDE R136, R5, 0x4, R136 ;  /* 0x0000000405887825 */ /* 0x000fc800078e0288 */
[C---:B------:R-:W-:Y:S01]  /*cfc0*/  IMAD.WIDE R152, R5.reuse, 0x4, R152 ;  /* 0x0000000405987825 */ /* 0x040fe200078e0298 */
[----:B------:R-:W-:Y:S03]  /*cfd0*/  LDGSTS.E [R243+0x12008], desc[UR16][R136.64], P3 ;  /* 0x1200800088f37fae */ /* 0x000fe60009921850 */
[C---:B------:R-:W-:Y:S01]  /*cfe0*/  IMAD.WIDE R150, R5.reuse, 0x4, R150 ;  /* 0x0000000405967825 */ /* 0x040fe200078e0296 */
[----:B------:R-:W-:Y:S03]  /*cff0*/  LDGSTS.E [R243+0x14000], desc[UR16][R152.64], P4 ;  /* 0x1400000098f37fae */ /* 0x000fe6000a121850 */
[C---:B------:R-:W-:Y:S01]  /*d000*/  IMAD.WIDE R148, R5.reuse, 0x4, R148 ;  /* 0x0000000405947825 */ /* 0x040fe200078e0294 */
[----:B------:R-:W-:Y:S03]  /*d010*/  LDGSTS.E [R243+0x14008], desc[UR16][R150.64], P6 ;  /* 0x1400800096f37fae */ /* 0x000fe6000b121850 */
[----:B------:R-:W-:Y:S01]  /*d020*/  IMAD.WIDE R146, R5, 0x4, R146 ;  /* 0x0000000405927825 */ /* 0x000fe200078e0292 */
[----:B------:R-:W-:Y:S03]  /*d030*/  LDGSTS.E [R243+0x16000], desc[UR16][R148.64], P2 ;  /* 0x1600000094f37fae */ /* 0x000fe60009121850 */
[C---:B------:R-:W-:Y:S01]  /*d040*/  IMAD.WIDE R110, R6.reuse, 0x4, R110 ;  /* 0x00000004066e7825 */ /* 0x040fe200078e026e */
[----:B------:R-:W-:Y:S03]  /*d050*/  LDGSTS.E [R243+0x16008], desc[UR16][R146.64], P1 ;  /* 0x1600800092f37fae */ /* 0x000fe60008921850 */
[C---:B------:R-:W-:Y:S01]  /*d060*/  IMAD.WIDE R126, R6.reuse, 0x4, R126 ;  /* 0x00000004067e7825 */ /* 0x040fe200078e027e */
[----:B------:R-:W0:Y:S03]  /*d070*/  LDGDEPBAR ;  /* 0x00000000000079af */ /* 0x000e260000000000 */
        /* <DEDUP_REMOVED lines=104> */
[----:B------:R-:W-:Y:S01]  /*d700*/  IMAD.WIDE R32, R6, 0x4, R32 ;  /* 0x0000000406207825 */ /* 0x000fe200078e0220 */
[----:B------:R-:W-:Y:S01]  /*d710*/  LDGSTS.E [R250+0x31300], desc[UR16][R44.64], P5 ;  /* 0x313000002cfa7fae */ /* 0x000fe2000a921850 */
[----:B------:R-:W-:-:S02]  /*d720*/  ISETP.GE.AND P1, PT, R8, 0x80, PT ;  /* 0x000000800800780c */ /* 0x000fc40003f26270 */
        /* <DEDUP_REMOVED lines=13> */
[----:B------:R1:W-:Y:S03]  /*d800*/  LDGSTS.E [R251+0x30f80], desc[UR16][R24.64], P5 ;  /* 0x30f8000018fb7fae */ /* 0x0003e6000a921850 */
[C---:B------:R-:W-:Y:S01]  /*d810*/  IMAD.WIDE R30, R6.reuse, 0x4, R30 ;  /* 0x00000004061e7825 */ /* 0x040fe200078e021e */
[----:B------:R-:W-:Y:S03]  /*d820*/  LDGSTS.E [R251+0x31380], desc[UR16][R34.64], P5 ;  /* 0x3138000022fb7fae */ /* 0x000fe6000a921850 */
[----:B------:R-:W-:Y:S01]  /*d830*/  IMAD.WIDE R28, R6, 0x4, R28 ;  /* 0x00000004061c7825 */ /* 0x000fe200078e021c */
[----:B------:R-:W-:Y:S04]  /*d840*/  LDGSTS.E [R251+0x31780], desc[UR16][R36.64], P5 ;  /* 0x3178000024fb7fae */ /* 0x000fe8000a921850 */
[----:B------:R2:W-:Y:S04]  /*d850*/  LDGSTS.E [R251+0x31b80], desc[UR16][R30.64], P5 ;  /* 0x31b800001efb7fae */ /* 0x0005e8000a921850 */
[----:B------:R4:W-:Y:S01]  /*d860*/  LDGSTS.E [R251+0x31f80], desc[UR16][R28.64], P5 ;  /* 0x31f800001cfb7fae */ /* 0x0009e2000a921850 */
[----:B---3--:R-:W-:-:S03]  /*d870*/  ISETP.GE.AND P0, PT, R252, R140, PT ;  /* 0x0000008cfc00720c */ /* 0x008fc60003f06270 */
[----:B------:R-:W0:Y:S01]  /*d880*/  LDGDEPBAR ;  /* 0x00000000000079af */ /* 0x000e220000000000 */
[----:B-1----:R-:W-:Y:S02]  /*d890*/  CS2R R24, SRZ ;  /* 0x0000000000187805 */ /* 0x002fe4000001ff00 */
[----:B------:R-:W-:Y:S02]  /*d8a0*/  CS2R R26, SRZ ;  /* 0x00000000001a7805 */ /* 0x000fe4000001ff00 */
[----:B------:R-:W-:Y:S02]  /*d8b0*/  CS2R R32, SRZ ;  /* 0x0000000000207805 */ /* 0x000fe4000001ff00 */
[----:B--2---:R-:W-:Y:S02]  /*d8c0*/  CS2R R30, SRZ ;  /* 0x00000000001e7805 */ /* 0x004fe4000001ff00 */
[----:B------:R-:W-:Y:S02]  /*d8d0*/  CS2R R34, SRZ ;  /* 0x0000000000227805 */ /* 0x000fe4000001ff00 */
[----:B------:R-:W-:-:S02]  /*d8e0*/  CS2R R36, SRZ ;  /* 0x0000000000247805 */ /* 0x000fc4000001ff00 */
[----:B------:R-:W-:Y:S02]  /*d8f0*/  CS2R R38, SRZ ;  /* 0x0000000000267805 */ /* 0x000fe4000001ff00 */
[----:B----4-:R-:W-:Y:S02]  /*d900*/  CS2R R28, SRZ ;  /* 0x00000000001c7805 */ /* 0x010fe4000001ff00 */
[----:B------:R-:W-:Y:S02]  /*d910*/  CS2R R40, SRZ ;  /* 0x0000000000287805 */ /* 0x000fe4000001ff00 */
[----:B------:R-:W-:Y:S02]  /*d920*/  CS2R R42, SRZ ;  /* 0x00000000002a7805 */ /* 0x000fe4000001ff00 */
[----:B------:R-:W-:Y:S02]  /*d930*/  CS2R R44, SRZ ;  /* 0x00000000002c7805 */ /* 0x000fe4000001ff00 */
[----:B------:R-:W-:-:S02]  /*d940*/  CS2R R46, SRZ ;  /* 0x00000000002e7805 */ /* 0x000fc4000001ff00 */
[----:B------:R-:W-:Y:S02]  /*d950*/  CS2R R48, SRZ ;  /* 0x0000000000307805 */ /* 0x000fe4000001ff00 */
[----:B------:R-:W-:Y:S02]  /*d960*/  CS2R R50, SRZ ;  /* 0x0000000000327805 */ /* 0x000fe4000001ff00 */
[----:B------:R-:W-:Y:S02]  /*d970*/  CS2R R52, SRZ ;  /* 0x0000000000347805 */ /* 0x000fe4000001ff00 */
[----:B------:R-:W-:Y:S01]  /*d980*/  CS2R R54, SRZ ;  /* 0x0000000000367805 */ /* 0x000fe2000001ff00 */
[----:B------:R-:W-:Y:S06]  /*d990*/  @!P1 BRA `(.L_x_0) ;  /* 0x0000007000a49947 */ /* 0x000fec0003800000 */
[----:B------:R-:W2:Y:S04]  /*d9a0*/  LDL.LU R239, [R1+0x250] ;  /* 0x0002500001ef7983 */ /* 0x000ea80000300800 */
[----:B------:R-:W3:Y:S04]  /*d9b0*/  LDL.LU R234, [R1+0x254] ;  /* 0x0002540001ea7983 */ /* 0x000ee80000300800 */
[----:B------:R-:W4:Y:S04]  /*d9c0*/  LDL.LU R232, [R1+0x258] ;  /* 0x0002580001e87983 */ /* 0x000f280000300800 */
        /* <DEDUP_REMOVED lines=11> */
[----:B------:R-:W4:Y:S01]  /*da80*/  LDL.LU R212, [R1+0x288] ;  /* 0x0002880001d47983 */ /* 0x000f220000300800 */
[----:B-----5:R-:W-:-:S03]  /*da90*/  SHF.R.S32.HI R176, RZ, 0x1f, R9 ;  /* 0x0000001fffb07819 */ /* 0x020fc60000011409 */
[----:B------:R-:W4:Y:S04]  /*daa0*/  LDL.LU R227, [R1+0x28c] ;  /* 0x00028c0001e37983 */ /* 0x000f280000300800 */
[----:B------:R-:W-:Y:S04]  /*dab0*/  STL [R1+0x3f4], R141 ;  /* 0x0003f48d01007387 */ /* 0x000fe80000100800 */
[----:B------:R-:W-:Y:S04]  /*dac0*/  STL [R1+0x3f0], R3 ;  /* 0x0003f00301007387 */ /* 0x000fe80000100800 */
[----:B------:R1:W-:Y:S04]  /*dad0*/  STL [R1+0x3ec], R2 ;  /* 0x0003ec0201007387 */ /* 0x0003e80000100800 */
[----:B------:R-:W-:Y:S01]  /*dae0*/  STL [R1+0x3e8], R0 ;  /* 0x0003e80001007387 */ /* 0x000fe20000100800 */
[----:B------:R-:W1:Y:S01]  /*daf0*/  S2R R169, SR_TID.X ;  /* 0x0000000000a97919 */ /* 0x000e620000002100 */
[----:B------:R-:W-:-:S02]  /*db00*/  IMAD R118, R165, R10, RZ ;  /* 0x0000000aa5767224 */ /* 0x000fc400078e02ff */
[-C--:B------:R-:W-:Y:S01]  /*db10*/  IMAD R120, R167, R10.reuse, RZ ;  /* 0x0000000aa7787224 */ /* 0x080fe200078e02ff */
[----:B------:R-:W1:Y:S01]  /*db20*/  S2R R161, SR_TID.X ;  /* 0x0000000000a17919 */ /* 0x000e620000002100 */
[----:B------:R-:W1:Y:S01]  /*db30*/  S2R R163, SR_TID.X ;  /* 0x0000000000a37919 */ /* 0x000e620000002100 */
[-C--:B------:R-:W-:Y:S02]  /*db40*/  IMAD R107, R173, R10.reuse, RZ ;  /* 0x0000000aad6b7224 */ /* 0x080fe400078e02ff */
[-C--:B------:R-:W-:Y:S02]  /*db50*/  IMAD R109, R14, R10.reuse, RZ ;  /* 0x0000000a0e6d7224 */ /* 0x080fe400078e02ff */
[-C--:B------:R-:W-:Y:S01]  /*db60*/  IMAD R117, R238, R10.reuse, RZ ;  /* 0x0000000aee757224 */ /* 0x080fe200078e02ff */
[----:B------:R-:W1:Y:S01]  /*db70*/  S2R R139, SR_TID.X ;  /* 0x00000000008b7919 */ /* 0x000e620000002100 */
[----:B------:R-:W1:Y:S01]  /*db80*/  S2R R155, SR_TID.X ;  /* 0x00000000009b7919 */ /* 0x000e620000002100 */
[----:B------:R-:W1:Y:S01]  /*db90*/  S2R R140, SR_TID.X ;  /* 0x00000000008c7919 */ /* 0x000e620000002100 */
[----:B------:R-:W1:Y:S01]  /*dba0*/  S2R R137, SR_TID.X ;  /* 0x0000000000897919 */ /* 0x000e620000002100 */
[----:B------:R-:W1:Y:S01]  /*dbb0*/  S2R R153, SR_TID.X ;  /* 0x0000000000997919 */ /* 0x000e620000002100 */
[----:B------:R-:W1:Y:S01]  /*dbc0*/  S2R R164, SR_TID.X ;  /* 0x0000000000a47919 */ /* 0x000e620000002100 */
[----:B--2---:R-:W-:Y:S01]  /*dbd0*/  IADD3 R114, P2, R9, R239, RZ ;  /* 0x000000ef09727210 */ /* 0x004fe20007f5e0ff */
[----:B------:R-:W2:Y:S01]  /*dbe0*/  S2R R166, SR_TID.X ;  /* 0x0000000000a67919 */ /* 0x000ea20000002100 */
[-C--:B------:R-:W-:Y:S01]  /*dbf0*/  IMAD R30, R15, R10.reuse, RZ ;  /* 0x0000000a0f1e7224 */ /* 0x080fe200078e02ff */
[----:B------:R-:W-:Y:S01]  /*dc00*/  SHF.R.S32.HI R130, RZ, 0x1f, R7 ;  /* 0x0000001fff827819 */ /* 0x000fe20000011407 */
[----:B------:R-:W-:Y:S01]  /*dc10*/  IMAD R172, R172, R10, RZ ;  /* 0x0000000aacac7224 */ /* 0x000fe200078e02ff */
[----:B---3--:R-:W-:Y:S01]  /*dc20*/  IADD3 R110, P3, R9, R234, RZ ;  /* 0x000000ea096e7210 */ /* 0x008fe20007f7e0ff */
[----:B------:R-:W-:Y:S01]  /*dc30*/  IMAD R174, R174, R10, RZ ;  /* 0x0000000aaeae7224 */ /* 0x000fe200078e02ff */
[----:B------:R-:W-:Y:S01]  /*dc40*/  LEA.HI.X.SX32 R116, R239, R176, 0x1, P2 ;  /* 0x000000b0ef747211 */ /* 0x000fe200010f0eff */
[----:B------:R-:W-:Y:S01]  /*dc50*/  IMAD R170, R170, R10, RZ ;  /* 0x0000000aaaaa7224 */ /* 0x000fe200078e02ff */
[C---:B----4-:R-:W-:Y:S01]  /*dc60*/  IADD3 R106, P4, R9.reuse, R232, RZ ;  /* 0x000000e8096a7210 */ /* 0x050fe20007f9e0ff */
[----:B------:R-:W3:Y:S01]  /*dc70*/  LDL.LU R239, [R1+0x290] ;  /* 0x0002900001ef7983 */ /* 0x000ee20000300800 */
[----:B------:R-:W-:Y:S01]  /*dc80*/  IADD3 R102, P5, R9, R252, RZ ;  /* 0x000000fc09667210 */ /* 0x000fe20007fbe0ff */
[----:B-1----:R-:W1:Y:S01]  /*dc90*/  LDC.64 R2, c[0x0][0x210] ;  /* 0x00008400ff027b82 */ /* 0x002e620000000a00 */
[----:B------:R-:W-:-:S02]  /*dca0*/  LEA.HI.X.SX32 R112, R234, R176, 0x1, P3 ;  /* 0x000000b0ea707211 */ /* 0x000fc400018f0eff */
[C---:B------:R-:W-:Y:S01]  /*dcb0*/  IADD3 R98, P6, R9.reuse, R228, RZ ;  /* 0x000000e409627210 */ /* 0x040fe20007fde0ff */
[----:B------:R-:W4:Y:S01]  /*dcc0*/  LDL.LU R234, [R1+0x294] ;  /* 0x0002940001ea7983 */ /* 0x000f220000300800 */
[-C--:B------:R-:W-:Y:S02]  /*dcd0*/  LEA.HI.X.SX32 R108, R232, R176.reuse, 0x1, P4 ;  /* 0x000000b0e86c7211 */ /* 0x080fe400020f0eff */
[C---:B------:R-:W-:Y:S01]  /*dce0*/  IADD3 R94, P1, R9.reuse, R213, RZ ;  /* 0x000000d5095e7210 */ /* 0x040fe20007f3e0ff */
[----:B------:R-:W2:Y:S01]  /*dcf0*/  LDL.LU R232, [R1+0x298] ;  /* 0x0002980001e87983 */ /* 0x000ea20000300800 */
[----:B------:R-:W-:Y:S02]  /*dd00*/  LEA.HI.X.SX32 R104, R252, R176, 0x1, P5 ;  /* 0x000000b0fc687211 */ /* 0x000fe400028f0eff */
[----:B------:R-:W-:Y:S01]  /*dd10*/  IADD3 R90, P2, R9, R224, RZ ;  /* 0x000000e0095a7210 */ /* 0x000fe20007f5e0ff */
[----:B------:R-:W2:Y:S01]  /*dd20*/  LDL.LU R252, [R1+0x29c] ;  /* 0x00029c0001fc7983 */ /* 0x000ea20000300800 */
[----:B------:R-:W-:-:S02]  /*dd30*/  LEA.HI.X.SX32 R100, R228, R176, 0x1, P6 ;  /* 0x000000b0e4647211 */ /* 0x000fc400030f0eff */
[----:B------:R-:W-:Y:S01]  /*dd40*/  IADD3 R86, P3, R9, R222, RZ ;  /* 0x000000de09567210 */ /* 0x000fe20007f7e0ff */
[----:B------:R-:W2:Y:S01]  /*dd50*/  LDL.LU R228, [R1+0x2a0] ;  /* 0x0002a00001e47983 */ /* 0x000ea20000300800 */
[-C--:B------:R-:W-:Y:S02]  /*dd60*/  LEA.HI.X.SX32 R96, R213, R176.reuse, 0x1, P1 ;  /* 0x000000b0d5607211 */ /* 0x080fe400008f0eff */
[C---:B------:R-:W-:Y:S01]  /*dd70*/  IADD3 R82, P4, R9.reuse, R223, RZ ;  /* 0x000000df09527210 */ /* 0x040fe20007f9e0ff */
[----:B------:R-:W2:Y:S01]  /*dd80*/  LDL.LU R213, [R1+0x2a4] ;  /* 0x0002a40001d57983 */ /* 0x000ea20000300800 */
[-C--:B------:R-:W-:Y:S02]  /*dd90*/  LEA.HI.X.SX32 R92, R224, R176.reuse, 0x1, P2 ;  /* 0x000000b0e05c7211 */ /* 0x080fe400010f0eff */
[----:B------:R-:W-:Y:S01]  /*dda0*/  IADD3 R78, P5, R9, R225, RZ ;  /* 0x000000e1094e7210 */ /* 0x000fe20007fbe0ff */
[----:B------:R-:W2:Y:S01]  /*ddb0*/  LDL.LU R224, [R1+0x2a8] ;  /* 0x0002a80001e07983 */ /* 0x000ea20000300800 */
[----:B------:R-:W-:-:S02]  /*ddc0*/  LEA.HI.X.SX32 R88, R222, R176, 0x1, P3 ;  /* 0x000000b0de587211 */ /* 0x000fc400018f0eff */
[----:B------:R-:W-:Y:S01]  /*ddd0*/  LEA.HI.X.SX32 R84, R223, R176, 0x1, P4 ;  /* 0x000000b0df547211 */ /* 0x000fe200020f0eff */
[----:B------:R-:W2:Y:S01]  /*dde0*/  LDL.LU R222, [R1+0x2ac] ;  /* 0x0002ac0001de7983 */ /* 0x000ea20000300800 */
[----:B------:R-:W-:-:S03]  /*ddf0*/  IADD3 R70, P1, R9, R235, RZ ;  /* 0x000000eb09467210 */ /* 0x000fc60007f3e0ff */
[----:B------:R-:W2:Y:S01]  /*de00*/  LDL.LU R236, [R1+0x2b0] ;  /* 0x0002b00001ec7983 */ /* 0x000ea20000300800 */
[-C--:B------:R-:W-:Y:S02]  /*de10*/  LEA.HI.X.SX32 R80, R225, R176.reuse, 0x1, P5 ;  /* 0x000000b0e1507211 */ /* 0x080fe400028f0eff */
[----:B------:R-:W-:Y:S01]  /*de20*/  IADD3 R66, P2, R9, R233, RZ ;  /* 0x000000e909427210 */ /* 0x000fe20007f5e0ff */
[----:B------:R-:W2:Y:S01]  /*de30*/  LDL.LU R237, [R1+0x2b4] ;  /* 0x0002b40001ed7983 */ /* 0x000ea20000300800 */
[-C--:B------:R-:W-:Y:S02]  /*de40*/  LEA.HI.X.SX32 R72, R235, R176.reuse, 0x1, P1 ;  /* 0x000000b0eb487211 */ /* 0x080fe400008f0eff */
[----:B------:R-:W-:Y:S01]  /*de50*/  IADD3 R54, P3, R9, R229, RZ ;  /* 0x000000e509367210 */ /* 0x000fe20007f7e0ff */
[----:B------:R-:W2:Y:S01]  /*de60*/  LDL.LU R225, [R1+0x2b8] ;  /* 0x0002b80001e17983 */ /* 0x000ea20000300800 */
[----:B------:R-:W-:Y:S02]  /*de70*/  LEA.HI.X.SX32 R68, R233, R176, 0x1, P2 ;  /* 0x000000b0e9447211 */ /* 0x000fe400010f0eff */
[----:B------:R-:W-:Y:S01]  /*de80*/  IADD3 R52, P4, R9, R212, RZ ;  /* 0x000000d409347210 */ /* 0x000fe20007f9e0ff */
[----:B------:R-:W2:Y:S01]  /*de90*/  LDL.LU R235, [R1+0x2bc] ;  /* 0x0002bc0001eb7983 */ /* 0x000ea20000300800 */
[----:B------:R-:W-:-:S02]  /*dea0*/  LEA.HI.X.SX32 R55, R229, R176, 0x1, P3 ;  /* 0x000000b0e5377211 */ /* 0x000fc400018f0eff */
[----:B------:R-:W-:Y:S01]  /*deb0*/  LEA.HI.X.SX32 R53, R212, R176, 0x1, P4 ;  /* 0x000000b0d4357211 */ /* 0x000fe200020f0eff */
[----:B------:R-:W2:Y:S04]  /*dec0*/  LDL.LU R233, [R1+0x2c0] ;  /* 0x0002c00001e97983 */ /* 0x000ea80000300800 */
[----:B------:R-:W2:Y:S04]  /*ded0*/  LDL.LU R229, [R1+0x2c4] ;  /* 0x0002c40001e57983 */ /* 0x000ea80000300800 */
[----:B------:R-:W2:Y:S01]  /*dee0*/  LDL.LU R212, [R1+0x2c8] ;  /* 0x0002c80001d47983 */ /* 0x000ea20000300800 */
[----:B------:R-:W-:-:S02]  /*def0*/  IADD3 R74, P6, R9, R226, RZ ;  /* 0x000000e2094a7210 */ /* 0x000fc40007fde0ff */
[----:B------:R-:W-:Y:S02]  /*df00*/  IADD3 R50, P5, R9, R227, RZ ;  /* 0x000000e309327210 */ /* 0x000fe40007fbe0ff */
[-C--:B------:R-:W-:Y:S02]  /*df10*/  LEA.HI.X.SX32 R76, R226, R176.reuse, 0x1, P6 ;  /* 0x000000b0e24c7211 */ /* 0x080fe400030f0eff */
[----:B------:R-:W-:Y:S02]  /*df20*/  LEA.HI.X.SX32 R51, R227, R176, 0x1, P5 ;  /* 0x000000b0e3337211 */ /* 0x000fe400028f0eff */
[----:B------:R-:W2:Y:S01]  /*df30*/  LDL.LU R227, [R1+0x2d0] ;  /* 0x0002d00001e37983 */ /* 0x000ea20000300800 */
[----:B---3--:R-:W-:-:S04]  /*df40*/  IADD3 R48, P6, R9, R239, RZ ;  /* 0x000000ef09307210 */ /* 0x008fc80007fde0ff */
[----:B------:R-:W-:Y:S02]  /*df50*/  LEA.HI.X.SX32 R49, R239, R176, 0x1, P6 ;  /* 0x000000b0ef317211 */ /* 0x000fe400030f0eff */
[----:B------:R-:W3:Y:S01]  /*df60*/  LDL.LU R239, [R1+0x2d4] ;  /* 0x0002d40001ef7983 */ /* 0x000ee20000300800 */
[----:B----4-:R-:W-:-:S03]  /*df70*/  IADD3 R46, P1, R9, R234, RZ ;  /* 0x000000ea092e7210 */ /* 0x010fc60007f3e0ff */
[----:B------:R-:W4:Y:S01]  /*df80*/  LDL.LU R223, [R1+0x2d8] ;  /* 0x0002d80001df7983 */ /* 0x000f220000300800 */
[C---:B--2---:R-:W-:Y:S02]  /*df90*/  IADD3 R44, P2, R9.reuse, R232, RZ ;  /* 0x000000e8092c7210 */ /* 0x044fe40007f5e0ff */
[-C--:B------:R-:W-:Y:S02]  /*dfa0*/  LEA.HI.X.SX32 R47, R234, R176.reuse, 0x1, P1 ;  /* 0x000000b0ea2f7211 */ /* 0x080fe400008f0eff */
[----:B------:R-:W2:Y:S01]  /*dfb0*/  LDL.LU R234, [R1+0x2dc] ;  /* 0x0002dc0001ea7983 */ /* 0x000ea20000300800 */
[----:B------:R-:W-:Y:S02]  /*dfc0*/  LEA.HI.X.SX32 R45, R232, R176, 0x1, P2 ;  /* 0x000000b0e82d7211 */ /* 0x000fe400010f0eff */
[C---:B------:R-:W-:Y:S01]  /*dfd0*/  IADD3 R40, P4, R9.reuse, R228, RZ ;  /* 0x000000e409287210 */ /* 0x040fe20007f9e0ff */
[----:B------:R-:W2:Y:S01]  /*dfe0*/  LDL.LU R232, [R1+0x2e0] ;  /* 0x0002e00001e87983 */ /* 0x000ea20000300800 */
[----:B------:R-:W-:-:S03]  /*dff0*/  IADD3 R38, P5, R9, R213, RZ ;  /* 0x000000d509267210 */ /* 0x000fc60007fbe0ff */
[----:B------:R-:W2:Y:S01]  /*e000*/  LDL.LU R226, [R1+0x2e4] ;  /* 0x0002e40001e27983 */ /* 0x000ea20000300800 */
[----:B------:R-:W-:Y:S02]  /*e010*/  LEA.HI.X.SX32 R41, R228, R176, 0x1, P4 ;  /* 0x000000b0e4297211 */ /* 0x000fe400020f0eff */
[----:B------:R-:W-:Y:S01]  /*e020*/  IADD3 R36, P6, R9, R224, RZ ;  /* 0x000000e009247210 */ /* 0x000fe20007fde0ff */
[----:B------:R-:W2:Y:S01]  /*e030*/  LDL.LU R228, [R1+0x2e8] ;  /* 0x0002e80001e47983 */ /* 0x000ea20000300800 */
[----:B------:R-:W-:Y:S02]  /*e040*/  LEA.HI.X.SX32 R39, R213, R176, 0x1, P5 ;  /* 0x000000b0d5277211 */ /* 0x000fe400028f0eff */
[C---:B------:R-:W-:Y:S01]  /*e050*/  IADD3 R34, P1, R9.reuse, R222, RZ ;  /* 0x000000de09227210 */ /* 0x040fe20007f3e0ff */
[----:B------:R-:W2:Y:S01]  /*e060*/  LDL.LU R213, [R1+0x2ec] ;  /* 0x0002ec0001d57983 */ /* 0x000ea20000300800 */
[----:B------:R-:W-:Y:S02]  /*e070*/  IADD3 R32, P2, R9, R236, RZ ;  /* 0x000000ec09207210 */ /* 0x000fe40007f5e0ff */
[----:B------:R-:W-:-:S02]  /*e080*/  LEA.HI.X.SX32 R37, R224, R176, 0x1, P6 ;  /* 0x000000b0e0257211 */ /* 0x000fc400030f0eff */
[----:B------:R-:W2:Y:S01]  /*e090*/  LDL.LU R224, [R1+0x2f0] ;  /* 0x0002f00001e07983 */ /* 0x000ea20000300800 */
[-C--:B------:R-:W-:Y:S02]  /*e0a0*/  LEA.HI.X.SX32 R35, R222, R176.reuse, 0x1, P1 ;  /* 0x000000b0de237211 */ /* 0x080fe400008f0eff */
[----:B------:R-:W-:Y:S01]  /*e0b0*/  LEA.HI.X.SX32 R33, R236, R176, 0x1, P2 ;  /* 0x000000b0ec217211 */ /* 0x000fe200010f0eff */
[----:B------:R-:W2:Y:S04]  /*e0c0*/  LDL.LU R222, [R1+0x2f8] ;  /* 0x0002f80001de7983 */ /* 0x000ea80000300800 */
[----:B------:R-:W2:Y:S04]  /*e0d0*/  LDL.LU R220, [R1+0x2fc] ;  /* 0x0002fc0001dc7983 */ /* 0x000ea80000300800 */
[----:B------:R-:W2:Y:S04]  /*e0e0*/  LDL.LU R218, [R1+0x300] ;  /* 0x0003000001da7983 */ /* 0x000ea80000300800 */
[----:B------:R-:W2:Y:S01]  /*e0f0*/  LDL.LU R216, [R1+0x304] ;  /* 0x0003040001d87983 */ /* 0x000ea20000300800 */
[----:B------:R-:W-:-:S03]  /*e100*/  IADD3 R242, P2, R9, R212, RZ ;  /* 0x000000d409f27210 */ /* 0x000fc60007f5e0ff */
[----:B------:R-:W2:Y:S01]  /*e110*/  LDL.LU R214, [R1+0x308] ;  /* 0x0003080001d67983 */ /* 0x000ea20000300800 */
[----:B------:R-:W-:-:S03]  /*e120*/  LEA.HI.X.SX32 R243, R212, R176, 0x1, P2 ;  /* 0x000000b0d4f37211 */ /* 0x000fc600010f0eff */
[----:B------:R-:W2:Y:S04]  /*e130*/  LDL.LU R212, [R1+0x30c] ;  /* 0x00030c0001d47983 */ /* 0x000ea80000300800 */
        /* <DEDUP_REMOVED lines=17> */
[----:B------:R-:W2:Y:S01]  /*e250*/  LDL.LU R171, [R1+0x354] ;  /* 0x0003540001ab7983 */ /* 0x000ea20000300800 */
[----:B------:R-:W-:-:S02]  /*e260*/  IADD3 R42, P3, R9, R252, RZ ;  /* 0x000000fc092a7210 */ /* 0x000fc40007f7e0ff */
[C---:B------:R-:W-:Y:S02]  /*e270*/  IADD3 R250, P4, R9.reuse, R225, RZ ;  /* 0x000000e109fa7210 */ /* 0x040fe40007f9e0ff */
[-C--:B------:R-:W-:Y:S02]  /*e280*/  LEA.HI.X.SX32 R43, R252, R176.reuse, 0x1, P3 ;  /* 0x000000b0fc2b7211 */ /* 0x080fe400018f0eff */
[C---:B------:R-:W-:Y:S02]  /*e290*/  IADD3 R252, P3, R9.reuse, R237, RZ ;  /* 0x000000ed09fc7210 */ /* 0x040fe40007f7e0ff */
[C---:B------:R-:W-:Y:S02]  /*e2a0*/  IADD3 R248, P5, R9.reuse, R235, RZ ;  /* 0x000000eb09f87210 */ /* 0x040fe40007fbe0ff */
[----:B------:R-:W-:Y:S02]  /*e2b0*/  IADD3 R244, P1, R9, R229, RZ ;  /* 0x000000e509f47210 */ /* 0x000fe40007f3e0ff */
[----:B------:R-:W-:-:S02]  /*e2c0*/  LEA.HI.X.SX32 R31, R237, R176, 0x1, P3 ;  /* 0x000000b0ed1f7211 */ /* 0x000fc400018f0eff */
[-C--:B------:R-:W-:Y:S02]  /*e2d0*/  LEA.HI.X.SX32 R251, R225, R176.reuse, 0x1, P4 ;  /* 0x000000b0e1fb7211 */ /* 0x080fe400020f0eff */
[C---:B------:R-:W-:Y:S02]  /*e2e0*/  IADD3 R246, P6, R9.reuse, R233, RZ ;  /* 0x000000e909f67210 */ /* 0x040fe40007fde0ff */
[----:B------:R-:W-:Y:S02]  /*e2f0*/  IADD3 R240, P3, R9, R227, RZ ;  /* 0x000000e309f07210 */ /* 0x000fe40007f7e0ff */
[-C--:B------:R-:W-:Y:S02]  /*e300*/  LEA.HI.X.SX32 R249, R235, R176.reuse, 0x1, P5 ;  /* 0x000000b0ebf97211 */ /* 0x080fe400028f0eff */
[-C--:B------:R-:W-:Y:S02]  /*e310*/  LEA.HI.X.SX32 R245, R229, R176.reuse, 0x1, P1 ;  /* 0x000000b0e5f57211 */ /* 0x080fe400008f0eff */
[----:B------:R-:W-:-:S02]  /*e320*/  LEA.HI.X.SX32 R247, R233, R176, 0x1, P6 ;  /* 0x000000b0e9f77211 */ /* 0x000fc400030f0eff */
[-C--:B------:R-:W-:Y:S02]  /*e330*/  LEA.HI.X.SX32 R241, R227, R176.reuse, 0x1, P3 ;  /* 0x000000b0e3f17211 */ /* 0x080fe400018f0eff */
[C---:B---3--:R-:W-:Y:S02]  /*e340*/  IADD3 R237, P4, R9.reuse, R239, RZ ;  /* 0x000000ef09ed7210 */ /* 0x048fe40007f9e0ff */
[----:B----4-:R-:W-:Y:S02]  /*e350*/  IADD3 R235, P5, R9, R223, RZ ;  /* 0x000000df09eb7210 */ /* 0x010fe40007fbe0ff */
[-C--:B------:R-:W-:Y:S02]  /*e360*/  LEA.HI.X.SX32 R239, R239, R176.reuse, 0x1, P4 ;  /* 0x000000b0efef7211 */ /* 0x080fe400020f0eff */
[----:B------:R-:W-:Y:S02]  /*e370*/  LEA.HI.X.SX32 R236, R223, R176, 0x1, P5 ;  /* 0x000000b0dfec7211 */ /* 0x000fe400028f0eff */
[----:B--2---:R-:W-:-:S02]  /*e380*/  IADD3 R233, P6, R9, R234, RZ ;  /* 0x000000ea09e97210 */ /* 0x004fc40007fde0ff */
[C---:B------:R-:W-:Y:S02]  /*e390*/  IADD3 R231, P1, R9.reuse, R232, RZ ;  /* 0x000000e809e77210 */ /* 0x040fe40007f3e0ff */
[C---:B------:R-:W-:Y:S02]  /*e3a0*/  IADD3 R229, P2, R9.reuse, R226, RZ ;  /* 0x000000e209e57210 */ /* 0x040fe40007f5e0ff */
[C---:B------:R-:W-:Y:S02]  /*e3b0*/  IADD3 R227, P3, R9.reuse, R228, RZ ;  /* 0x000000e409e37210 */ /* 0x040fe40007f7e0ff */
[----:B------:R-:W-:Y:S02]  /*e3c0*/  IADD3 R225, P4, R9, R213, RZ ;  /* 0x000000d509e17210 */ /* 0x000fe40007f9e0ff */
[-C--:B------:R-:W-:Y:S02]  /*e3d0*/  LEA.HI.X.SX32 R230, R226, R176.reuse, 0x1, P2 ;  /* 0x000000b0e2e67211 */ /* 0x080fe400010f0eff */
[----:B------:R-:W-:-:S02]  /*e3e0*/  LEA.HI.X.SX32 R234, R234, R176, 0x1, P6 ;  /* 0x000000b0eaea7211 */ /* 0x000fc400030f0eff */
[----:B------:R-:W-:Y:S02]  /*e3f0*/  IADD3 R223, P5, R9, R224, RZ ;  /* 0x000000e009df7210 */ /* 0x000fe40007fbe0ff */
[-C--:B------:R-:W-:Y:S02]  /*e400*/  LEA.HI.X.SX32 R232, R232, R176.reuse, 0x1, P1 ;  /* 0x000000b0e8e87211 */ /* 0x080fe400008f0eff */
[-C--:B------:R-:W-:Y:S02]  /*e410*/  LEA.HI.X.SX32 R228, R228, R176.reuse, 0x1, P3 ;  /* 0x000000b0e4e47211 */ /* 0x080fe400018f0eff */
[----:B------:R-:W-:Y:S02]  /*e420*/  LEA.HI.X.SX32 R226, R213, R176, 0x1, P4 ;  /* 0x000000b0d5e27211 */ /* 0x000fe400020f0eff */
[C---:B------:R-:W-:Y:S02]  /*e430*/  IADD3 R221, P6, R9.reuse, R222, RZ ;  /* 0x000000de09dd7210 */ /* 0x040fe40007fde0ff */
[----:B------:R-:W-:-:S02]  /*e440*/  IADD3 R219, P1, R9, R220, RZ ;  /* 0x000000dc09db7210 */ /* 0x000fc40007f3e0ff */
[C---:B------:R-:W-:Y:S02]  /*e450*/  IADD3 R217, P2, R9.reuse, R218, RZ ;  /* 0x000000da09d97210 */ /* 0x040fe40007f5e0ff */
[----:B------:R-:W-:Y:S02]  /*e460*/  LEA.HI.X.SX32 R224, R224, R176, 0x1, P5 ;  /* 0x000000b0e0e07211 */ /* 0x000fe400028f0eff */
[C---:B------:R-:W-:Y:S02]  /*e470*/  IADD3 R215, P3, R9.reuse, R216, RZ ;  /* 0x000000d809d77210 */ /* 0x040fe40007f7e0ff */
[C---:B------:R-:W-:Y:S02]  /*e480*/  IADD3 R213, P4, R9.reuse, R214, RZ ;  /* 0x000000d609d57210 */ /* 0x040fe40007f9e0ff */
[----:B------:R-:W-:Y:S02]  /*e490*/  LEA.HI.X.SX32 R222, R222, R176, 0x1, P6 ;  /* 0x000000b0dede7211 */ /* 0x000fe400030f0eff */
[----:B------:R-:W-:-:S02]  /*e4a0*/  IADD3 R211, P5, R9, R212, RZ ;  /* 0x000000d409d37210 */ /* 0x000fc40007fbe0ff */
[-C--:B------:R-:W-:Y:S02]  /*e4b0*/  LEA.HI.X.SX32 R220, R220, R176.reuse, 0x1, P1 ;  /* 0x000000b0dcdc7211 */ /* 0x080fe400008f0eff */
[-C--:B------:R-:W-:Y:S02]  /*e4c0*/  LEA.HI.X.SX32 R218, R218, R176.reuse, 0x1, P2 ;  /* 0x000000b0dada7211 */ /* 0x080fe400010f0eff */
[-C--:B------:R-:W-:Y:S02]  /*e4d0*/  LEA.HI.X.SX32 R216, R216, R176.reuse, 0x1, P3 ;  /* 0x000000b0d8d87211 */ /* 0x080fe400018f0eff */
[----:B------:R-:W-:Y:S02]  /*e4e0*/  LEA.HI.X.SX32 R214, R214, R176, 0x1, P4 ;  /* 0x000000b0d6d67211 */ /* 0x000fe400020f0eff */
[C---:B------:R-:W-:Y:S02]  /*e4f0*/  IADD3 R209, P6, R9.reuse, R197, RZ ;  /* 0x000000c509d17210 */ /* 0x040fe40007fde0ff */
[----:B------:R-:W-:-:S02]  /*e500*/  IADD3 R207, P1, R9, R195, RZ ;  /* 0x000000c309cf7210 */ /* 0x000fc40007f3e0ff */
[C---:B------:R-:W-:Y:S02]  /*e510*/  IADD3 R205, P2, R9.reuse, R206, RZ ;  /* 0x000000ce09cd7210 */ /* 0x040fe40007f5e0ff */
[C---:B------:R-:W-:Y:S02]  /*e520*/  IADD3 R203, P3, R9.reuse, R204, RZ ;  /* 0x000000cc09cb7210 */ /* 0x040fe40007f7e0ff */
[----:B------:R-:W-:Y:S02]  /*e530*/  LEA.HI.X.SX32 R212, R212, R176, 0x1, P5 ;  /* 0x000000b0d4d47211 */ /* 0x000fe400028f0eff */
[C---:B------:R-:W-:Y:S02]  /*e540*/  IADD3 R201, P4, R9.reuse, R202, RZ ;  /* 0x000000ca09c97210 */ /* 0x040fe40007f9e0ff */
[----:B------:R-:W-:Y:S02]  /*e550*/  IADD3 R199, P5, R9, R200, RZ ;  /* 0x000000c809c77210 */ /* 0x000fe40007fbe0ff */
[----:B------:R-:W-:-:S02]  /*e560*/  LEA.HI.X.SX32 R210, R197, R176, 0x1, P6 ;  /* 0x000000b0c5d27211 */ /* 0x000fc400030f0eff */
        /* <DEDUP_REMOVED lines=8> */
[C---:B------:R-:W-:Y:S02]  /*e5f0*/  IADD3 R189, P4, R9.reuse, R190, RZ ;  /* 0x000000be09bd7210 */ /* 0x040fe40007f9e0ff */
[----:B------:R-:W-:Y:S02]  /*e600*/  LEA.HI.X.SX32 R200, R200, R176, 0x1, P5 ;  /* 0x000000b0c8c87211 */ /* 0x000fe400028f0eff */
        /* <DEDUP_REMOVED lines=11> */
[-C--:B------:R-:W-:Y:S02]  /*e6c0*/  LEA.HI.X.SX32 R188, R188, R176.reuse, 0x1, P5 ;  /* 0x000000b0bcbc7211 */ /* 0x080fe400028f0eff */
[----:B------:R-:W-:Y:S02]  /*e6d0*/  IADD3 R175, P5, R9, R171, RZ ;  /* 0x000000ab09af7210 */ /* 0x000fe40007fbe0ff */
[----:B------:R-:W-:-:S02]  /*e6e0*/  LEA.HI.X.SX32 R186, R186, R176, 0x1, P6 ;  /* 0x000000b0baba7211 */ /* 0x000fc400030f0eff */
[-C--:B------:R-:W-:Y:S02]  /*e6f0*/  LEA.HI.X.SX32 R184, R184, R176.reuse, 0x1, P1 ;  /* 0x000000b0b8b87211 */ /* 0x080fe400008f0eff */
[-C--:B------:R-:W-:Y:S02]  /*e700*/  LEA.HI.X.SX32 R182, R182, R176.reuse, 0x1, P2 ;  /* 0x000000b0b6b67211 */ /* 0x080fe400010f0eff */
[-C--:B------:R-:W-:Y:S02]  /*e710*/  LEA.HI.X.SX32 R180, R180, R176.reuse, 0x1, P3 ;  /* 0x000000b0b4b47211 */ /* 0x080fe400018f0eff */
[-C--:B------:R-:W-:Y:S02]  /*e720*/  LEA.HI.X.SX32 R178, R178, R176.reuse, 0x1, P4 ;  /* 0x000000b0b2b27211 */ /* 0x080fe400020f0eff */
[----:B------:R-:W-:Y:S02]  /*e730*/  LEA.HI.X.SX32 R176, R171, R176, 0x1, P5 ;  /* 0x000000b0abb07211 */ /* 0x000fe400028f0eff */
[----:B------:R-:W2:Y:S02]  /*e740*/  S2R R171, SR_TID.X ;  /* 0x0000000000ab7919 */ /* 0x000ea40000002100 */
[----:B--2---:R-:W-:-:S04]  /*e750*/  SHF.R.U32.HI R171, RZ, 0x6, R171 ;  /* 0x00000006ffab7819 */ /* 0x004fc800000116ab */
[----:B------:R-:W-:-:S04]  /*e760*/  SGXT.U32 R171, R171, 0x1 ;  /* 0x00000001abab781a */ /* 0x000fc80000000000 */
[----:B------:R-:W-:-:S05]  /*e770*/  LOP3.LUT R171, R171, 0x78, RZ, 0xfc, !PT ;  /* 0x00000078abab7812 */ /* 0x000fca00078efcff */
[----:B------:R-:W-:Y:S02]  /*e780*/  IMAD R168, R171, R10, RZ ;  /* 0x0000000aaba87224 */ /* 0x000fe400078e02ff */
[----:B------:R-:W2:Y:S02]  /*e790*/  S2R R171, SR_TID.X ;  /* 0x0000000000ab7919 */ /* 0x000ea40000002100 */
[----:B--2---:R-:W-:-:S04]  /*e7a0*/  SHF.R.U32.HI R171, RZ, 0x6, R171 ;  /* 0x00000006ffab7819 */ /* 0x004fc800000116ab */
[----:B------:R-:W-:-:S04]  /*e7b0*/  SGXT.U32 R171, R171, 0x1 ;  /* 0x00000001abab781a */ /* 0x000fc80000000000 */
[----:B------:R-:W-:-:S05]  /*e7c0*/  LOP3.LUT R171, R171, 0x70, RZ, 0xfc, !PT ;  /* 0x00000070abab7812 */ /* 0x000fca00078efcff */
[----:B------:R-:W-:Y:S02]  /*e7d0*/  IMAD R160, R171, R10, RZ ;  /* 0x0000000aaba07224 */ /* 0x000fe400078e02ff */
[----:B------:R-:W2:Y:S01]  /*e7e0*/  S2R R171, SR_TID.X ;  /* 0x0000000000ab7919 */ /* 0x000ea20000002100 */
[----:B------:R-:W-:-:S04]  /*e7f0*/  SHF.R.U32.HI R169, RZ, 0x6, R169 ;  /* 0x00000006ffa97819 */ /* 0x000fc800000116a9 */
[----:B------:R-:W-:-:S04]  /*e800*/  SGXT.U32 R169, R169, 0x1 ;  /* 0x00000001a9a9781a */ /* 0x000fc80000000000 */
[----:B------:R-:W-:-:S05]  /*e810*/  LOP3.LUT R169, R169, 0x72, RZ, 0xfc, !PT ;  /* 0x00000072a9a97812 */ /* 0x000fca00078efcff */
[----:B------:R-:W-:Y:S02]  /*e820*/  IMAD R162, R169, R10, RZ ;  /* 0x0000000aa9a27224 */ /* 0x000fe400078e02ff */
[----:B------:R-:W3:Y:S01]  /*e830*/  S2R R169, SR_TID.X ;  /* 0x0000000000a97919 */ /* 0x000ee20000002100 */
[----:B--2---:R-:W-:-:S04]  /*e840*/  SHF.R.U32.HI R171, RZ, 0x6, R171 ;  /* 0x00000006ffab7819 */ /* 0x004fc800000116ab */
[----:B------:R-:W-:-:S04]  /*e850*/  SGXT.U32 R171, R171, 0x1 ;  /* 0x00000001abab781a */ /* 0x000fc80000000000 */
[----:B------:R-:W-:-:S05]  /*e860*/  LOP3.LUT R171, R171, 0x68, RZ, 0xfc, !PT ;  /* 0x00000068abab7812 */ /* 0x000fca00078efcff */
[----:B------:R-:W-:Y:S02]  /*e870*/  IMAD R152, R171, R10, RZ ;  /* 0x0000000aab987224 */ /* 0x000fe400078e02ff */
[----:B------:R-:W2:Y:S01]  /*e880*/  S2R R171, SR_TID.X ;  /* 0x0000000000ab7919 */ /* 0x000ea20000002100 */
[----:B---3--:R-:W-:-:S04]  /*e890*/  SHF.R.U32.HI R169, RZ, 0x6, R169 ;  /* 0x00000006ffa97819 */ /* 0x008fc800000116a9 */
        /* <DEDUP_REMOVED lines=21> */
[----:B------:R-:W-:Y:S01]  /*e9f0*/  LOP3.LUT R169, R169, 0x5a, RZ, 0xfc, !PT ;  /* 0x0000005aa9a97812 */ /* 0x000fe200078efcff */
[----:B------:R-:W3:Y:S04]  /*ea00*/  S2R R165, SR_TID.X ;  /* 0x0000000000a57919 */ /* 0x000ee80000002100 */
[----:B------:R-:W-:Y:S01]  /*ea10*/  IMAD R122, R169, R10, RZ ;  /* 0x0000000aa97a7224 */ /* 0x000fe200078e02ff */
[----:B------:R-:W4:Y:S01]  /*ea20*/  S2R R167, SR_TID.X ;  /* 0x0000000000a77919 */ /* 0x000f220000002100 */
[----:B------:R-:W1:Y:S01]  /*ea30*/  S2R R169, SR_TID.X ;  /* 0x0000000000a97919 */ /* 0x000e620000002100 */
[----:B--2---:R-:W-:-:S04]  /*ea40*/  SHF.R.U32.HI R171, RZ, 0x6, R171 ;  /* 0x00000006ffab7819 */ /* 0x004fc800000116ab */
[----:B------:R-:W-:-:S04]  /*ea50*/  SGXT.U32 R171, R171, 0x1 ;  /* 0x00000001abab781a */ /* 0x000fc80000000000 */
[----:B------:R-:W-:-:S05]  /*ea60*/  LOP3.LUT R171, R171, 0x50, RZ, 0xfc, !PT ;  /* 0x00000050abab7812 */ /* 0x000fca00078efcff */
[----:B------:R-:W-:Y:S02]  /*ea70*/  IMAD R134, R171, R10, RZ ;  /* 0x0000000aab867224 */ /* 0x000fe400078e02ff */
[----:B------:R-:W2:Y:S01]  /*ea80*/  S2R R171, SR_TID.X ;  /* 0x0000000000ab7919 */ /* 0x000ea20000002100 */
[----:B---3--:R-:W-:Y:S02]  /*ea90*/  SHF.R.U32.HI R165, RZ, 0x6, R165 ;  /* 0x00000006ffa57819 */ /* 0x008fe400000116a5 */
[----:B----4-:R-:W-:Y:S02]  /*eaa0*/  SHF.R.U32.HI R167, RZ, 0x6, R167 ;  /* 0x00000006ffa77819 */ /* 0x010fe400000116a7 */
[----:B-1----:R-:W-:Y:S02]  /*eab0*/  SHF.R.U32.HI R169, RZ, 0x6, R169 ;  /* 0x00000006ffa97819 */ /* 0x002fe400000116a9 */
[----:B------:R-:W-:Y:S02]  /*eac0*/  SGXT.U32 R165, R165, 0x1 ;  /* 0x00000001a5a5781a */ /* 0x000fe40000000000 */
[----:B------:R-:W-:-:S02]  /*ead0*/  SGXT.U32 R167, R167, 0x1 ;  /* 0x00000001a7a7781a */ /* 0x000fc40000000000 */
[----:B------:R-:W-:Y:S02]  /*eae0*/  SGXT.U32 R169, R169, 0x1 ;  /* 0x00000001a9a9781a */ /* 0x000fe40000000000 */
[----:B------:R-:W-:Y:S02]  /*eaf0*/  LOP3.LUT R165, R165, 0x56, RZ, 0xfc, !PT ;  /* 0x00000056a5a57812 */ /* 0x000fe400078efcff */
[----:B------:R-:W-:Y:S02]  /*eb00*/  LOP3.LUT R167, R167, 0x54, RZ, 0xfc, !PT ;  /* 0x00000054a7a77812 */ /* 0x000fe400078efcff */
[----:B------:R-:W-:Y:S01]  /*eb10*/  LOP3.LUT R169, R169, 0x52, RZ, 0xfc, !PT ;  /* 0x00000052a9a97812 */ /* 0x000fe200078efcff */
[-C--:B------:R-:W-:Y:S02]  /*eb20*/  IMAD R126, R165, R10.reuse, RZ ;  /* 0x0000000aa57e7224 */ /* 0x080fe400078e02ff */
[----:B------:R-:W-:Y:S01]  /*eb30*/  IMAD R128, R167, R10, RZ ;  /* 0x0000000aa7807224 */ /* 0x000fe200078e02ff */
[----:B------:R-:W1:Y:S01]  /*eb40*/  S2R R165, SR_TID.X ;  /* 0x0000000000a57919 */ /* 0x000e620000002100 */
[----:B--2---:R-:W-:-:S04]  /*eb50*/  SHF.R.U32.HI R171, RZ, 0x6, R171 ;  /* 0x00000006ffab7819 */ /* 0x004fc800000116ab */
[----:B------:R-:W-:-:S04]  /*eb60*/  SGXT.U32 R171, R171, 0x1 ;  /* 0x00000001abab781a */ /* 0x000fc80000000000 */
[----:B------:R-:W-:Y:S01]  /*eb70*/  LOP3.LUT R171, R171, 0x48, RZ, 0xfc, !PT ;  /* 0x00000048abab7812 */ /* 0x000fe200078efcff */
[-C--:B------:R-:W-:Y:S01]  /*eb80*/  IMAD R132, R169, R10.reuse, RZ ;  /* 0x0000000aa9847224 */ /* 0x080fe200078e02ff */
[----:B------:R-:W2:Y:S03]  /*eb90*/  S2R R167, SR_TID.X ;  /* 0x0000000000a77919 */ /* 0x000ea60000002100 */
[----:B------:R-:W-:Y:S01]  /*eba0*/  IMAD R97, R171, R10, RZ ;  /* 0x0000000aab617224 */ /* 0x000fe200078e02ff */
[----:B------:R-:W3:Y:S01]  /*ebb0*/  S2R R169, SR_TID.X ;  /* 0x0000000000a97919 */ /* 0x000ee20000002100 */
[----:B------:R-:W4:Y:S01]  /*ebc0*/  S2R R171, SR_TID.X ;  /* 0x0000000000ab7919 */ /* 0x000f220000002100 */
[----:B------:R-:W4:Y:S01]  /*ebd0*/  S2R R173, SR_TID.X ;  /* 0x0000000000ad7919 */ /* 0x000f220000002100 */
[----:B------:R-:W-:Y:S02]  /*ebe0*/  SHF.R.U32.HI R161, RZ, 0x6, R161 ;  /* 0x00000006ffa17819 */ /* 0x000fe400000116a1 */
[----:B------:R-:W-:-:S02]  /*ebf0*/  SHF.R.U32.HI R163, RZ, 0x6, R163 ;  /* 0x00000006ffa37819 */ /* 0x000fc400000116a3 */
[----:B-1----:R-:W-:Y:S02]  /*ec00*/  SHF.R.U32.HI R165, RZ, 0x6, R165 ;  /* 0x00000006ffa57819 */ /* 0x002fe400000116a5 */
[----:B------:R-:W-:Y:S02]  /*ec10*/  SGXT.U32 R161, R161, 0x1 ;  /* 0x00000001a1a1781a */ /* 0x000fe40000000000 */
[----:B------:R-:W-:Y:S02]  /*ec20*/  SGXT.U32 R163, R163, 0x1 ;  /* 0x00000001a3a3781a */ /* 0x000fe40000000000 */
[----:B------:R-:W-:Y:S02]  /*ec30*/  SGXT.U32 R165, R165, 0x1 ;  /* 0x00000001a5a5781a */ /* 0x000fe40000000000 */
[----:B------:R-:W-:Y:S02]  /*ec40*/  LOP3.LUT R161, R161, 0x6e, RZ, 0xfc, !PT ;  /* 0x0000006ea1a17812 */ /* 0x000fe400078efcff */
[----:B--2---:R-:W-:-:S02]  /*ec50*/  SHF.R.U32.HI R167, RZ, 0x6, R167 ;  /* 0x00000006ffa77819 */ /* 0x004fc400000116a7 */
[----:B---3--:R-:W-:Y:S02]  /*ec60*/  SHF.R.U32.HI R169, RZ, 0x6, R169 ;  /* 0x00000006ffa97819 */ /* 0x008fe400000116a9 */
[----:B------:R-:W-:Y:S02]  /*ec70*/  SGXT.U32 R167, R167, 0x1 ;  /* 0x00000001a7a7781a */ /* 0x000fe40000000000 */
[----:B----4-:R-:W-:Y:S02]  /*ec80*/  SHF.R.U32.HI R171, RZ, 0x6, R171 ;  /* 0x00000006ffab7819 */ /* 0x010fe400000116ab */
[----:B------:R-:W-:Y:S02]  /*ec90*/  SGXT.U32 R169, R169, 0x1 ;  /* 0x00000001a9a9781a */ /* 0x000fe40000000000 */
[----:B------:R-:W-:Y:S02]  /*eca0*/  LOP3.LUT R163, R163, 0x6c, RZ, 0xfc, !PT ;  /* 0x0000006ca3a37812 */ /* 0x000fe400078efcff */
[----:B------:R-:W-:-:S02]  /*ecb0*/  SGXT.U32 R171, R171, 0x1 ;  /* 0x00000001abab781a */ /* 0x000fc40000000000 */
[----:B------:R-:W-:Y:S02]  /*ecc0*/  LOP3.LUT R165, R165, 0x4e, RZ, 0xfc, !PT ;  /* 0x0000004ea5a57812 */ /* 0x000fe400078efcff */
[----:B------:R-:W-:Y:S02]  /*ecd0*/  LOP3.LUT R167, R167, 0x4c, RZ, 0xfc, !PT ;  /* 0x0000004ca7a77812 */ /* 0x000fe400078efcff */
[----:B------:R-:W-:Y:S01]  /*ece0*/  SHF.R.U32.HI R173, RZ, 0x6, R173 ;  /* 0x00000006ffad7819 */ /* 0x000fe200000116ad */
[-C--:B------:R-:W-:Y:S01]  /*ecf0*/  IMAD R158, R161, R10.reuse, RZ ;  /* 0x0000000aa19e7224 */ /* 0x080fe200078e02ff */
[----:B------:R-:W-:Y:S01]  /*ed00*/  LOP3.LUT R169, R169, 0x4a, RZ, 0xfc, !PT ;  /* 0x0000004aa9a97812 */ /* 0x000fe200078efcff */
[-C--:B------:R-:W-:Y:S01]  /*ed10*/  IMAD R156, R163, R10.reuse, RZ ;  /* 0x0000000aa39c7224 */ /* 0x080fe200078e02ff */
[----:B------:R-:W-:Y:S01]  /*ed20*/  LOP3.LUT R171, R171, 0x40, RZ, 0xfc, !PT ;  /* 0x00000040abab7812 */ /* 0x000fe200078efcff */
[----:B------:R-:W1:Y:S01]  /*ed30*/  S2R R161, SR_TID.X ;  /* 0x0000000000a17919 */ /* 0x000e620000002100 */
[-C--:B------:R-:W-:Y:S01]  /*ed40*/  IMAD R136, R165, R10.reuse, RZ ;  /* 0x0000000aa5887224 */ /* 0x080fe200078e02ff */
[----:B------:R-:W-:Y:S01]  /*ed50*/  SGXT.U32 R173, R173, 0x1 ;  /* 0x00000001adad781a */ /* 0x000fe20000000000 */
[-C--:B------:R-:W-:Y:S01]  /*ed60*/  IMAD R138, R167, R10.reuse, RZ ;  /* 0x0000000aa78a7224 */ /* 0x080fe200078e02ff */
[----:B------:R-:W2:Y:S01]  /*ed70*/  S2R R163, SR_TID.X ;  /* 0x0000000000a37919 */ /* 0x000ea20000002100 */
[-C--:B------:R-:W-:Y:S01]  /*ed80*/  IMAD R142, R169, R10.reuse, RZ ;  /* 0x0000000aa98e7224 */ /* 0x080fe200078e02ff */
[----:B------:R-:W3:Y:S01]  /*ed90*/  S2R R165, SR_TID.X ;  /* 0x0000000000a57919 */ /* 0x000ee20000002100 */
[-C--:B------:R-:W-:Y:S01]  /*eda0*/  IMAD R105, R171, R10.reuse, RZ ;  /* 0x0000000aab697224 */ /* 0x080fe200078e02ff */
[----:B------:R-:W-:Y:S01]  /*edb0*/  LOP3.LUT R173, R173, 0x3a, RZ, 0xfc, !PT ;  /* 0x0000003aadad7812 */ /* 0x000fe200078efcff */
[----:B------:R-:W4:Y:S01]  /*edc0*/  S2R R167, SR_TID.X ;  /* 0x0000000000a77919 */ /* 0x000f220000002100 */
[----:B------:R-:W4:Y:S01]  /*edd0*/  S2R R169, SR_TID.X ;  /* 0x0000000000a97919 */ /* 0x000f220000002100 */
[----:B------:R-:W4:Y:S02]  /*ede0*/  S2R R171, SR_TID.X ;  /* 0x0000000000ab7919 */ /* 0x000f240000002100 */
[----:B------:R-:W-:-:S02]  /*edf0*/  IMAD R111, R173, R10, RZ ;  /* 0x0000000aad6f7224 */ /* 0x000fc400078e02ff */
[----:B------:R-:W4:Y:S01]  /*ee00*/  S2R R173, SR_TID.X ;  /* 0x0000000000ad7919 */ /* 0x000f220000002100 */
[----:B------:R-:W-:Y:S02]  /*ee10*/  SHF.R.S32.HI R9, RZ, 0x1f, R8 ;  /* 0x0000001fff097819 */ /* 0x000fe40000011408 */
[----:B-1----:R-:W-:Y:S02]  /*ee20*/  SHF.R.U32.HI R161, RZ, 0x6, R161 ;  /* 0x00000006ffa17819 */ /* 0x002fe400000116a1 */
[----:B--2---:R-:W-:Y:S02]  /*ee30*/  SHF.R.U32.HI R163, RZ, 0x6, R163 ;  /* 0x00000006ffa37819 */ /* 0x004fe400000116a3 */
[----:B------:R-:W-:Y:S02]  /*ee40*/  SGXT.U32 R161, R161, 0x1 ;  /* 0x00000001a1a1781a */ /* 0x000fe40000000000 */
[----:B---3--:R-:W-:Y:S02]  /*ee50*/  SHF.R.U32.HI R165, RZ, 0x6, R165 ;  /* 0x00000006ffa57819 */ /* 0x008fe400000116a5 */
[----:B------:R-:W-:-:S02]  /*ee60*/  LEA.HI R4, R9, R8, RZ, 0x7 ;  /* 0x0000000809047211 */ /* 0x000fc400078f38ff */
[----:B----4-:R-:W-:Y:S02]  /*ee70*/  SHF.R.U32.HI R167, RZ, 0x6, R167 ;  /* 0x00000006ffa77819 */ /* 0x010fe400000116a7 */
[----:B------:R-:W-:Y:S02]  /*ee80*/  SGXT.U32 R163, R163, 0x1 ;  /* 0x00000001a3a3781a */ /* 0x000fe40000000000 */
[----:B------:R-:W-:Y:S02]  /*ee90*/  SHF.R.U32.HI R169, RZ, 0x6, R169 ;  /* 0x00000006ffa97819 */ /* 0x000fe400000116a9 */
[----:B------:R-:W-:Y:S02]  /*eea0*/  SGXT.U32 R165, R165, 0x1 ;  /* 0x00000001a5a5781a */ /* 0x000fe40000000000 */
[----:B------:R-:W-:Y:S02]  /*eeb0*/  SHF.R.U32.HI R171, RZ, 0x6, R171 ;  /* 0x00000006ffab7819 */ /* 0x000fe400000116ab */
[----:B------:R-:W-:-:S02]  /*eec0*/  SGXT.U32 R167, R167, 0x1 ;  /* 0x00000001a7a7781a */ /* 0x000fc40000000000 */
[----:B------:R-:W-:Y:S02]  /*eed0*/  LOP3.LUT R161, R161, 0x66, RZ, 0xfc, !PT ;  /* 0x00000066a1a17812 */ /* 0x000fe400078efcff */
[----:B------:R-:W-:Y:S01]  /*eee0*/  SGXT.U32 R169, R169, 0x1 ;  /* 0x00000001a9a9781a */ /* 0x000fe20000000000 */
[----:B------:R-:W-:Y:S01]  /*eef0*/  STL [R1+0x3f8], R4 ;  /* 0x0003f80401007387 */ /* 0x000fe20000100800 */
[----:B------:R-:W-:Y:S02]  /*ef00*/  LOP3.LUT R163, R163, 0x64, RZ, 0xfc, !PT ;  /* 0x00000064a3a37812 */ /* 0x000fe400078efcff */
[----:B------:R-:W-:Y:S01]  /*ef10*/  SGXT.U32 R171, R171, 0x1 ;  /* 0x00000001abab781a */ /* 0x000fe20000000000 */
[----:B------:R-:W2:Y:S01]  /*ef20*/  LDL.LU R157, [R1+0x118] ;  /* 0x00011800019d7983 */ /* 0x000ea20000300800 */
[----:B------:R-:W-:Y:S02]  /*ef30*/  LOP3.LUT R165, R165, 0x46, RZ, 0xfc, !PT ;  /* 0x00000046a5a57812 */ /* 0x000fe400078efcff */
[----:B------:R-:W-:Y:S01]  /*ef40*/  LOP3.LUT R167, R167, 0x44, RZ, 0xfc, !PT ;  /* 0x00000044a7a77812 */ /* 0x000fe200078efcff */
[----:B------:R-:W3:Y:S01]  /*ef50*/  LDL.LU R159, [R1+0x11c] ;  /* 0x00011c00019f7983 */ /* 0x000ee20000300800 */
[----:B------:R-:W-:Y:S01]  /*ef60*/  SHF.R.U32.HI R173, RZ, 0x6, R173 ;  /* 0x00000006ffad7819 */ /* 0x000fe200000116ad */
[-C--:B------:R-:W-:Y:S01]  /*ef70*/  IMAD R150, R161, R10.reuse, RZ ;  /* 0x0000000aa1967224 */ /* 0x080fe200078e02ff */
[----:B------:R-:W-:Y:S01]  /*ef80*/  LOP3.LUT R169, R169, 0x42, RZ, 0xfc, !PT ;  /* 0x00000042a9a97812 */ /* 0x000fe200078efcff */
[----:B------:R-:W4:Y:S01]  /*ef90*/  LDL.LU R14, [R1+0x120] ;  /* 0x00012000010e7983 */ /* 0x000f220000300800 */
[----:B------:R-:W-:Y:S01]  /*efa0*/  LOP3.LUT R171, R171, 0x38, RZ, 0xfc, !PT ;  /* 0x00000038abab7812 */ /* 0x000fe200078efcff */
[-C--:B------:R-:W-:Y:S01]  /*efb0*/  IMAD R148, R163, R10.reuse, RZ ;  /* 0x0000000aa3947224 */ /* 0x080fe200078e02ff */
[----:B------:R-:W-:Y:S01]  /*efc0*/  SGXT.U32 R173, R173, 0x1 ;  /* 0x00000001adad781a */ /* 0x000fe20000000000 */
[----:B------:R-:W2:Y:S01]  /*efd0*/  LDL.LU R161, [R1+0x124] ;  /* 0x0001240001a17983 */ /* 0x000ea20000300800 */
[----:B------:R-:W-:-:S02]  /*efe0*/  IMAD R99, R165, R10, RZ ;  /* 0x0000000aa5637224 */ /* 0x000fc400078e02ff */
[-C--:B------:R-:W-:Y:S01]  /*eff0*/  IMAD R101, R167, R10.reuse, RZ ;  /* 0x0000000aa7657224 */ /* 0x080fe200078e02ff */
[----:B------:R-:W2:Y:S01]  /*f000*/  LDL.LU R163, [R1+0x128] ;  /* 0x0001280001a37983 */ /* 0x000ea20000300800 */
[----:B------:R-:W-:-:S03]  /*f010*/  IMAD R103, R169, R10, RZ ;  /* 0x0000000aa9677224 */ /* 0x000fc600078e02ff */
[----:B------:R-:W2:Y:S01]  /*f020*/  LDL.LU R165, [R1+0x12c] ;  /* 0x00012c0001a57983 */ /* 0x000ea20000300800 */
[-C--:B------:R-:W-:Y:S01]  /*f030*/  IMAD R113, R171, R10.reuse, RZ ;  /* 0x0000000aab717224 */ /* 0x080fe200078e02ff */
[----:B------:R-:W-:Y:S02]  /*f040*/  LOP3.LUT R173, R173, 0x36, RZ, 0xfc, !PT ;  /* 0x00000036adad7812 */ /* 0x000fe400078efcff */
[----:B------:R-:W2:Y:S04]  /*f050*/  LDL.LU R167, [R1+0x130] ;  /* 0x0001300001a77983 */ /* 0x000ea80000300800 */
[----:B------:R-:W2:Y:S01]  /*f060*/  LDL.LU R169, [R1+0x2f4] ;  /* 0x0002f40001a97983 */ /* 0x000ea20000300800 */
[----:B------:R-:W1:Y:S03]  /*f070*/  S2R R238, SR_TID.X ;  /* 0x0000000000ee7919 */ /* 0x000e660000002100 */
[----:B------:R-:W2:Y:S01]  /*f080*/  LDL.LU R171, [R1+0x134] ;  /* 0x0001340001ab7983 */ /* 0x000ea20000300800 */
[----:B------:R-:W-:-:S03]  /*f090*/  IMAD R115, R173, R10, RZ ;  /* 0x0000000aad737224 */ /* 0x000fc600078e02ff */
[----:B------:R-:W2:Y:S01]  /*f0a0*/  LDL.LU R173, [R1+0x1a0] ;  /* 0x0001a00001ad7983 */ /* 0x000ea20000300800 */
[----:B-1----:R-:W-:-:S04]  /*f0b0*/  SHF.R.U32.HI R238, RZ, 0x6, R238 ;  /* 0x00000006ffee7819 */ /* 0x002fc800000116ee */
[----:B------:R-:W-:-:S04]  /*f0c0*/  SGXT.U32 R238, R238, 0x1 ;  /* 0x00000001eeee781a */ /* 0x000fc80000000000 */
[----:B------:R-:W-:-:S05]  /*f0d0*/  LOP3.LUT R238, R238, 0x32, RZ, 0xfc, !PT ;  /* 0x00000032eeee7812 */ /* 0x000fca00078efcff */
[----:B------:R-:W-:Y:S02]  /*f0e0*/  IMAD R119, R238, R10, RZ ;  /* 0x0000000aee777224 */ /* 0x000fe400078e02ff */
[----:B------:R-:W2:Y:S01]  /*f0f0*/  LDL.LU R238, [R1+0x204] ;  /* 0x0002040001ee7983 */ /* 0x000ea20000300800 */
[----:B------:R-:W-:-:S04]  /*f100*/  SHF.R.U32.HI R139, RZ, 0x6, R139 ;  /* 0x00000006ff8b7819 */ /* 0x000fc8000001168b */
[----:B------:R-:W-:-:S04]  /*f110*/  SGXT.U32 R139, R139, 0x1 ;  /* 0x000000018b8b781a */ /* 0x000fc80000000000 */
[----:B------:R-:W-:-:S05]  /*f120*/  LOP3.LUT R139, R139, 0x30, RZ, 0xfc, !PT ;  /* 0x000000308b8b7812 */ /* 0x000fca00078efcff */
[----:B------:R-:W-:Y:S02]  /*f130*/  IMAD R121, R139, R10, RZ ;  /* 0x0000000a8b797224 */ /* 0x000fe400078e02ff */
[----:B------:R-:W2:Y:S01]  /*f140*/  LDL.LU R139, [R1+0x3cc] ;  /* 0x0003cc00018b7983 */ /* 0x000ea20000300800 */
[----:B------:R-:W-:Y:S02]  /*f150*/  SHF.R.U32.HI R155, RZ, 0x6, R155 ;  /* 0x00000006ff9b7819 */ /* 0x000fe4000001169b */
[----:B------:R-:W-:Y:S02]  /*f160*/  SHF.R.U32.HI R140, RZ, 0x6, R140 ;  /* 0x00000006ff8c7819 */ /* 0x000fe4000001168c */
[----:B------:R-:W-:Y:S02]  /*f170*/  SHF.R.U32.HI R137, RZ, 0x6, R137 ;  /* 0x00000006ff897819 */ /* 0x000fe40000011689 */
[----:B------:R-:W-:Y:S02]  /*f180*/  SGXT.U32 R155, R155, 0x1 ;  /* 0x000000019b9b781a */ /* 0x000fe40000000000 */
[----:B------:R-:W-:-:S02]  /*f190*/  SGXT.U32 R140, R140, 0x1 ;  /* 0x000000018c8c781a */ /* 0x000fc40000000000 */
[----:B------:R-:W-:Y:S02]  /*f1a0*/  SGXT.U32 R137, R137, 0x1 ;  /* 0x000000018989781a */ /* 0x000fe40000000000 */
[----:B------:R-:W-:Y:S02]  /*f1b0*/  LOP3.LUT R140, R140, 0x2c, RZ, 0xfc, !PT ;  /* 0x0000002c8c8c7812 */ /* 0x000fe400078efcff */
[----:B------:R-:W-:Y:S02]  /*f1c0*/  LOP3.LUT R137, R137, 0x2e, RZ, 0xfc, !PT ;  /* 0x0000002e89897812 */ /* 0x000fe400078efcff */
[----:B------:R-:W-:Y:S01]  /*f1d0*/  LOP3.LUT R155, R155, 0x2a, RZ, 0xfc, !PT ;  /* 0x0000002a9b9b7812 */ /* 0x000fe200078efcff */
[-C--:B------:R-:W-:Y:S02]  /*f1e0*/  IMAD R125, R140, R10.reuse, RZ ;  /* 0x0000000a8c7d7224 */ /* 0x080fe400078e02ff */
[-C--:B------:R-:W-:Y:S01]  /*f1f0*/  IMAD R123, R137, R10.reuse, RZ ;  /* 0x0000000a897b7224 */ /* 0x080fe200078e02ff */
[----:B------:R-:W1:Y:S01]  /*f200*/  S2R R140, SR_TID.X ;  /* 0x00000000008c7919 */ /* 0x000e620000002100 */
[----:B------:R-:W-:-:S02]  /*f210*/  IMAD R64, R155, R10, RZ ;  /* 0x0000000a9b407224 */ /* 0x000fc400078e02ff */
[----:B------:R-:W1:Y:S01]  /*f220*/  S2R R155, SR_TID.X ;  /* 0x00000000009b7919 */ /* 0x000e620000002100 */
[----:B------:R-:W1:Y:S01]  /*f230*/  S2R R137, SR_TID.X ;  /* 0x0000000000897919 */ /* 0x000e620000002100 */
[----:B------:R-:W-:-:S04]  /*f240*/  SHF.R.U32.HI R153, RZ, 0x6, R153 ;  /* 0x00000006ff997819 */ /* 0x000fc80000011699 */
[----:B------:R-:W-:-:S04]  /*f250*/  SGXT.U32 R153, R153, 0x1 ;  /* 0x000000019999781a */ /* 0x000fc80000000000 */
[----:B------:R-:W-:Y:S02]  /*f260*/  LOP3.LUT R153, R153, 0x28, RZ, 0xfc, !PT ;  /* 0x0000002899997812 */ /* 0x000fe400078efcff */
[----:B-1----:R-:W-:Y:S02]  /*f270*/  SHF.R.U32.HI R140, RZ, 0x6, R140 ;  /* 0x00000006ff8c7819 */ /* 0x002fe4000001168c */
        /* <DEDUP_REMOVED lines=12> */
[----:B------:R-:W-:Y:S01]  /*f340*/  IMAD R8, R155, R10, RZ ;  /* 0x0000000a9b087224 */ /* 0x000fe200078e02ff */
[----:B------:R-:W1:Y:S01]  /*f350*/  S2R R140, SR_TID.X ;  /* 0x00000000008c7919 */ /* 0x000e620000002100 */
[----:B------:R-:W1:Y:S01]  /*f360*/  S2R R155, SR_TID.X ;  /* 0x00000000009b7919 */ /* 0x000e620000002100 */
[----:B------:R-:W1:Y:S01]  /*f370*/  S2R R137, SR_TID.X ;  /* 0x0000000000897919 */ /* 0x000e620000002100 */
[----:B------:R-:W-:Y:S02]  /*f380*/  SHF.R.U32.HI R164, RZ, 0x6, R164 ;  /* 0x00000006ffa47819 */ /* 0x000fe400000116a4 */
[----:B------:R-:W-:Y:S02]  /*f390*/  SHF.R.U32.HI R166, RZ, 0x6, R166 ;  /* 0x00000006ffa67819 */ /* 0x000fe400000116a6 */
[----:B------:R-:W-:Y:S02]  /*f3a0*/  SGXT.U32 R164, R164, 0x1 ;  /* 0x00000001a4a4781a */ /* 0x000fe40000000000 */
[----:B------:R-:W-:-:S02]  /*f3b0*/  SGXT.U32 R166, R166, 0x1 ;  /* 0x00000001a6a6781a */ /* 0x000fc40000000000 */
[----:B------:R-:W-:Y:S02]  /*f3c0*/  LOP3.LUT R164, R164, 0x74, RZ, 0xfc, !PT ;  /* 0x00000074a4a47812 */ /* 0x000fe400078efcff */
[----:B------:R-:W-:Y:S02]  /*f3d0*/  LOP3.LUT R166, R166, 0x76, RZ, 0xfc, !PT ;  /* 0x00000076a6a67812 */ /* 0x000fe400078efcff */
[----:B-1----:R-:W-:Y:S02]  /*f3e0*/  SHF.R.U32.HI R153, RZ, 0x6, R153 ;  /* 0x00000006ff997819 */ /* 0x002fe40000011699 */
[----:B------:R-:W-:Y:S02]  /*f3f0*/  SHF.R.U32.HI R140, RZ, 0x6, R140 ;  /* 0x00000006ff8c7819 */ /* 0x000fe4000001168c */
[----:B------:R-:W-:Y:S02]  /*f400*/  SHF.R.U32.HI R155, RZ, 0x6, R155 ;  /* 0x00000006ff9b7819 */ /* 0x000fe4000001169b */
[----:B------:R-:W-:-:S02]  /*f410*/  SHF.R.U32.HI R137, RZ, 0x6, R137 ;  /* 0x00000006ff897819 */ /* 0x000fc40000011689 */
[----:B------:R-:W-:Y:S02]  /*f420*/  SGXT.U32 R155, R155, 0x1 ;  /* 0x000000019b9b781a */ /* 0x000fe40000000000 */
[----:B------:R-:W-:Y:S02]  /*f430*/  SGXT.U32 R140, R140, 0x1 ;  /* 0x000000018c8c781a */ /* 0x000fe40000000000 */
[----:B------:R-:W-:Y:S02]  /*f440*/  SGXT.U32 R137, R137, 0x1 ;  /* 0x000000018989781a */ /* 0x000fe40000000000 */
[----:B------:R-:W-:Y:S02]  /*f450*/  SGXT.U32 R153, R153, 0x1 ;  /* 0x000000019999781a */ /* 0x000fe40000000000 */
[----:B------:R-:W-:Y:S02]  /*f460*/  LOP3.LUT R137, R137, 0x1e, RZ, 0xfc, !PT ;  /* 0x0000001e89897812 */ /* 0x000fe400078efcff */
[----:B------:R-:W-:-:S02]  /*f470*/  LOP3.LUT R153, R153, 0x20, RZ, 0xfc, !PT ;  /* 0x0000002099997812 */ /* 0x000fc400078efcff */
[----:B------:R-:W-:Y:S02]  /*f480*/  LOP3.LUT R140, R140, 0x1c, RZ, 0xfc, !PT ;  /* 0x0000001c8c8c7812 */ /* 0x000fe400078efcff */
[----:B------:R-:W-:Y:S01]  /*f490*/  LOP3.LUT R155, R155, 0x18, RZ, 0xfc, !PT ;  /* 0x000000189b9b7812 */ /* 0x000fe200078efcff */
[-C--:B------:R-:W-:Y:S02]  /*f4a0*/  IMAD R166, R166, R10.reuse, RZ ;  /* 0x0000000aa6a67224 */ /* 0x080fe400078e02ff */
[-C--:B------:R-:W-:Y:S02]  /*f4b0*/  IMAD R164, R164, R10.reuse, RZ ;  /* 0x0000000aa4a47224 */ /* 0x080fe400078e02ff */
[-C--:B------:R-:W-:Y:S02]  /*f4c0*/  IMAD R29, R153, R10.reuse, RZ ;  /* 0x0000000a991d7224 */ /* 0x080fe400078e02ff */
[-C--:B------:R-:W-:Y:S02]  /*f4d0*/  IMAD R26, R137, R10.reuse, RZ ;  /* 0x0000000a891a7224 */ /* 0x080fe400078e02ff */
[----:B------:R-:W-:-:S02]  /*f4e0*/  IMAD R27, R140, R10, RZ ;  /* 0x0000000a8c1b7224 */ /* 0x000fc400078e02ff */
[----:B------:R-:W-:Y:S01]  /*f4f0*/  IMAD R28, R155, R10, RZ ;  /* 0x0000000a9b1c7224 */ /* 0x000fe200078e02ff */
[C---:B---3--:R-:W-:Y:S02]  /*f500*/  IADD3 R13, P3, R7.reuse, R159, RZ ;  /* 0x0000009f070d7210 */ /* 0x048fe40007f7e0ff */
[----:B----4-:R-:W-:Y:S02]  /*f510*/  IADD3 R15, P4, R7, R14, RZ ;  /* 0x0000000e070f7210 */ /* 0x010fe40007f9e0ff */
[-C--:B------:R-:W-:Y:S02]  /*f520*/  LEA.HI.X.SX32 R12, R159, R130.reuse, 0x1, P3 ;  /* 0x000000829f0c7211 */ /* 0x080fe400018f0eff */
[----:B------:R-:W-:Y:S02]  /*f530*/  LEA.HI.X.SX32 R14, R14, R130, 0x1, P4 ;  /* 0x000000820e0e7211 */ /* 0x000fe400020f0eff */
[C---:B--2---:R-:W-:Y:S02]  /*f540*/  IADD3 R11, P2, R7.reuse, R157, RZ ;  /* 0x0000009d070b7210 */ /* 0x044fe40007f5e0ff */
[----:B------:R-:W-:-:S02]  /*f550*/  IADD3 R17, P5, R7, R161, RZ ;  /* 0x000000a107117210 */ /* 0x000fc40007fbe0ff */
[----:B------:R-:W-:Y:S02]  /*f560*/  IADD3 R19, P6, R7, R163, RZ ;  /* 0x000000a307137210 */ /* 0x000fe40007fde0ff */
[-C--:B------:R-:W-:Y:S02]  /*f570*/  LEA.HI.X.SX32 R10, R157, R130.reuse, 0x1, P2 ;  /* 0x000000829d0a7211 */ /* 0x080fe400010f0eff */
[-C--:B------:R-:W-:Y:S02]  /*f580*/  LEA.HI.X.SX32 R16, R161, R130.reuse, 0x1, P5 ;  /* 0x00000082a1107211 */ /* 0x080fe400028f0eff */
[C---:B------:R-:W-:Y:S02]  /*f590*/  IADD3 R57, P3, R7.reuse, R169, RZ ;  /* 0x000000a907397210 */ /* 0x040fe40007f7e0ff */
[----:B------:R-:W-:Y:S02]  /*f5a0*/  IADD3 R23, P2, R7, R167, RZ ;  /* 0x000000a707177210 */ /* 0x000fe40007f5e0ff */
[----:B------:R-:W-:-:S02]  /*f5b0*/  LEA.HI.X.SX32 R56, R169, R130, 0x1, P3 ;  /* 0x00000082a9387211 */ /* 0x000fc400018f0eff */
[----:B------:R-:W-:-:S04]  /*f5c0*/  IADD3 R59, P4, R7, R171, RZ ;  /* 0x000000ab073b7210 */ /* 0x000fc80007f9e0ff */
[----:B------:R-:W-:Y:S02]  /*f5d0*/  LEA.HI.X.SX32 R58, R171, R130, 0x1, P4 ;  /* 0x00000082ab3a7211 */ /* 0x000fe400020f0eff */
[C---:B------:R-:W-:Y:S02]  /*f5e0*/  IADD3 R171, P3, R7.reuse, R172, RZ ;  /* 0x000000ac07ab7210 */ /* 0x040fe40007f7e0ff */
[----:B------:R-:W-:Y:S02]  /*f5f0*/  IADD3 R61, P5, R7, R173, RZ ;  /* 0x000000ad073d7210 */ /* 0x000fe40007fbe0ff */
[-C--:B------:R-:W-:Y:S02]  /*f600*/  LEA.HI.X.SX32 R18, R163, R130.reuse, 0x1, P6 ;  /* 0x00000082a3127211 */ /* 0x080fe400030f0eff */
[-C--:B------:R-:W-:Y:S02]  /*f610*/  LEA.HI.X.SX32 R172, R172, R130.reuse, 0x1, P3 ;  /* 0x00000082acac7211 */ /* 0x080fe400018f0eff */
[----:B------:R-:W-:-:S02]  /*f620*/  LEA.HI.X.SX32 R22, R167, R130, 0x1, P2 ;  /* 0x00000082a7167211 */ /* 0x000fc400010f0eff */
[----:B------:R-:W-:Y:S02]  /*f630*/  LEA.HI.X.SX32 R60, R173, R130, 0x1, P5 ;  /* 0x00000082ad3c7211 */ /* 0x000fe400028f0eff */
[C---:B------:R-:W-:Y:S02]  /*f640*/  IADD3 R169, P4, R7.reuse, R170, RZ ;  /* 0x000000aa07a97210 */ /* 0x040fe40007f9e0ff */
[C---:B------:R-:W-:Y:S02]  /*f650*/  IADD3 R163, P3, R7.reuse, R164, RZ ;  /* 0x000000a407a37210 */ /* 0x040fe40007f7e0ff */
[C---:B------:R-:W-:Y:S02]  /*f660*/  IADD3 R21, P1, R7.reuse, R165, RZ ;  /* 0x000000a507157210 */ /* 0x040fe40007f3e0ff */
[C---:B------:R-:W-:Y:S02]  /*f670*/  IADD3 R173, P2, R7.reuse, R174, RZ ;  /* 0x000000ae07ad7210 */ /* 0x040fe40007f5e0ff */
[----:B------:R-:W-:-:S02]  /*f680*/  IADD3 R167, P5, R7, R168, RZ ;  /* 0x000000a807a77210 */ /* 0x000fc40007fbe0ff */
[-C--:B------:R-:W-:Y:S02]  /*f690*/  LEA.HI.X.SX32 R170, R170, R130.reuse, 0x1, P4 ;  /* 0x00000082aaaa7211 */ /* 0x080fe400020f0eff */
[-C--:B------:R-:W-:Y:S02]  /*f6a0*/  LEA.HI.X.SX32 R164, R164, R130.reuse, 0x1, P3 ;  /* 0x00000082a4a47211 */ /* 0x080fe400018f0eff */
[-C--:B------:R-:W-:Y:S02]  /*f6b0*/  LEA.HI.X.SX32 R20, R165, R130.reuse, 0x1, P1 ;  /* 0x00000082a5147211 */ /* 0x080fe400008f0eff */
[----:B------:R-:W-:Y:S02]  /*f6c0*/  LEA.HI.X.SX32 R174, R174, R130, 0x1, P2 ;  /* 0x00000082aeae7211 */ /* 0x000fe400010f0eff */
[----:B------:R-:W-:Y:S02]  /*f6d0*/  IADD3 R161, P4, R7, R162, RZ ;  /* 0x000000a207a17210 */ /* 0x000fe40007f9e0ff */
[----:B------:R-:W-:-:S02]  /*f6e0*/  LEA.HI.X.SX32 R168, R168, R130, 0x1, P5 ;  /* 0x00000082a8a87211 */ /* 0x000fc400028f0eff */
[C---:B------:R-:W-:Y:S02]  /*f6f0*/  IADD3 R155, P3, R7.reuse, R156, RZ ;  /* 0x0000009c079b7210 */ /* 0x040fe40007f7e0ff */
[C---:B------:R-:W-:Y:S02]  /*f700*/  IADD3 R165, P2, R7.reuse, R166, RZ ;  /* 0x000000a607a57210 */ /* 0x040fe40007f5e0ff */
[----:B------:R-:W-:Y:S02]  /*f710*/  IADD3 R159, P5, R7, R160, RZ ;  /* 0x000000a0079f7210 */ /* 0x000fe40007fbe0ff */
[-C--:B------:R-:W-:Y:S02]  /*f720*/  LEA.HI.X.SX32 R162, R162, R130.reuse, 0x1, P4 ;  /* 0x00000082a2a27211 */ /* 0x080fe400020f0eff */
[-C--:B------:R-:W-:Y:S02]  /*f730*/  LEA.HI.X.SX32 R156, R156, R130.reuse, 0x1, P3 ;  /* 0x000000829c9c7211 */ /* 0x080fe400018f0eff */
[----:B------:R-:W-:-:S02]  /*f740*/  LEA.HI.X.SX32 R166, R166, R130, 0x1, P2 ;  /* 0x00000082a6a67211 */ /* 0x000fc400010f0eff */
[C---:B------:R-:W-:Y:S02]  /*f750*/  IADD3 R153, P4, R7.reuse, R154, RZ ;  /* 0x0000009a07997210 */ /* 0x040fe40007f9e0ff */
[----:B------:R-:W-:Y:S02]  /*f760*/  LEA.HI.X.SX32 R160, R160, R130, 0x1, P5 ;  /* 0x00000082a0a07211 */ /* 0x000fe400028f0eff */
[C---:B------:R-:W-:Y:S02]  /*f770*/  IADD3 R147, P3, R7.reuse, R148, RZ ;  /* 0x0000009407937210 */ /* 0x040fe40007f7e0ff */
[C---:B------:R-:W-:Y:S02]  /*f780*/  IADD3 R157, P2, R7.reuse, R158, RZ ;  /* 0x0000009e079d7210 */ /* 0x040fe40007f5e0ff */
[----:B------:R-:W-:Y:S02]  /*f790*/  IADD3 R151, P5, R7, R152, RZ ;  /* 0x0000009807977210 */ /* 0x000fe40007fbe0ff */
[----:B------:R-:W-:-:S02]  /*f7a0*/  LEA.HI.X.SX32 R154, R154, R130, 0x1, P4 ;  /* 0x000000829a9a7211 */ /* 0x000fc400020f0eff */
[-C--:B------:R-:W-:Y:S02]  /*f7b0*/  LEA.HI.X.SX32 R148, R148, R130.reuse, 0x1, P3 ;  /* 0x0000008294947211 */ /* 0x080fe400018f0eff */
[----:B------:R-:W-:Y:S02]  /*f7c0*/  LEA.HI.X.SX32 R158, R158, R130, 0x1, P2 ;  /* 0x000000829e9e7211 */ /* 0x000fe400010f0eff */
[C---:B------:R-:W-:Y:S02]  /*f7d0*/  IADD3 R145, P4, R7.reuse, R146, RZ ;  /* 0x0000009207917210 */ /* 0x040fe40007f9e0ff */
[----:B------:R-:W-:Y:S02]  /*f7e0*/  LEA.HI.X.SX32 R152, R152, R130, 0x1, P5 ;  /* 0x0000008298987211 */ /* 0x000fe400028f0eff */
[C---:B------:R-:W-:Y:S02]  /*f7f0*/  IADD3 R69, P3, R7.reuse, R120, RZ ;  /* 0x0000007807457210 */ /* 0x040fe40007f7e0ff */
[----:B------:R-:W-:-:S02]  /*f800*/  IADD3 R149, P2, R7, R150, RZ ;  /* 0x0000009607957210 */ /* 0x000fc40007f5e0ff */
[C---:B------:R-:W-:Y:S02]  /*f810*/  IADD3 R140, P5, R7.reuse, R144, RZ ;  /* 0x00000090078c7210 */ /* 0x040fe40007fbe0ff */
        /* <DEDUP_REMOVED lines=23> */
[----:B------:R-:W-:Y:S02]  /*f990*/  IADD3 R89, P5, R7, R97, RZ ;  /* 0x0000006107597210 */ /* 0x000fe40007fbe0ff */
[-C--:B------:R-:W-:Y:S02]  /*f9a0*/  LEA.HI.X.SX32 R142, R142, R130.reuse, 0x1, P4 ;  /* 0x000000828e8e7211 */ /* 0x080fe400020f0eff */
[----:B------:R-:W-:Y:S02]  /*f9b0*/  LEA.HI.X.SX32 R127, R101, R130, 0x1, P3 ;  /* 0x00000082657f7211 */ /* 0x000fe400018f0eff */
[C---:B------:R-:W-:Y:S02]  /*f9c0*/  IADD3 R63, P6, R7.reuse, R238, RZ ;  /* 0x000000ee073f7210 */ /* 0x040fe40007fde0ff */
[----:B------:R-:W-:Y:S02]  /*f9d0*/  LEA.HI.X.SX32 R136, R136, R130, 0x1, P2 ;  /* 0x0000008288887211 */ /* 0x000fe400010f0eff */
[----:B------:R-:W-:-:S02]  /*f9e0*/  IADD3 R95, P4, R7, R103, RZ ;  /* 0x00000067075f7210 */ /* 0x000fc40007f9e0ff */
[-C--:B------:R-:W-:Y:S02]  /*f9f0*/  LEA.HI.X.SX32 R143, R97, R130.reuse, 0x1, P5 ;  /* 0x00000082618f7211 */ /* 0x080fe400028f0eff */
[C---:B------:R-:W-:Y:S02]  /*fa00*/  IADD3 R91, P2, R7.reuse, R99, RZ ;  /* 0x00000063075b7210 */ /* 0x040fe40007f5e0ff */
[----:B------:R-:W-:Y:S01]  /*fa10*/  IADD3 R97, P5, R7, R105, RZ ;  /* 0x0000006907617210 */ /* 0x000fe20007fbe0ff */
[----:B------:R1:W-:Y:S01]  /*fa20*/  STL [R1+0xd4], R127 ;  /* 0x0000d47f01007387 */ /* 0x0003e20000100800 */
[-C--:B------:R-:W-:Y:S02]  /*fa30*/  LEA.HI.X.SX32 R62, R238, R130.reuse, 0x1, P6 ;  /* 0x00000082ee3e7211 */ /* 0x080fe400030f0eff */
[-C--:B------:R-:W-:Y:S02]  /*fa40*/  LEA.HI.X.SX32 R129, R103, R130.reuse, 0x1, P4 ;  /* 0x0000008267817211 */ /* 0x080fe400020f0eff */
[----:B------:R-:W-:-:S02]  /*fa50*/  LEA.HI.X.SX32 R238, R99, R130, 0x1, P2 ;  /* 0x0000008263ee7211 */ /* 0x000fc400010f0eff */
[----:B------:R-:W-:Y:S02]  /*fa60*/  IADD3 R99, P2, R7, R107, RZ ;  /* 0x0000006b07637210 */ /* 0x000fe40007f5e0ff */
[----:B-1----:R-:W-:Y:S02]  /*fa70*/  LEA.HI.X.SX32 R127, R105, R130, 0x1, P5 ;  /* 0x00000082697f7211 */ /* 0x002fe400028f0eff */
[C---:B------:R-:W-:Y:S01]  /*fa80*/  IADD3 R101, P3, R7.reuse, R109, RZ ;  /* 0x0000006d07657210 */ /* 0x040fe20007f7e0ff */
[----:B------:R1:W-:Y:S01]  /*fa90*/  STL [R1+0xd8], R129 ;  /* 0x0000d88101007387 */ /* 0x0003e20000100800 */
[----:B------:R-:W-:-:S03]  /*faa0*/  IADD3 R103, P4, R7, R111, RZ ;  /* 0x0000006f07677210 */ /* 0x000fc60007f9e0ff */
[----:B------:R2:W-:Y:S01]  /*fab0*/  STL [R1+0xdc], R127 ;  /* 0x0000dc7f01007387 */ /* 0x0005e20000100800 */
[----:B------:R-:W-:Y:S02]  /*fac0*/  IADD3 R105, P5, R7, R113, RZ ;  /* 0x0000007107697210 */ /* 0x000fe40007fbe0ff */
[-C--:B-1----:R-:W-:Y:S02]  /*fad0*/  LEA.HI.X.SX32 R129, R107, R130.reuse, 0x1, P2 ;  /* 0x000000826b817211 */ /* 0x082fe400010f0eff */
[----:B--2---:R-:W-:-:S03]  /*fae0*/  LEA.HI.X.SX32 R127, R109, R130, 0x1, P3 ;  /* 0x000000826d7f7211 */ /* 0x004fc600018f0eff */
        /* <DEDUP_REMOVED lines=22> */
[-C--:B------:R-:W-:Y:S02]  /*fc50*/  LEA.HI.X.SX32 R64, R64, R130.reuse, 0x1, P4 ;  /* 0x0000008240407211 */ /* 0x080fe400020f0eff */
[-C--:B-1----:R-:W-:Y:S02]  /*fc60*/  LEA.HI.X.SX32 R129, R123, R130.reuse, 0x1, P2 ;  /* 0x000000827b817211 */ /* 0x082fe400010f0eff */
[----:B--2---:R-:W-:-:S03]  /*fc70*/  LEA.HI.X.SX32 R127, R125, R130, 0x1, P3 ;  /* 0x000000827d7f7211 */ /* 0x004fc600018f0eff */
[----:B------:R-:W-:Y:S01]  /*fc80*/  STL [R1+0x104], R129 ;  /* 0x0001048101007387 */ /* 0x000fe20000100800 */
[----:B------:R-:W-:Y:S02]  /*fc90*/  IADD3 R123, P2, R7, R24, RZ ;  /* 0x00000018077b7210 */ /* 0x000fe40007f5e0ff */
[----:B------:R-:W-:Y:S01]  /*fca0*/  LEA.HI.X.SX32 R131, R25, R130, 0x1, P5 ;  /* 0x0000008219837211 */ /* 0x000fe200028f0eff */
[----:B------:R1:W-:Y:S01]  /*fcb0*/  STL [R1+0x108], R127 ;  /* 0x0001087f01007387 */ /* 0x0003e20000100800 */
[----:B------:R-:W-:-:S03]  /*fcc0*/  IADD3 R125, P3, R7, R9, RZ ;  /* 0x00000009077d7210 */ /* 0x000fc60007f7e0ff */
[----:B------:R2:W-:Y:S01]  /*fcd0*/  STL [R1+0x10c], R64 ;  /* 0x00010c4001007387 */ /* 0x0005e20000100800 */
[C---:B------:R-:W-:Y:S02]  /*fce0*/  IADD3 R65, P1, R7.reuse, R139, RZ ;  /* 0x0000008b07417210 */ /* 0x040fe40007f3e0ff */
[----:B------:R-:W-:Y:S02]  /*fcf0*/  SHF.R.S32.HI R4, RZ, 0x1f, R6 ;  /* 0x0000001fff047819 */ /* 0x000fe40000011406 */
[----:B-1----:R-:W-:Y:S01]  /*fd00*/  IADD3 R127, P4, R7, R8, RZ ;  /* 0x00000008077f7210 */ /* 0x002fe20007f9e0ff */
[----:B------:R1:W-:Y:S01]  /*fd10*/  STL [R1+0x110], R131 ;  /* 0x0001108301007387 */ /* 0x0003e20000100800 */
[----:B------:R-:W-:Y:S02]  /*fd20*/  SHF.R.S32.HI R0, RZ, 0x1f, R5 ;  /* 0x0000001fff007819 */ /* 0x000fe40000011405 */
[-C--:B--2---:R-:W-:Y:S02]  /*fd30*/  LEA.HI.X.SX32 R64, R24, R130.reuse, 0x1, P2 ;  /* 0x0000008218407211 */ /* 0x084fe400010f0eff */
[----:B------:R-:W-:-:S02]  /*fd40*/  LEA.HI.X.SX32 R9, R9, R130, 0x1, P3 ;  /* 0x0000008209097211 */ /* 0x000fc400018f0eff */
[----:B------:R-:W-:Y:S01]  /*fd50*/  LEA.HI.X.SX32 R8, R8, R130, 0x1, P4 ;  /* 0x0000008208087211 */ /* 0x000fe200020f0eff */
[----:B------:R2:W-:Y:S01]  /*fd60*/  STL [R1+0x114], R64 ;  /* 0x0001144001007387 */ /* 0x0005e20000100800 */
[C---:B------:R-:W-:Y:S02]  /*fd70*/  IADD3 R129, P5, R7.reuse, R29, RZ ;  /* 0x0000001d07817210 */ /* 0x040fe40007fbe0ff */
[C---:B-1----:R-:W-:Y:S02]  /*fd80*/  IADD3 R131, P2, R7.reuse, R26, RZ ;  /* 0x0000001a07837210 */ /* 0x042fe40007f5e0ff */
[C---:B------:R-:W-:Y:S02]  /*fd90*/  IADD3 R133, P3, R7.reuse, R27, RZ ;  /* 0x0000001b07857210 */ /* 0x040fe40007f7e0ff */
[C---:B------:R-:W-:Y:S02]  /*fda0*/  IADD3 R137, P4, R7.reuse, R30, RZ ;  /* 0x0000001e07897210 */ /* 0x040fe40007f9e0ff */
[----:B------:R-:W-:Y:S01]  /*fdb0*/  IADD3 R135, P6, R7, R28, RZ ;  /* 0x0000001c07877210 */ /* 0x000fe20007fde0ff */
[----:B------:R-:W-:Y:S01]  /*fdc0*/  IMAD R7, R0, 0xc, RZ ;  /* 0x0000000c00077824 */ /* 0x000fe200078e02ff */
[-C--:B--2---:R-:W-:Y:S01]  /*fdd0*/  LEA.HI.X.SX32 R64, R139, R130.reuse, 0x1, P1 ;  /* 0x000000828b407211 */ /* 0x084fe200008f0eff */
[----:B------:R-:W-:Y:S01]  /*fde0*/  IMAD R139, R4, 0xc, RZ ;  /* 0x0000000c048b7824 */ /* 0x000fe200078e02ff */
[-C--:B------:R-:W-:Y:S01]  /*fdf0*/  LEA.HI.X.SX32 R4, R29, R130.reuse, 0x1, P5 ;  /* 0x000000821d047211 */ /* 0x080fe200028f0eff */
[----:B------:R-:W-:Y:S01]  /*fe00*/  IMAD.WIDE.U32 R24, R5, 0xc, R2 ;  /* 0x0000000c05187825 */ /* 0x000fe200078e0002 */
[----:B------:R-:W-:-:S02]  /*fe10*/  LEA.HI.X.SX32 R141, R26, R130, 0x1, P2 ;  /* 0x000000821a8d7211 */ /* 0x000fc400010f0eff */
[-C--:B------:R-:W-:Y:S02]  /*fe20*/  LEA.HI.X.SX32 R3, R27, R130.reuse, 0x1, P3 ;  /* 0x000000821b037211 */ /* 0x080fe400018f0eff */
[-C--:B------:R-:W-:Y:S02]  /*fe30*/  LEA.HI.X.SX32 R0, R30, R130.reuse, 0x1, P4 ;  /* 0x000000821e007211 */ /* 0x080fe400020f0eff */
[----:B------:R-:W-:Y:S02]  /*fe40*/  LEA.HI.X.SX32 R2, R28, R130, 0x1, P6 ;  /* 0x000000821c027211 */ /* 0x000fe400030f0eff */
[C---:B------:R-:W-:Y:S01]  /*fe50*/  SHF.L.U64.HI R130, R114.reuse, 0x2, R116 ;  /* 0x0000000272827819 */ /* 0x040fe20000010274 */
[----:B------:R-:W-:Y:S01]  /*fe60*/  IMAD.SHL.U32 R116, R114, 0x4, RZ ;  /* 0x0000000472747824 */ /* 0x000fe200078e00ff */
[C---:B------:R-:W-:Y:S01]  /*fe70*/  SHF.L.U64.HI R114, R110.reuse, 0x2, R112 ;  /* 0x000000026e727819 */ /* 0x040fe20000010270 */
[----:B------:R-:W-:Y:S01]  /*fe80*/  STL [R1+0x118], R9 ;  /* 0x0001180901007387 */ /* 0x000fe20000100800 */
[----:B------:R-:W-:Y:S01]  /*fe90*/  IMAD.SHL.U32 R112, R110, 0x4, RZ ;  /* 0x000000046e707824 */ /* 0x000fe200078e00ff */
[C---:B------:R-:W-:Y:S01]  /*fea0*/  SHF.L.U64.HI R110, R106.reuse, 0x2, R108 ;  /* 0x000000026a6e7819 */ /* 0x040fe2000001026c */
[----:B------:R-:W-:Y:S01]  /*feb0*/  IMAD.SHL.U32 R108, R106, 0x4, RZ ;  /* 0x000000046a6c7824 */ /* 0x000fe200078e00ff */
[----:B------:R1:W-:Y:S01]  /*fec0*/  STL [R1+0x11c], R8 ;  /* 0x00011c0801007387 */ /* 0x0003e20000100800 */
[C---:B------:R-:W-:Y:S01]  /*fed0*/  SHF.L.U64.HI R106, R102.reuse, 0x2, R104 ;  /* 0x00000002666a7819 */ /* 0x040fe20000010268 */
[----:B------:R-:W-:-:S02]  /*fee0*/  IMAD.SHL.U32 R104, R102, 0x4, RZ ;  /* 0x0000000466687824 */ /* 0x000fc400078e00ff */
[----:B------:R-:W-:Y:S01]  /*fef0*/  STL [R1+0xc8], R130 ;  /* 0x0000c88201007387 */ /* 0x000fe20000100800 */
[----:B------:R-:W-:-:S03]  /*ff00*/  SHF.L.U64.HI R102, R98, 0x2, R100 ;  /* 0x0000000262667819 */ /* 0x000fc60000010264 */
[----:B------:R-:W-:Y:S01]  /*ff10*/  STL [R1+0xc4], R116 ;  /* 0x0000c47401007387 */ /* 0x000fe20000100800 */
[----:B------:R-:W-:Y:S01]  /*ff20*/  IMAD.SHL.U32 R100, R98, 0x4, RZ ;  /* 0x0000000462647824 */ /* 0x000fe200078e00ff */
[----:B-1----:R-:W1:Y:S02]  /*ff30*/  LDC.64 R8, c[0x0][0x218] ;  /* 0x00008600ff087b82 */ /* 0x002e640000000a00 */
[----:B------:R-:W-:Y:S01]  /*ff40*/  STL [R1+0xc0], R114 ;  /* 0x0000c07201007387 */ /* 0x000fe20000100800 */
[----:B------:R-:W-:-:S03]  /*ff50*/  SHF.L.U64.HI R98, R94, 0x2, R96 ;  /* 0x000000025e627819 */ /* 0x000fc60000010260 */
[----:B------:R-:W-:Y:S01]  /*ff60*/  STL [R1+0xbc], R112 ;  /* 0x0000bc7001007387 */ /* 0x000fe20000100800 */
[----:B------:R-:W-:-:S03]  /*ff70*/  IMAD.SHL.U32 R96, R94, 0x4, RZ ;  /* 0x000000045e607824 */ /* 0x000fc600078e00ff */
        /* <DEDUP_REMOVED lines=30> */
[----:B------:R-:W-:Y:S04]  /*10160*/  STL [R1+0x7c], R80 ;  /* 0x00007c5001007387 */ /* 0x000fe80000100800 */
[----:B------:R-:W-:Y:S04]  /*10170*/  STL [R1+0x78], R78 ;  /* 0x0000784e01007387 */ /* 0x000fe80000100800 */
[----:B------:R-:W-:Y:S04]  /*10180*/  STL [R1+0x74], R76 ;  /* 0x0000744c01007387 */ /* 0x000fe80000100800 */
[----:B------:R-:W-:Y:S04]  /*10190*/  STL [R1+0x70], R74 ;  /* 0x0000704a01007387 */ /* 0x000fe80000100800 */
[----:B------:R-:W-:Y:S04]  /*101a0*/  STL [R1+0x6c], R72 ;  /* 0x00006c4801007387 */ /* 0x000fe80000100800 */
[----:B------:R2:W-:Y:S04]  /*101b0*/  STL [R1+0x68], R70 ;  /* 0x0000684601007387 */ /* 0x0005e80000100800 */
[----:B------:R3:W-:Y:S04]  /*101c0*/  STL [R1+0x64], R68 ;  /* 0x0000644401007387 */ /* 0x0007e80000100800 */
[----:B------:R4:W-:Y:S01]  /*101d0*/  STL [R1+0x60], R66 ;  /* 0x0000604201007387 */ /* 0x0009e20000100800 */
[----:B--2---:R-:W-:Y:S01]  /*101e0*/  IMAD.SHL.U32 R70, R54, 0x4, RZ ;  /* 0x0000000436467824 */ /* 0x004fe200078e00ff */
[----:B---3--:R-:W-:-:S04]  /*101f0*/  SHF.L.U64.HI R68, R52, 0x2, R53 ;  /* 0x0000000234447819 */ /* 0x008fc80000010235 */
[----:B------:R2:W-:Y:S01]  /*10200*/  STL [R1+0x5c], R70 ;  /* 0x00005c4601007387 */ /* 0x0005e20000100800 */
[----:B----4-:R-:W-:-:S03]  /*10210*/  IMAD.SHL.U32 R66, R52, 0x4, RZ ;  /* 0x0000000434427824 */ /* 0x010fc600078e00ff */
[----:B------:R3:W-:Y:S04]  /*10220*/  STL [R1+0x58], R68 ;  /* 0x0000584401007387 */ /* 0x0007e80000100800 */
[----:B------:R4:W-:Y:S01]  /*10230*/  STL [R1+0x54], R66 ;  /* 0x0000544201007387 */ /* 0x0009e20000100800 */
[C---:B--2---:R-:W-:Y:S01]  /*10240*/  SHF.L.U64.HI R70, R50.reuse, 0x2, R51 ;  /* 0x0000000232467819 */ /* 0x044fe20000010233 */
[----:B---3--:R-:W-:-:S04]  /*10250*/  IMAD.SHL.U32 R68, R50, 0x4, RZ ;  /* 0x0000000432447824 */ /* 0x008fc800078e00ff */
[----:B------:R2:W-:Y:S01]  /*10260*/  STL [R1+0x50], R70 ;  /* 0x0000504601007387 */ /* 0x0005e20000100800 */
[----:B----4-:R-:W-:-:S03]  /*10270*/  SHF.L.U64.HI R66, R48, 0x2, R49 ;  /* 0x0000000230427819 */ /* 0x010fc60000010231 */
        /* <DEDUP_REMOVED lines=30> */
[----:B------:R3:W-:Y:S01]  /*10460*/  STL [R1+0x10], R68 ;  /* 0x0000104401007387 */ /* 0x0007e20000100800 */
[----:B------:R-:W-:-:S03]  /*10470*/  SHF.R.S32.HI R130, RZ, 0x1f, R5 ;  /* 0x0000001fff827819 */ /* 0x000fc60000011405 */
[----:B------:R4:W-:Y:S01]  /*10480*/  STL [R1+0xc], R66 ;  /* 0x00000c4201007387 */ /* 0x0009e20000100800 */
[C---:B--2---:R-:W-:Y:S01]  /*10490*/  SHF.L.U64.HI R70, R32.reuse, 0x2, R33 ;  /* 0x0000000220467819 */ /* 0x044fe20000010221 */
[----:B---3--:R-:W-:-:S04]  /*104a0*/  IMAD.SHL.U32 R68, R32, 0x4, RZ ;  /* 0x0000000420447824 */ /* 0x008fc800078e00ff */
[----:B------:R-:W-:Y:S01]  /*104b0*/  STL [R1+0x8], R70 ;  /* 0x0000084601007387 */ /* 0x000fe20000100800 */
[----:B----4-:R-:W-:-:S03]  /*104c0*/  SHF.L.U64.HI R66, R252, 0x2, R31 ;  /* 0x00000002fc427819 */ /* 0x010fc6000001021f */
[----:B------:R-:W-:Y:S04]  /*104d0*/  STL [R1+0x4], R68 ;  /* 0x0000044401007387 */ /* 0x000fe80000100800 */
[----:B------:R2:W-:Y:S04]  /*104e0*/  STL [R1], R66 ;  /* 0x0000004201007387 */ /* 0x0005e80000100800 */
[----:B------:R-:W3:Y:S01]  /*104f0*/  LDL R94, [R1+0xd4] ;  /* 0x0000d400015e7983 */ /* 0x000ee20000100800 */
[----:B--2---:R-:W-:-:S03]  /*10500*/  SHF.L.U64.HI R66, R5, 0x2, R130 ;  /* 0x0000000205427819 */ /* 0x004fc60000010282 */
[----:B------:R-:W2:Y:S04]  /*10510*/  LDL.LU R130, [R1+0xd8] ;  /* 0x0000d80001827983 */ /* 0x000ea80000300800 */
[----:B------:R-:W4:Y:S01]  /*10520*/  LDL.LU R96, [R1+0xdc] ;  /* 0x0000dc0001607983 */ /* 0x000f220000300800 */
[----:B------:R-:W-:-:S03]  /*10530*/  SHF.R.S32.HI R116, RZ, 0x1f, R6 ;  /* 0x0000001fff747819 */ /* 0x000fc60000011406 */
[----:B------:R-:W4:Y:S04]  /*10540*/  LDL.LU R98, [R1+0xe0] ;  /* 0x0000e00001627983 */ /* 0x000f280000300800 */
[----:B------:R-:W4:Y:S04]  /*10550*/  LDL.LU R100, [R1+0xe4] ;  /* 0x0000e40001647983 */ /* 0x000f280000300800 */
[----:B------:R-:W4:Y:S04]  /*10560*/  LDL.LU R102, [R1+0xe8] ;  /* 0x0000e80001667983 */ /* 0x000f280000300800 */
[----:B------:R-:W4:Y:S04]  /*10570*/  LDL.LU R104, [R1+0xf0] ;  /* 0x0000f00001687983 */ /* 0x000f280000300800 */
[----:B------:R-:W4:Y:S01]  /*10580*/  LDL.LU R106, [R1+0xf4] ;  /* 0x0000f400016a7983 */ /* 0x000f220000300800 */
[----:B------:R-:W-:-:S03]  /*10590*/  SHF.L.U64.HI R68, R6, 0x2, R116 ;  /* 0x0000000206447819 */ /* 0x000fc60000010274 */
        /* <DEDUP_REMOVED lines=8> */
[----:B------:R-:W4:Y:S04]  /*10620*/  LDL.LU R116, [R1+0x108] ;  /* 0x0001080001747983 */ /* 0x000f280000300800 */
[----:B------:R-:W4:Y:S04]  /*10630*/  LDL.LU R118, [R1+0x10c] ;  /* 0x00010c0001767983 */ /* 0x000f280000300800 */
[----:B------:R-:W4:Y:S04]  /*10640*/  LDL.LU R120, [R1+0x110] ;  /* 0x0001100001787983 */ /* 0x000f280000300800 */
[----:B------:R-:W4:Y:S04]  /*10650*/  LDL.LU R122, [R1+0x114] ;  /* 0x00011400017a7983 */ /* 0x000f280000300800 */
[----:B------:R-:W4:Y:S01]  /*10660*/  LDL.LU R124, [R1+0x118] ;  /* 0x00011800017c7983 */ /* 0x000f220000300800 */
[----:B---3--:R-:W-:-:S02]  /*10670*/  SHF.L.U64.HI R92, R93, 0x2, R94 ;  /* 0x000000025d5c7819 */ /* 0x008fc4000001025e */
[----:B--2---:R-:W-:Y:S02]  /*10680*/  SHF.L.U64.HI R94, R95, 0x2, R130 ;  /* 0x000000025f5e7819 */ /* 0x004fe40000010282 */
[----:B------:R-:W2:Y:S01]  /*10690*/  LDL.LU R130, [R1+0x11c] ;  /* 0x00011c0001827983 */ /* 0x000ea20000300800 */
[----:B------:R-:W-:Y:S02]  /*106a0*/  SHF.L.U64.HI R76, R77, 0x2, R128 ;  /* 0x000000024d4c7819 */ /* 0x000fe40000010280 */
[----:B------:R-:W-:Y:S02]  /*106b0*/  SHF.L.U64.HI R128, R129, 0x2, R4 ;  /* 0x0000000281807819 */ /* 0x000fe40000010204 */
[----:B------:R-:W3:Y:S01]  /*106c0*/  LDL.LU R4, [R1+0x3f8] ;  /* 0x0003f80001047983 */ /* 0x000ee20000300800 */
[----:B------:R-:W-:Y:S02]  /*106d0*/  SHF.L.U64.HI R74, R75, 0x2, R126 ;  /* 0x000000024b4a7819 */ /* 0x000fe4000001027e */
[----:B------:R-:W-:-:S02]  /*106e0*/  SHF.L.U64.HI R78, R79, 0x2, R132 ;  /* 0x000000024f4e7819 */ /* 0x000fc40000010284 */
[----:B------:R-:W-:Y:S02]  /*106f0*/  SHF.L.U64.HI R80, R81, 0x2, R134 ;  /* 0x0000000251507819 */ /* 0x000fe40000010286 */
[----:B------:R-:W-:Y:S02]  /*10700*/  SHF.L.U64.HI R132, R133, 0x2, R3 ;  /* 0x0000000285847819 */ /* 0x000fe40000010203 */
[----:B------:R-:W-:Y:S02]  /*10710*/  SHF.L.U64.HI R82, R83, 0x2, R136 ;  /* 0x0000000253527819 */ /* 0x000fe40000010288 */
[----:B------:R-:W-:Y:S02]  /*10720*/  SHF.L.U64.HI R134, R135, 0x2, R2 ;  /* 0x0000000287867819 */ /* 0x000fe40000010202 */
[----:B------:R-:W-:Y:S02]  /*10730*/  SHF.L.U64.HI R136, R137, 0x2, R0 ;  /* 0x0000000289887819 */ /* 0x000fe40000010200 */
[----:B------:R-:W-:-:S02]  /*10740*/  SHF.L.U64.HI R84, R85, 0x2, R138 ;  /* 0x0000000255547819 */ /* 0x000fc4000001028a */
[----:B--2---:R-:W-:Y:S02]  /*10750*/  SHF.L.U64.HI R126, R127, 0x2, R130 ;  /* 0x000000027f7e7819 */ /* 0x004fe40000010282 */
[----:B------:R-:W-:Y:S02]  /*10760*/  SHF.L.U64.HI R130, R131, 0x2, R141 ;  /* 0x0000000283827819 */ /* 0x000fe4000001028d */
[----:B------:R2:W5:Y:S04]  /*10770*/  LDL.LU R141, [R1+0x3f4] ;  /* 0x0003f400018d7983 */ /* 0x0005680000300800 */
[----:B------:R2:W5:Y:S04]  /*10780*/  LDL.LU R3, [R1+0x3f0] ;  /* 0x0003f00001037983 */ /* 0x0005680000300800 */
[----:B------:R2:W5:Y:S04]  /*10790*/  LDL.LU R2, [R1+0x3ec] ;  /* 0x0003ec0001027983 */ /* 0x0005680000300800 */
[----:B------:R2:W5:Y:S01]  /*107a0*/  LDL.LU R0, [R1+0x3e8] ;  /* 0x0003e80001007983 */ /* 0x0005620000300800 */
[----:B---3--:R-:W-:-:S02]  /*107b0*/  SHF.R.S32.HI R138, RZ, 0x7, R4 ;  /* 0x00000007ff8a7819 */ /* 0x008fc40000011404 */
[----:B------:R-:W3:Y:S01]  /*107c0*/  S2R R4, SR_TID.X ;  /* 0x0000000000047919 */ /* 0x000ee20000002100 */
[----:B-1----:R-:W-:Y:S01]  /*107d0*/  IMAD.WIDE.U32 R8, R6, 0xc, R8 ;  /* 0x0000000c06087825 */ /* 0x002fe200078e0008 */
[----:B------:R-:W-:-:S03]  /*107e0*/  SHF.L.U64.HI R251, R250, 0x2, R251 ;  /* 0x00000002fafb7819 */ /* 0x000fc600000102fb */
[----:B------:R-:W-:Y:S01]  /*107f0*/  IMAD.IADD R9, R9, 0x1, R139 ;  /* 0x0000000109097824 */ /* 0x000fe200078e028b */
[----:B------:R-:W-:Y:S01]  /*10800*/  SHF.L.U64.HI R249, R248, 0x2, R249 ;  /* 0x00000002f8f97819 */ /* 0x000fe200000102f9 */
[----:B------:R-:W-:Y:S01]  /*10810*/  IMAD.MOV.U32 R139, RZ, RZ, R8 ;  /* 0x000000ffff8b7224 */ /* 0x000fe200078e0008 */
[----:B------:R-:W-:Y:S01]  /*10820*/  SHF.L.U64.HI R247, R246, 0x2, R247 ;  /* 0x00000002f6f77819 */ /* 0x000fe200000102f7 */
[----:B------:R-:W-:Y:S01]  /*10830*/  IMAD.IADD R7, R25, 0x1, R7 ;  /* 0x0000000119077824 */ /* 0x000fe200078e0207 */
[----:B------:R-:W-:Y:S01]  /*10840*/  SHF.L.U64.HI R245, R244, 0x2, R245 ;  /* 0x00000002f4f57819 */ /* 0x000fe200000102f5 */
[----:B------:R-:W-:Y:S01]  /*10850*/  IMAD.MOV.U32 R8, RZ, RZ, R24 ;  /* 0x000000ffff087224 */ /* 0x000fe200078e0018 */
[----:B------:R-:W-:Y:S02]  /*10860*/  SHF.L.U64.HI R243, R242, 0x2, R243 ;  /* 0x00000002f2f37819 */ /* 0x000fe400000102f3 */
[----:B------:R-:W-:Y:S02]  /*10870*/  CS2R R24, SRZ ;  /* 0x0000000000187805 */ /* 0x000fe4000001ff00 */
[----:B------:R-:W-:-:S02]  /*10880*/  SHF.L.U64.HI R241, R240, 0x2, R241 ;  /* 0x00000002f0f17819 */ /* 0x000fc400000102f1 */
[----:B------:R-:W-:Y:S02]  /*10890*/  CS2R R26, SRZ ;  /* 0x00000000001a7805 */ /* 0x000fe4000001ff00 */
[----:B------:R-:W-:Y:S02]  /*108a0*/  SHF.L.U64.HI R239, R237, 0x2, R239 ;  /* 0x00000002edef7819 */ /* 0x000fe400000102ef */
[----:B------:R-:W-:Y:S02]  /*108b0*/  CS2R R28, SRZ ;  /* 0x00000000001c7805 */ /* 0x000fe4000001ff00 */
[----:B------:R-:W-:Y:S01]  /*108c0*/  SHF.L.U64.HI R236, R235, 0x2, R236 ;  /* 0x00000002ebec7819 */ /* 0x000fe200000102ec */
[----:B------:R-:W-:Y:S01]  /*108d0*/  IMAD.SHL.U32 R252, R252, 0x4, RZ ;  /* 0x00000004fcfc7824 */ /* 0x000fe200078e00ff */
        /* <DEDUP_REMOVED lines=8> */
[----:B------:R-:W-:-:S02]  /*10960*/  SHF.L.U64.HI R226, R225, 0x2, R226 ;  /* 0x00000002e1e27819 */ /* 0x000fc400000102e2 */
[----:B---3--:R-:W-:Y:S01]  /*10970*/  SHF.R.U32.HI R4, RZ, 0x6, R4 ;  /* 0x00000006ff047819 */ /* 0x008fe20000011604 */
        /* <DEDUP_REMOVED lines=105> */
[C---:B------:R-:W-:Y:S01]  /*11010*/  SHF.L.U64.HI R144, R140.reuse, 0x2, R144 ;  /* 0x000000028c907819 */ /* 0x040fe20000010290 */
[----:B------:R-:W-:Y:S01]  /*11020*/  IMAD.SHL.U32 R159, R159, 0x4, RZ ;  /* 0x000000049f9f7824 */ /* 0x000fe200078e00ff */
[----:B------:R-:W-:Y:S01]  /*11030*/  SHF.L.U64.HI R86, R87, 0x2, R142 ;  /* 0x0000000257567819 */ /* 0x000fe2000001028e */
[----:B------:R-:W-:Y:S01]  /*11040*/  IMAD.SHL.U32 R157, R157, 0x4, RZ ;  /* 0x000000049d9d7824 */ /* 0x000fe200078e00ff */
[----:B------:R-:W-:Y:S01]  /*11050*/  SHF.L.U64.HI R88, R89, 0x2, R143 ;  /* 0x0000000259587819 */ /* 0x000fe2000001028f */
[----:B------:R-:W-:Y:S01]  /*11060*/  IMAD.SHL.U32 R155, R155, 0x4, RZ ;  /* 0x000000049b9b7824 */ /* 0x000fe200078e00ff */
[----:B------:R-:W-:Y:S01]  /*11070*/  SHF.L.U64.HI R90, R91, 0x2, R238 ;  /* 0x000000025b5a7819 */ /* 0x000fe200000102ee */
[----:B------:R-:W-:Y:S01]  /*11080*/  IMAD.SHL.U32 R153, R153, 0x4, RZ ;  /* 0x0000000499997824 */ /* 0x000fe200078e00ff */
[----:B----4-:R-:W-:Y:S01]  /*11090*/  SHF.L.U64.HI R96, R97, 0x2, R96 ;  /* 0x0000000261607819 */ /* 0x010fe20000010260 */
        /* <DEDUP_REMOVED lines=29> */
[----:B------:R-:W-:Y:S01]  /*11270*/  SGXT.U32 R4, R4, 0x1 ;  /* 0x000000010404781a */ /* 0x000fe20000000000 */
[----:B------:R-:W-:Y:S01]  /*11280*/  IMAD.SHL.U32 R87, R87, 0x4, RZ ;  /* 0x0000000457577824 */ /* 0x000fe200078e00ff */
[----:B------:R-:W-:Y:S01]  /*11290*/  CS2R R30, SRZ ;  /* 0x00000000001e7805 */ /* 0x000fe2000001ff00 */
        /* <DEDUP_REMOVED lines=24> */
[----:B------:R-:W-:-:S02]  /*11420*/  IMAD.SHL.U32 R113, R113, 0x4, RZ ;  /* 0x0000000471717824 */ /* 0x000fc400078e00ff */
[----:B------:R-:W-:Y:S02]  /*11430*/  IMAD.SHL.U32 R115, R115, 0x4, RZ ;  /* 0x0000000473737824 */ /* 0x000fe400078e00ff */
[----:B------:R-:W-:Y:S02]  /*11440*/  IMAD.SHL.U32 R117, R117, 0x4, RZ ;  /* 0x0000000475757824 */ /* 0x000fe400078e00ff */
[----:B------:R-:W-:Y:S02]  /*11450*/  IMAD.SHL.U32 R119, R119, 0x4, RZ ;  /* 0x0000000477777824 */ /* 0x000fe400078e00ff */
[----:B------:R-:W-:Y:S02]  /*11460*/  IMAD.SHL.U32 R121, R121, 0x4, RZ ;  /* 0x0000000479797824 */ /* 0x000fe400078e00ff */
[----:B------:R-:W-:Y:S02]  /*11470*/  IMAD.SHL.U32 R123, R123, 0x4, RZ ;  /* 0x000000047b7b7824 */ /* 0x000fe400078e00ff */
[----:B------:R-:W-:-:S02]  /*11480*/  IMAD.SHL.U32 R125, R125, 0x4, RZ ;  /* 0x000000047d7d7824 */ /* 0x000fc400078e00ff */
[----:B------:R-:W-:Y:S02]  /*11490*/  IMAD.SHL.U32 R127, R127, 0x4, RZ ;  /* 0x000000047f7f7824 */ /* 0x000fe400078e00ff */
[----:B------:R-:W-:Y:S02]  /*114a0*/  IMAD.SHL.U32 R129, R129, 0x4, RZ ;  /* 0x0000000481817824 */ /* 0x000fe400078e00ff */
[----:B------:R-:W-:Y:S02]  /*114b0*/  IMAD.SHL.U32 R131, R131, 0x4, RZ ;  /* 0x0000000483837824 */ /* 0x000fe400078e00ff */
[----:B------:R-:W-:Y:S02]  /*114c0*/  IMAD.SHL.U32 R133, R133, 0x4, RZ ;  /* 0x0000000485857824 */ /* 0x000fe400078e00ff */
[----:B------:R-:W-:Y:S02]  /*114d0*/  IMAD.SHL.U32 R135, R135, 0x4, RZ ;  /* 0x0000000487877824 */ /* 0x000fe400078e00ff */
[----:B------:R-:W-:-:S02]  /*114e0*/  IMAD.SHL.U32 R137, R137, 0x4, RZ ;  /* 0x0000000489897824 */ /* 0x000fc400078e00ff */
[----:B------:R-:W-:Y:S01]  /*114f0*/  VIADD R142, R138, 0xfffffffd ;  /* 0xfffffffd8a8e7836 */ /* 0x000fe20000000000 */
[----:B------:R-:W-:Y:S01]  /*11500*/  UIADD3 UR12, UR12, -0x180, URZ ;  /* 0xfffffe800c0c7890 */ /* 0x000fe2000fffe03f */
[----:B------:R-:W-:Y:S01]  /*11510*/  UMOV UR14, 0x2 ;  /* 0x00000002000e7882 */ /* 0x000fe20000000000 */
[----:B------:R-:W-:Y:S01]  /*11520*/  UMOV UR13, 0xffffffff ;  /* 0xffffffff000d7882 */ /* 0x000fe20000000000 */
[----:B--2---:R-:W-:-:S09]  /*11530*/  UMOV UR4, URZ ;  /* 0x0000003f00047c82 */ /* 0x004fd20008000000 */
.L_x_1:
[----:B------:R-:W-:Y:S01]  /*11540*/  UIADD3 UR13, UR13, 0x1, URZ ;  /* 0x000000010d0d7890 */ /* 0x000fe2000fffe03f */
[----:B------:R-:W-:-:S04]  /*11550*/  DEPBAR.LE SB0, 0x4 ;  /* 0x000081000000791a */ /* 0x000fc80000000000 */
[----:B------:R-:W-:Y:S01]  /*11560*/  BAR.SYNC.DEFER_BLOCKING 0x0 ;  /* 0x0000000000007b1d */ /* 0x000fe20000010000 */
[----:B------:R-:W-:Y:S01]  /*11570*/  UISETP.GT.AND UP0, UPT, UR13, 0x3, UPT ;  /* 0x000000030d00788c */ /* 0x000fe2000bf04270 */
[----:B------:R-:W-:Y:S01]  /*11580*/  VIADD R142, R138, 0xfffffffd ;  /* 0xfffffffd8a8e7836 */ /* 0x000fe20000000000 */
[----:B------:R-:W-:Y:S01]  /*11590*/  ISETP.GE.AND P2, PT, R4, UR12, PT ;  /* 0x0000000c04007c0c */ /* 0x000fe2000bf46270 */
[----:B------:R-:W-:Y:S02]  /*115a0*/  UIADD3 UR14, UR14, 0x1, URZ ;  /* 0x000000010e0e7890 */ /* 0x000fe4000fffe03f */
[----:B------:R-:W-:Y:S01]  /*115b0*/  USEL UR13, UR13, URZ, !UP0 ;  /* 0x0000003f0d0d7287 */ /* 0x000fe2000c000000 */
[----:B------:R-:W-:Y:S01]  /*115c0*/  ISETP.LE.AND P1, PT, R142, UR4, PT ;  /* 0x000000048e007c0c */ /* 0x000fe2000bf23270 */
[----:B------:R-:W-:Y:S01]  /*115d0*/  UMOV UR9, 0x40000040 ;  /* 0x4000004000097882 */ /* 0x000fe20000000000 */
[----:B------:R-:W-:Y:S01]  /*115e0*/  UMOV UR11, 0x40000040 ;  /* 0x40000040000b7882 */ /* 0x000fe20000000000 */
[----:B------:R-:W-:Y:S01]  /*115f0*/  ULEA UR5, UR13, UR7, 0xf ;  /* 0x000000070d057291 */ /* 0x000fe2000f8e783f */
[----:B------:R-:W-:-:S03]  /*11600*/  SEL R142, RZ, 0x4, P2 ;  /* 0x00000004ff8e7807 */ /* 0x000fc60001000000 */
[----:B------:R-:W-:Y:S01]  /*11610*/  UIADD3 UR6, UR5, 0x20000, URZ ;  /* 0x0002000005067890 */ /* 0x000fe2000fffe03f */
[----:B------:R-:W-:Y:S01]  /*11620*/  SEL R142, R142, RZ, !P1 ;  /* 0x000000ff8e8e7207 */ /* 0x000fe20004800000 */
[----:B------:R-:W-:Y:S02]  /*11630*/  USHF.R.U32.HI UR8, URZ, 0x4, UR5 ;  /* 0x000000043f087899 */ /* 0x000fe40008011605 */
[----:B------:R-:W-:Y:S01]  /*11640*/  USHF.R.U32.HI UR6, URZ, 0x4, UR6 ;  /* 0x000000043f067899 */ /* 0x000fe20008011606 */
[----:B------:R-:W-:Y:S01]  /*11650*/  ISETP.NE.U32.AND P2, PT, R142, RZ, PT ;  /* 0x000000ff8e00720c */ /* 0x000fe20003f45070 */
[----:B------:R-:W-:Y:S01]  /*11660*/  USGXT.U32 UR8, UR8, 0xe ;  /* 0x0000000e0808789a */ /* 0x000fe20008000000 */
[----:B------:R-:W-:Y:S01]  /*11670*/  IADD3 R142, P3, R8, R65, RZ ;  /* 0x00000041088e7210 */ /* 0x000fe20007f7e0ff */
[----:B------:R-:W-:Y:S01]  /*11680*/  USGXT.U32 UR10, UR6, 0xe ;  /* 0x0000000e060a789a */ /* 0x000fe20008000000 */
[----:B------:R-:W-:Y:S01]  /*11690*/  WARPGROUP.ARRIVE ;  /* 0x00000000000079c5 */ /* 0x000fe20000000000 */
[----:B------:R-:W-:Y:S01]  /*116a0*/  UMOV UR5, URZ ;  /* 0x0000003f00057c82 */ /* 0x000fe20008000000 */
[----:B------:R-:W-:Y:S01]  /*116b0*/  UMOV UR6, URZ ;  /* 0x0000003f00067c82 */ /* 0x000fe20008000000 */
[----:B------:R-:W-:-:S05]  /*116c0*/  IMAD.X R143, R7, 0x1, R64, P3 ;  /* 0x00000001078f7824 */ /* 0x000fca00018e0640 */
[----:B------:R-:W-:Y:S01]  /*116d0*/  HGMMA.64x64x8.F32.TF32 R24, gdesc[UR8], R24 ;  /* 0x04e00000081879f0 */ /* 0x000fe20008702818 */
[----:B------:R-:W-:Y:S02]  /*116e0*/  UIADD3 UR8, UP0, UR8, 0x2, URZ ;  /* 0x0000000208087890 */ /* 0x000fe4000ff1e03f */
[----:B------:R-:W-:Y:S02]  /*116f0*/  UIADD3 UR10, UP1, UR10, 0x2, URZ ;  /* 0x000000020a0a7890 */ /* 0x000fe4000ff3e03f */
[----:B------:R-:W-:Y:S02]  /*11700*/  UIADD3.X UR9, UR5, 0x40000040, URZ, UP0, !UPT ;  /* 0x4000004005097890 */ /* 0x000fe400087fe43f */
[----:B------:R-:W-:Y:S02]  /*11710*/  UIADD3.X UR11, UR6, 0x40000040, URZ, UP1, !UPT ;  /* 0x40000040060b7890 */ /* 0x000fe40008ffe43f */
[----:B------:R-:W-:Y:S02]  /*11720*/  UIADD3.64 UR20, UR8, 0x2, URZ ;  /* 0x0000000208147897 */ /* 0x000fe4000fffe03f */
[----:B------:R-:W-:-:S02]  /*11730*/  UIADD3.64 UR22, UR10, 0x2, URZ ;  /* 0x000000020a167897 */ /* 0x000fc4000fffe03f */
[----:B------:R-:W-:-:S04]  /*11740*/  UISETP.GT.AND UP0, UPT, UR14, 0x3, UPT ;  /* 0x000000030e00788c */ /* 0x000fc8000bf04270 */
[----:B------:R-:W-:-:S04]  /*11750*/  USEL UR14, UR14, URZ, !UP0 ;  /* 0x0000003f0e0e7287 */ /* 0x000fc8000c000000 */
[----:B------:R-:W-:-:S06]  /*11760*/  ULEA UR5, UR14, UR7, 0xf ;  /* 0x000000070e057291 */ /* 0x000fcc000f8e783f */
[----:B-----5:R-:W-:Y:S01]  /*11770*/  VIADD R238, R3, UR5 ;  /* 0x0000000503ee7c36 */ /* 0x020fe20008000000 */
[----:B------:R-:W-:Y:S04]  /*11780*/  HGMMA.64x64x8.F32.TF32 R24, gdesc[UR8], R24 ;  /* 0x04e00000081879f0 */ /* 0x000fe80008702818 */
[----:B------:R-:W-:Y:S01]  /*11790*/  HGMMA.64x64x8.F32.TF32 R24, gdesc[UR20], R24 ;  /* 0x04e00000141879f0 */ /* 0x000fe20008702818 */
[----:B------:R-:W-:Y:S02]  /*117a0*/  UIADD3.64 UR20, UR8, 0x4, URZ ;  /* 0x0000000408147897 */ /* 0x000fe4000fffe03f */
[----:B------:R-:W-:-:S09]  /*117b0*/  UIADD3.64 UR22, UR10, 0x4, URZ ;  /* 0x000000040a167897 */ /* 0x000fd2000fffe03f */
        /* <DEDUP_REMOVED lines=32> */
[----:B------:R-:W-:Y:S02]  /*119c0*/  UIADD3.64 UR22, UR10, 0x602, URZ ;  /* 0x000006020a167897 */ /* 0x000fe4000fffe03f */
[----:B------:R-:W-:Y:S02]  /*119d0*/  UIADD3.64 UR8, UR8, 0x604, URZ ;  /* 0x0000060408087897 */ /* 0x000fe4000fffe03f */
[----:B------:R-:W-:-:S05]  /*119e0*/  UIADD3.64 UR10, UR10, 0x604, URZ ;  /* 0x000006040a0a7897 */ /* 0x000fca000fffe03f */
[----:B------:R-:W-:Y:S04]  /*119f0*/  HGMMA.64x64x8.F32.TF32 R24, gdesc[UR20], R24 ;  /* 0x04e00000141879f0 */ /* 0x000fe80008702818 */
[----:B------:R-:W-:Y:S03]  /*11a00*/  HGMMA.64x64x8.F32.TF32 R24, gdesc[UR8], R24, gsb0 ;  /* 0x04e00000081879f0 */ /* 0x000fe60008002818 */
[----:B------:R-:W-:Y:S02]  /*11a10*/  WARPGROUP.DEPBAR.LE gsb0, 0x1 ;  /* 0x00008000000079c5 */ /* 0x000fe40000010100 */
[----:B------:R-:W-:Y:S06]  /*11a20*/  BAR.SYNC.DEFER_BLOCKING 0x0 ;  /* 0x0000000000007b1d */ /* 0x000fec0000010000 */
[----:B------:R-:W-:Y:S01]  /*11a30*/  @!PT LDS RZ, [RZ] ;  /* 0x00000000fffff984 */ /* 0x000fe20000000800 */
[----:B------:R-:W-:Y:S01]  /*11a40*/  @!PT LDS RZ, [RZ] ;  /* 0x00000000fffff984 */ /* 0x000fe20000000800 */
[----:B------:R-:W-:Y:S01]  /*11a50*/  @!PT LDS RZ, [RZ] ;  /* 0x00000000fffff984 */ /* 0x000fe20000000800 */
[----:B------:R1:W-:Y:S02]  /*11a60*/  LDGSTS.E [R238], desc[UR16][R142.64], P2 ;  /* 0x000000008eee7fae */ /* 0x0003e40009121850 */
[----:B-1----:R-:W-:-:S04]  /*11a70*/  LOP3.LUT R143, R4, 0x2, RZ, 0xfc, !PT ;  /* 0x00000002048f7812 */ /* 0x002fc800078efcff */
[----:B------:R-:W-:-:S04]  /*11a80*/  ISETP.GE.AND P2, PT, R143, UR12, PT ;  /* 0x0000000c8f007c0c */ /* 0x000fc8000bf46270 */
[----:B------:R-:W-:-:S04]  /*11a90*/  SEL R142, RZ, 0x4, P2 ;  /* 0x00000004ff8e7807 */ /* 0x000fc80001000000 */
[----:B------:R-:W-:-:S04]  /*11aa0*/  SEL R142, R142, RZ, !P1 ;  /* 0x000000ff8e8e7207 */ /* 0x000fc80004800000 */
[----:B------:R-:W-:Y:S02]  /*11ab0*/  ISETP.NE.U32.AND P2, PT, R142, RZ, PT ;  /* 0x000000ff8e00720c */ /* 0x000fe40003f45070 */
[----:B------:R-:W-:-:S05]  /*11ac0*/  IADD3 R142, P3, R8, R63, RZ ;  /* 0x0000003f088e7210 */ /* 0x000fca0007f7e0ff */
[----:B------:R-:W-:-:S06]  /*11ad0*/  IMAD.X R143, R7, 0x1, R62, P3 ;  /* 0x00000001078f7824 */ /* 0x000fcc00018e063e */
[----:B------:R1:W-:Y:S02]  /*11ae0*/  LDGSTS.E [R238+0x8], desc[UR16][R142.64], P2 ;  /* 0x000080008eee7fae */ /* 0x0003e40009121850 */
        /* <DEDUP_REMOVED lines=48> */
[----:B-1----:R-:W-:Y:S02]  /*11df0*/  LOP3.LUT R143, R4, 0x4, RZ, 0xfc, !PT ;  /* 0x00000004048f7812 */ /* 0x002fe400078efcff */
[----:B------:R-:W-:Y:S02]  /*11e00*/  LOP3.LUT R238, R3, 0x10, RZ, 0x3c, !PT ;  /* 0x0000001003ee7812 */ /* 0x000fe400078e3cff */
[----:B------:R-:W-:-:S03]  /*11e10*/  ISETP.GE.AND P2, PT, R143, UR12, PT ;  /* 0x0000000c8f007c0c */ /* 0x000fc6000bf46270 */
[----:B------:R-:W-:Y:S01]  /*11e20*/  VIADD R238, R238, UR5 ;  /* 0x00000005eeee7c36 */ /* 0x000fe20008000000 */
[----:B------:R-:W-:-:S04]  /*11e30*/  SEL R142, RZ, 0x4, P2 ;  /* 0x00000004ff8e7807 */ /* 0x000fc80001000000 */
[----:B------:R-:W-:-:S04]  /*11e40*/  SEL R142, R142, RZ, !P1 ;  /* 0x000000ff8e8e7207 */ /* 0x000fc80004800000 */
[----:B------:R-:W-:Y:S02]  /*11e50*/  ISETP.NE.U32.AND P2, PT, R142, RZ, PT ;  /* 0x000000ff8e00720c */ /* 0x000fe40003f45070 */
[----:B------:R-:W-:-:S05]  /*11e60*/  IADD3 R142, P3, R8, R61, RZ ;  /* 0x0000003d088e7210 */ /* 0x000fca0007f7e0ff */
[----:B------:R-:W-:-:S06]  /*11e70*/  IMAD.X R143, R7, 0x1, R60, P3 ;  /* 0x00000001078f7824 */ /* 0x000fcc00018e063c */
        /* <DEDUP_REMOVED lines=452> */
[----:B------:R1:W-:Y:S04]  /*13ac0*/  LDGSTS.E [R238+0x6008], desc[UR16][R142.64], P2 ;  /* 0x060080008eee7fae */ /* 0x0003e80009121850 */
[----:B------:R-:W0:Y:S01]  /*13ad0*/  LDGDEPBAR ;  /* 0x00000000000079af */ /* 0x000e220000000000 */
[----:B-1----:R-:W1:Y:S01]  /*13ae0*/  S2R R143, SR_TID.X ;  /* 0x00000000008f7919 */ /* 0x002e620000002100 */
[----:B------:R-:W-:Y:S01]  /*13af0*/  VIADD R238, R2, UR5 ;  /* 0x0000000502ee7c36 */ /* 0x000fe20008000000 */
        /* <DEDUP_REMOVED lines=8> */
[----:B-1----:R-:W-:-:S05]  /*13b80*/  IADD3 R142, P2, R139, R191, RZ ;  /* 0x000000bf8b8e7210 */ /* 0x002fca0007f5e0ff */
[----:B------:R-:W-:-:S05]  /*13b90*/  IMAD.X R143, R9, 0x1, R192, P2 ;  /* 0x00000001098f7824 */ /* 0x000fca00010e06c0 */
        /* <DEDUP_REMOVED lines=9> */
[----:B------:R1:W-:Y:S04]  /*13c30*/  LDGSTS.E [R238+0x21000], desc[UR16][R142.64], P1 ;  /* 0x210000008eee7fae */ /* 0x0003e80008921850 */
[----:B------:R-:W1:Y:S02]  /*13c40*/  LDL R143, [R1+0xc] ;  /* 0x00000c00018f7983 */ /* 0x000e640000100800 */
[----:B-1----:R-:W-:Y:S02]  /*13c50*/  IADD3 R142, P2, R139, R143, RZ ;  /* 0x0000008f8b8e7210 */ /* 0x002fe40007f5e0ff */
[----:B------:R-:W2:Y:S03]  /*13c60*/  LDL R143, [R1+0x10] ;  /* 0x00001000018f7983 */ /* 0x000ea60000100800 */
[----:B--2---:R-:W-:-:S05]  /*13c70*/  IMAD.X R143, R9, 0x1, R143, P2 ;  /* 0x00000001098f7824 */ /* 0x004fca00010e068f */
        /* <DEDUP_REMOVED lines=10> */
[----:B------:R1:W-:Y:S02]  /*13d20*/  LDGSTS.E [R238+0x21c00], desc[UR16][R142.64], P1 ;  /* 0x21c000008eee7fae */ /* 0x0003e40008921850 */
[----:B-1----:R-:W-:Y:S02]  /*13d30*/  LOP3.LUT R238, R2, 0x10, RZ, 0x3c, !PT ;  /* 0x0000001002ee7812 */ /* 0x002fe400078e3cff */
[----:B------:R-:W-:-:S03]  /*13d40*/  IADD3 R142, P2, R139, R177, RZ ;  /* 0x000000b18b8e7210 */ /* 0x000fc60007f5e0ff */
[----:B------:R-:W-:Y:S02]  /*13d50*/  VIADD R238, R238, UR5 ;  /* 0x00000005eeee7c36 */ /* 0x000fe40008000000 */
        /* <DEDUP_REMOVED lines=171> */
[----:B------:R-:W2:Y:S01]  /*14810*/  LDL R143, [R1] ;  /* 0x00000000018f7983 */ /* 0x000ea20000100800 */
[----:B-1----:R-:W-:-:S05]  /*14820*/  IADD3 R142, P2, R139, R252, RZ ;  /* 0x000000fc8b8e7210 */ /* 0x002fca0007f5e0ff */
        /* <DEDUP_REMOVED lines=48> */
[----:B------:R-:W2:Y:S01]  /*14b30*/  LDL R143, [R1+0xc8] ;  /* 0x0000c800018f7983 */ /* 0x000ea20000100800 */
[----:B------:R-:W-:Y:S01]  /*14b40*/  UIADD3 UR4, UR4, 0x1, URZ ;  /* 0x0000000104047890 */ /* 0x000fe2000fffe03f */
[----:B------:R-:W-:Y:S01]  /*14b50*/  LEA R8, P3, R5, R8, 0x2 ;  /* 0x0000000805087211 */ /* 0x000fe200078610ff */
[----:B------:R-:W-:Y:S01]  /*14b60*/  UIADD3 UR12, UR12, -0x80, URZ ;  /* 0xffffff800c0c7890 */ /* 0x000fe2000fffe03f */
[----:B--2---:R-:W-:-:S05]  /*14b70*/  IMAD.X R143, R9, 0x1, R143, P2 ;  /* 0x00000001098f7824 */ /* 0x004fca00010e068f */
[----:B------:R1:W-:Y:S01]  /*14b80*/  LDGSTS.E [R238+0x21f80], desc[UR16][R142.64], P1 ;  /* 0x21f800008eee7fae */ /* 0x0003e20008921850 */
[----:B------:R-:W-:Y:S02]  /*14b90*/  ISETP.NE.U32.AND P1, PT, R138, UR4, PT ;  /* 0x000000048a007c0c */ /* 0x000fe4000bf25070 */
[C---:B------:R-:W-:Y:S01]  /*14ba0*/  LEA R139, P2, R6.reuse, R139, 0x2 ;  /* 0x0000008b068b7211 */ /* 0x040fe200078410ff */
[----:B------:R-:W0:Y:S01]  /*14bb0*/  LDGDEPBAR ;  /* 0x00000000000079af */ /* 0x000e220000000000 */
[----:B-1----:R-:W-:Y:S02]  /*14bc0*/  SHF.R.S32.HI R143, RZ, 0x1f, R5 ;  /* 0x0000001fff8f7819 */ /* 0x002fe40000011405 */
[----:B------:R-:W-:Y:S02]  /*14bd0*/  SHF.R.S32.HI R142, RZ, 0x1f, R6 ;  /* 0x0000001fff8e7819 */ /* 0x000fe40000011406 */
[----:B------:R-:W-:Y:S02]  /*14be0*/  SHF.L.U64.HI R143, R5, 0x2, R143 ;  /* 0x00000002058f7819 */ /* 0x000fe4000001028f */
[----:B------:R-:W-:-:S03]  /*14bf0*/  SHF.L.U64.HI R142, R6, 0x2, R142 ;  /* 0x00000002068e7819 */ /* 0x000fc6000001028e */
[----:B------:R-:W-:Y:S02]  /*14c00*/  IMAD.X R7, R7, 0x1, R143, P3 ;  /* 0x0000000107077824 */ /* 0x000fe400018e068f */
[----:B------:R-:W-:Y:S01]  /*14c10*/  IMAD.X R9, R9, 0x1, R142, P2 ;  /* 0x0000000109097824 */ /* 0x000fe200010e068e */
[----:B------:R-:W-:Y:S06]  /*14c20*/  @P1 BRA `(.L_x_1) ;  /* 0xffffffc800441947 */ /* 0x000fec000383ffff */
.L_x_0:
[----:B------:R-:W1:Y:S01]  /*14c30*/  S2R R138, SR_TID.X ;  /* 0x00000000008a7919 */ /* 0x000e620000002100 */
[----:B------:R-:W2:Y:S01]  /*14c40*/  S2R R137, SR_TID.X ;  /* 0x0000000000897919 */ /* 0x000ea20000002100 */
[----:B------:R-:W3:Y:S01]  /*14c50*/  S2R R238, SR_TID.X ;  /* 0x0000000000ee7919 */ /* 0x000ee20000002100 */
[----:B------:R-:W-:Y:S02]  /*14c60*/  WARPGROUP.DEPBAR.LE gsb0, 0x0 ;  /* 0x00008000000079c5 */ /* 0x000fe40000010000 */
[----:B------:R-:W-:-:S04]  /*14c70*/  DEPBAR.LE SB0, 0x0 ;  /* 0x000080000000791a */ /* 0x000fc80000000000 */
[----:B------:R-:W4:Y:S01]  /*14c80*/  S2R R143, SR_TID.X ;  /* 0x00000000008f7919 */ /* 0x000f220000002100 */
[----:B------:R-:W-:Y:S01]  /*14c90*/  ULDC UR4, c[0x0][0x244] ;  /* 0x0000910000047ab9 */ /* 0x000fe20000000800 */
[----:B------:R-:W4:Y:S01]  /*14ca0*/  LDL.LU R142, [R1+0x2cc] ;  /* 0x0002cc00018e7983 */ /* 0x000f220000300800 */
[C---:B-----5:R-:W-:Y:S01]  /*14cb0*/  LOP3.LUT R2, R0.reuse, R4, RZ, 0xfc, !PT ;  /* 0x0000000400027212 */ /* 0x060fe200078efcff */
[----:B------:R-:W-:Y:S01]  /*14cc0*/  ULDC UR6, c[0x0][0x248] ;  /* 0x0000920000067ab9 */ /* 0x000fe20000000800 */
[----:B------:R-:W-:Y:S01]  /*14cd0*/  LOP3.LUT R6, R0, 0x4, R4, 0xfe, !PT ;  /* 0x0000000400067812 */ /* 0x000fe200078efe04 */
[----:B------:R-:W-:Y:S01]  /*14ce0*/  BAR.SYNC.DEFER_BLOCKING 0x0 ;  /* 0x0000000000007b1d */ /* 0x000fe20000010000 */
[CC--:B------:R-:W-:Y:S01]  /*14cf0*/  ISETP.LT.AND P1, PT, R2.reuse, R141.reuse, !P0 ;  /* 0x0000008d0200720c */ /* 0x0c0fe20004721270 */
[----:B------:R-:W-:Y:S01]  /*14d00*/  IMAD R5, R2, UR6, RZ ;  /* 0x0000000602057c24 */ /* 0x000fe2000f8e02ff */
[----:B------:R-:W-:Y:S01]  /*14d10*/  ISETP.LT.AND P3, PT, R6, R141, !P0 ;  /* 0x0000008d0600720c */ /* 0x000fe20004761270 */
[----:B-1----:R-:W-:-:S02]  /*14d20*/  IMAD.SHL.U32 R138, R138, 0x8, RZ ;  /* 0x000000088a8a7824 */ /* 0x002fc400078e00ff */
[----:B--2---:R-:W-:-:S03]  /*14d30*/  IMAD.SHL.U32 R137, R137, 0x80, RZ ;  /* 0x0000008089897824 */ /* 0x004fc600078e00ff */
[----:B------:R-:W-:Y:S01]  /*14d40*/  LOP3.LUT R138, R138, 0x380, RZ, 0xc0, !PT ;  /* 0x000003808a8a7812 */ /* 0x000fe200078ec0ff */
[----:B---3--:R-:W-:Y:S01]  /*14d50*/  IMAD.SHL.U32 R238, R238, 0x10, RZ ;  /* 0x00000010eeee7824 */ /* 0x008fe200078e00ff */
[----:B------:R-:W-:-:S04]  /*14d60*/  LOP3.LUT R137, R137, 0x400, RZ, 0xc0, !PT ;  /* 0x0000040089897812 */ /* 0x000fc800078ec0ff */
[----:B------:R-:W-:Y:S02]  /*14d70*/  IADD3 R3, R138, UR7, R137 ;  /* 0x000000078a037c10 */ /* 0x000fe4000fffe089 */
[----:B------:R-:W-:Y:S02]  /*14d80*/  LOP3.LUT R56, R238, 0x70, RZ, 0xc0, !PT ;  /* 0x00000070ee387812 */ /* 0x000fe400078ec0ff */
[----:B----4-:R-:W-:-:S03]  /*14d90*/  LOP3.LUT R143, R143, 0x7f, RZ, 0xc0, !PT ;  /* 0x0000007f8f8f7812 */ /* 0x010fc600078ec0ff */
[----:B------:R-:W-:Y:S01]  /*14da0*/  IMAD.IADD R56, R56, 0x1, R3 ;  /* 0x0000000138387824 */ /* 0x000fe200078e0203 */
[----:B------:R-:W-:-:S04]  /*14db0*/  LEA R57, R143, UR7, 0x4 ;  /* 0x000000078f397c11 */ /* 0x000fc8000f8e20ff */
[----:B------:R1:W-:Y:S01]  /*14dc0*/  STSM.16.M88.4 [R56], R24 ;  /* 0x0000001838007844 */ /* 0x0003e20000000200 */
[----:B------:R-:W-:Y:S01]  /*14dd0*/  BAR.SYNC.DEFER_BLOCKING 0x0 ;  /* 0x0000000000007b1d */ /* 0x000fe20000010000 */
[--C-:B-1----:R-:W-:Y:S01]  /*14de0*/  LOP3.LUT R24, R0, 0x2, R4.reuse, 0xfe, !PT ;  /* 0x0000000200187812 */ /* 0x102fe200078efe04 */
[----:B------:R-:W-:Y:S01]  /*14df0*/  IMAD R25, R6, UR6, RZ ;  /* 0x0000000606197c24 */ /* 0x000fe2000f8e02ff */
[----:B------:R-:W-:-:S03]  /*14e00*/  LOP3.LUT R26, R0, 0x8, R4, 0xfe, !PT ;  /* 0x00000008001a7812 */ /* 0x000fc600078efe04 */
[----:B------:R-:W1:Y:S02]  /*14e10*/  LDS.128 R60, [R57] ;  /* 0x00000000393c7984 */ /* 0x000e640000000c00 */
[----:B------:R-:W-:Y:S06]  /*14e20*/  BAR.SYNC.DEFER_BLOCKING 0x0 ;  /* 0x0000000000007b1d */ /* 0x000fec0000010000 */
[----:B------:R2:W-:Y:S02]  /*14e30*/  STSM.16.M88.4 [R56], R28 ;  /* 0x0000001c38007844 */ /* 0x0005e40000000200 */
[----:B------:R-:W-:Y:S01]  /*14e40*/  BAR.SYNC.DEFER_BLOCKING 0x0 ;  /* 0x0000000000007b1d */ /* 0x000fe20000010000 */
[----:B--2---:R-:W-:-:S02]  /*14e50*/  LOP3.LUT R28, R0, 0xa, R4, 0xfe, !PT ;  /* 0x0000000a001c7812 */ /* 0x004fc400078efe04 */
[----:B------:R-:W-:-:S03]  /*14e60*/  LOP3.LUT R30, R0, 0xc, R4, 0xfe, !PT ;  /* 0x0000000c001e7812 */ /* 0x000fc600078efe04 */
[----:B------:R-:W2:Y:S02]  /*14e70*/  LDS.128 R64, [R57] ;  /* 0x0000000039407984 */ /* 0x000ea40000000c00 */
[----:B------:R-:W-:Y:S06]  /*14e80*/  BAR.SYNC.DEFER_BLOCKING 0x0 ;  /* 0x0000000000007b1d */ /* 0x000fec0000010000 */
[----:B------:R3:W-:Y:S02]  /*14e90*/  STSM.16.M88.4 [R56], R32 ;  /* 0x0000002038007844 */ /* 0x0007e40000000200 */
[----:B------:R-:W-:Y:S01]  /*14ea0*/  BAR.SYNC.DEFER_BLOCKING 0x0 ;  /* 0x0000000000007b1d */ /* 0x000fe20000010000 */
[----:B---3--:R-:W-:-:S02]  /*14eb0*/  LOP3.LUT R32, R0, 0x24, R4, 0xfe, !PT ;  /* 0x0000002400207812 */ /* 0x008fc400078efe04 */
[----:B------:R-:W-:-:S03]  /*14ec0*/  LOP3.LUT R34, R0, 0x2e, R4, 0xfe, !PT ;  /* 0x0000002e00227812 */ /* 0x000fc600078efe04 */
[----:B------:R-:W3:Y:S02]  /*14ed0*/  LDS.128 R68, [R57] ;  /* 0x0000000039447984 */ /* 0x000ee40000000c00 */
[----:B------:R-:W-:Y:S06]  /*14ee0*/  BAR.SYNC.DEFER_BLOCKING 0x0 ;  /* 0x0000000000007b1d */ /* 0x000fec0000010000 */
[----:B------:R4:W-:Y:S02]  /*14ef0*/  STSM.16.M88.4 [R56], R36 ;  /* 0x0000002438007844 */ /* 0x0009e40000000200 */
[----:B------:R-:W-:Y:S01]  /*14f00*/  BAR.SYNC.DEFER_BLOCKING 0x0 ;  /* 0x0000000000007b1d */ /* 0x000fe20000010000 */
[----:B----4-:R-:W-:-:S05]  /*14f10*/  LOP3.LUT R36, R0, 0x2c, R4, 0xfe, !PT ;  /* 0x0000002c00247812 */ /* 0x010fca00078efe04 */
[----:B------:R-:W4:Y:S02]  /*14f20*/  LDS.128 R20, [R57] ;  /* 0x0000000039147984 */ /* 0x000f240000000c00 */
[----:B------:R-:W-:Y:S06]  /*14f30*/  BAR.SYNC.DEFER_BLOCKING 0x0 ;  /* 0x0000000000007b1d */ /* 0x000fec0000010000 */
[----:B------:R-:W-:Y:S02]  /*14f40*/  STSM.16.M88.4 [R56], R40 ;  /* 0x0000002838007844 */ /* 0x000fe40000000200 */
[----:B------:R-:W-:Y:S06]  /*14f50*/  BAR.SYNC.DEFER_BLOCKING 0x0 ;  /* 0x0000000000007b1d */ /* 0x000fec0000010000 */
[----:B------:R-:W4:Y:S02]  /*14f60*/  LDS.128 R16, [R57] ;  /* 0x0000000039107984 */ /* 0x000f240000000c00 */
[----:B------:R-:W-:Y:S01]  /*14f70*/  BAR.SYNC.DEFER_BLOCKING 0x0 ;  /* 0x0000000000007b1d */ /* 0x000fe20000010000 */
[----:B------:R-:W-:-:S05]  /*14f80*/  IMAD R3, R142, UR4, RZ ;  /* 0x000000048e037c24 */ /* 0x000fca000f8e02ff */
[----:B------:R-:W-:Y:S02]  /*14f90*/  ULDC.64 UR4, c[0x0][0x220] ;  /* 0x0000880000047ab9 */ /* 0x000fe40000000a00 */
[----:B------:R-:W-:-:S04]  /*14fa0*/  LEA R31, P2, R3, UR4, 0x2 ;  /* 0x00000004031f7c11 */ /* 0x000fc8000f8410ff */
[----:B------:R-:W-:Y:S02]  /*14fb0*/  LEA.HI.X.SX32 R33, R3, UR5, 0x2, P2 ;  /* 0x0000000503217c11 */ /* 0x000fe400090f16ff */
[----:B------:R-:W-:-:S04]  /*14fc0*/  LEA R2, P2, R5, R31, 0x2 ;  /* 0x0000001f05027211 */ /* 0x000fc800078410ff */
[----:B------:R-:W-:Y:S01]  /*14fd0*/  LEA.HI.X.SX32 R3, R5, R33, 0x2, P2 ;  /* 0x0000002105037211 */ /* 0x000fe200010f16ff */
[C---:B------:R-:W-:Y:S01]  /*14fe0*/  IMAD R5, R24.reuse, UR6, RZ ;  /* 0x0000000618057c24 */ /* 0x040fe2000f8e02ff */
[-C--:B------:R-:W-:Y:S01]  /*14ff0*/  ISETP.LT.AND P2, PT, R24, R141.reuse, !P0 ;  /* 0x0000008d1800720c */ /* 0x080fe20004741270 */
[----:B------:R-:W-:Y:S01]  /*15000*/  STSM.16.M88.4 [R56], R44 ;  /* 0x0000002c38007844 */ /* 0x000fe20000000200 */
[----:B------:R-:W-:Y:S01]  /*15010*/  LOP3.LUT R24, R0, 0x6, R4, 0xfe, !PT ;  /* 0x0000000600187812 */ /* 0x000fe200078efe04 */
[----:B------:R-:W-:Y:S03]  /*15020*/  BAR.SYNC.DEFER_BLOCKING 0x0 ;  /* 0x0000000000007b1d */ /* 0x000fe60000010000 */
[C---:B------:R-:W-:Y:S01]  /*15030*/  ISETP.LT.AND P4, PT, R24.reuse, R141, !P0 ;  /* 0x0000008d1800720c */ /* 0x040fe20004781270 */
[----:B------:R-:W-:Y:S01]  /*15040*/  IMAD R27, R24, UR6, RZ ;  /* 0x00000006181b7c24 */ /* 0x000fe2000f8e02ff */
[----:B------:R-:W-:-:S04]  /*15050*/  LEA R24, P5, R25, R31, 0x2 ;  /* 0x0000001f19187211 */ /* 0x000fc800078a10ff */
[----:B------:R-:W-:Y:S01]  /*15060*/  LEA.HI.X.SX32 R25, R25, R33, 0x2, P5 ;  /* 0x0000002119197211 */ /* 0x000fe200028f16ff */
[----:B------:R-:W4:Y:S01]  /*15070*/  LDS.128 R12, [R57] ;  /* 0x00000000390c7984 */ /* 0x000f220000000c00 */
[----:B------:R-:W-:Y:S06]  /*15080*/  BAR.SYNC.DEFER_BLOCKING 0x0 ;  /* 0x0000000000007b1d */ /* 0x000fec0000010000 */
[----:B------:R-:W-:Y:S02]  /*15090*/  STSM.16.M88.4 [R56], R48 ;  /* 0x0000003038007844 */ /* 0x000fe40000000200 */
[----:B------:R-:W-:Y:S06]  /*150a0*/  BAR.SYNC.DEFER_BLOCKING 0x0 ;  /* 0x0000000000007b1d */ /* 0x000fec0000010000 */
[----:B------:R-:W4:Y:S02]  /*150b0*/  LDS.128 R8, [R57] ;  /* 0x0000000039087984 */ /* 0x000f240000000c00 */
[----:B------:R-:W-:Y:S06]  /*150c0*/  BAR.SYNC.DEFER_BLOCKING 0x0 ;  /* 0x0000000000007b1d */ /* 0x000fec0000010000 */
[----:B------:R-:W-:Y:S02]  /*150d0*/  STSM.16.M88.4 [R56], R52 ;  /* 0x0000003438007844 */ /* 0x000fe40000000200 */
[----:B------:R-:W-:Y:S06]  /*150e0*/  BAR.SYNC.DEFER_BLOCKING 0x0 ;  /* 0x0000000000007b1d */ /* 0x000fec0000010000 */
[----:B-1----:R1:W-:Y:S01]  /*150f0*/  @P1 STG.E desc[UR16][R2.64], R60 ;  /* 0x0000003c02001986 */ /* 0x0023e2000c101910 */
[----:B------:R-:W-:-:S03]  /*15100*/  LEA R6, P1, R5, R31, 0x2 ;  /* 0x0000001f05067211 */ /* 0x000fc600078210ff */
[----:B------:R-:W4:Y:S01]  /*15110*/  LDS.128 R56, [R57] ;  /* 0x0000000039387984 */ /* 0x000f220000000c00 */
[----:B------:R-:W-:Y:S01]  /*15120*/  LEA.HI.X.SX32 R7, R5, R33, 0x2, P1 ;  /* 0x0000002105077211 */ /* 0x000fe200008f16ff */
[C---:B------:R-:W-:Y:S01]  /*15130*/  IMAD R5, R26.reuse, UR6, RZ ;  /* 0x000000061a057c24 */ /* 0x040fe2000f8e02ff */
[----:B------:R-:W-:-:S03]  /*15140*/  ISETP.LT.AND P1, PT, R26, R141, !P0 ;  /* 0x0000008d1a00720c */ /* 0x000fc60004721270 */
[----:B------:R-:W-:Y:S01]  /*15150*/  @P2 STG.E desc[UR16][R6.64], R61 ;  /* 0x0000003d06002986 */ /* 0x000fe2000c101910 */
[-C--:B------:R-:W-:Y:S02]  /*15160*/  LEA R26, P2, R5, R31.reuse, 0x2 ;  /* 0x0000001f051a7211 */ /* 0x080fe400078410ff */
[C---:B-1----:R-:W-:Y:S01]  /*15170*/  LEA R2, P6, R27.reuse, R31, 0x2 ;  /* 0x0000001f1b027211 */ /* 0x042fe200078c10ff */
[----:B------:R1:W-:Y:S01]  /*15180*/  @P3 STG.E desc[UR16][R24.64], R62 ;  /* 0x0000003e18003986 */ /* 0x0003e2000c101910 */
[C---:B------:R-:W-:Y:S01]  /*15190*/  ISETP.LT.AND P3, PT, R30.reuse, R141, !P0 ;  /* 0x0000008d1e00720c */ /* 0x040fe20004761270 */
[----:B------:R-:W-:Y:S01]  /*151a0*/  IMAD R30, R30, UR6, RZ ;  /* 0x000000061e1e7c24 */ /* 0x000fe2000f8e02ff */
[-C--:B------:R-:W-:Y:S02]  /*151b0*/  LEA.HI.X.SX32 R3, R27, R33.reuse, 0x2, P6 ;  /* 0x000000211b037211 */ /* 0x080fe400030f16ff */
[----:B------:R-:W-:Y:S01]  /*151c0*/  LEA.HI.X.SX32 R27, R5, R33, 0x2, P2 ;  /* 0x00000021051b7211 */ /* 0x000fe200010f16ff */
[C---:B------:R-:W-:Y:S01]  /*151d0*/  IMAD R5, R28.reuse, UR6, RZ ;  /* 0x000000061c057c24 */ /* 0x040fe2000f8e02ff */
[----:B------:R-:W-:Y:S01]  /*151e0*/  ISETP.LT.AND P2, PT, R28, R141, !P0 ;  /* 0x0000008d1c00720c */ /* 0x000fe20004741270 */
[----:B------:R3:W-:Y:S01]  /*151f0*/  @P4 STG.E desc[UR16][R2.64], R63 ;  /* 0x0000003f02004986 */ /* 0x0007e2000c101910 */
[----:B------:R-:W-:-:S03]  /*15200*/  LOP3.LUT R28, R0, 0xe, R4, 0xfe, !PT ;  /* 0x0000000e001c7812 */ /* 0x000fc600078efe04 */
[----:B--2---:R2:W-:Y:S01]  /*15210*/  @P1 STG.E desc[UR16][R26.64], R64 ;  /* 0x000000401a001986 */ /* 0x0045e2000c101910 */
[----:B-1----:R-:W-:Y:S02]  /*15220*/  LOP3.LUT R24, R0, 0x10, R4, 0xfe, !PT ;  /* 0x0000001000187812 */ /* 0x002fe400078efe04 */
[C---:B------:R-:W-:Y:S02]  /*15230*/  LEA R6, P1, R5.reuse, R31, 0x2 ;  /* 0x0000001f05067211 */ /* 0x040fe400078210ff */
[C---:B------:R-:W-:Y:S01]  /*15240*/  ISETP.LT.AND P4, PT, R28.reuse, R141, !P0 ;  /* 0x0000008d1c00720c */ /* 0x040fe20004781270 */
[----:B------:R-:W-:Y:S01]  /*15250*/  IMAD R28, R28, UR6, RZ ;  /* 0x000000061c1c7c24 */ /* 0x000fe2000f8e02ff */
[----:B------:R-:W-:Y:S01]  /*15260*/  LEA.HI.X.SX32 R7, R5, R33, 0x2, P1 ;  /* 0x0000002105077211 */ /* 0x000fe200008f16ff */
[----:B------:R-:W-:Y:S01]  /*15270*/  IMAD R5, R24, UR6, RZ ;  /* 0x0000000618057c24 */ /* 0x000fe2000f8e02ff */
[----:B---3--:R-:W-:Y:S02]  /*15280*/  LEA R2, P5, R30, R31, 0x2 ;  /* 0x0000001f1e027211 */ /* 0x008fe400078a10ff */
[----:B------:R-:W-:Y:S01]  /*15290*/  ISETP.LT.AND P1, PT, R24, R141, !P0 ;  /* 0x0000008d1800720c */ /* 0x000fe20004721270 */
[----:B------:R1:W-:Y:S01]  /*152a0*/  @P2 STG.E desc[UR16][R6.64], R65 ;  /* 0x0000004106002986 */ /* 0x0003e2000c101910 */
[----:B------:R-:W-:-:S02]  /*152b0*/  LEA R24, P6, R28, R31, 0x2 ;  /* 0x0000001f1c187211 */ /* 0x000fc400078c10ff */
[----:B------:R-:W-:Y:S02]  /*152c0*/  LEA.HI.X.SX32 R3, R30, R33, 0x2, P5 ;  /* 0x000000211e037211 */ /* 0x000fe400028f16ff */
[C---:B--2---:R-:W-:Y:S02]  /*152d0*/  LEA R26, P2, R5.reuse, R31, 0x2 ;  /* 0x0000001f051a7211 */ /* 0x044fe400078410ff */
[--C-:B------:R-:W-:Y:S01]  /*152e0*/  LOP3.LUT R30, R0, 0x12, R4.reuse, 0xfe, !PT ;  /* 0x00000012001e7812 */ /* 0x100fe200078efe04 */
[----:B------:R2:W-:Y:S01]  /*152f0*/  @P3 STG.E desc[UR16][R2.64], R66 ;  /* 0x0000004202003986 */ /* 0x0005e2000c101910 */
[-C--:B------:R-:W-:Y:S02]  /*15300*/  LEA.HI.X.SX32 R25, R28, R33.reuse, 0x2, P6 ;  /* 0x000000211c197211 */ /* 0x080fe400030f16ff */
[----:B------:R-:W-:Y:S02]  /*15310*/  LEA.HI.X.SX32 R27, R5, R33, 0x2, P2 ;  /* 0x00000021051b7211 */ /* 0x000fe400010f16ff */
[C---:B------:R-:W-:Y:S01]  /*15320*/  ISETP.LT.AND P2, PT, R30.reuse, R141, !P0 ;  /* 0x0000008d1e00720c */ /* 0x040fe20004741270 */
[----:B------:R-:W-:Y:S01]  /*15330*/  IMAD R30, R30, UR6, RZ ;  /* 0x000000061e1e7c24 */ /* 0x000fe2000f8e02ff */
[C-C-:B------:R-:W-:Y:S01]  /*15340*/  LOP3.LUT R28, R0.reuse, 0x14, R4.reuse, 0xfe, !PT ;  /* 0x00000014001c7812 */ /* 0x140fe200078efe04 */
[----:B------:R3:W-:Y:S01]  /*15350*/  @P4 STG.E desc[UR16][R24.64], R67 ;  /* 0x0000004318004986 */ /* 0x0007e2000c101910 */
[----:B-1----:R-:W-:-:S02]  /*15360*/  LOP3.LUT R6, R0, 0x16, R4, 0xfe, !PT ;  /* 0x0000001600067812 */ /* 0x002fc400078efe04 */
[C---:B------:R-:W-:Y:S01]  /*15370*/  ISETP.LT.AND P3, PT, R28.reuse, R141, !P0 ;  /* 0x0000008d1c00720c */ /* 0x040fe20004761270 */
[----:B------:R1:W-:Y:S01]  /*15380*/  @P1 STG.E desc[UR16][R26.64], R68 ;  /* 0x000000441a001986 */ /* 0x0003e2000c101910 */
[----:B------:R-:W-:Y:S01]  /*15390*/  IMAD R5, R28, UR6, RZ ;  /* 0x000000061c057c24 */ /* 0x000fe2000f8e02ff */
[----:B--2---:R-:W-:Y:S02]  /*153a0*/  LEA R2, P1, R30, R31, 0x2 ;  /* 0x0000001f1e027211 */ /* 0x004fe400078210ff */
[----:B------:R-:W-:Y:S02]  /*153b0*/  LOP3.LUT R28, R0, 0x18, R4, 0xfe, !PT ;  /* 0x00000018001c7812 */ /* 0x000fe400078efe04 */
[----:B------:R-:W-:Y:S02]  /*153c0*/  LEA.HI.X.SX32 R3, R30, R33, 0x2, P1 ;  /* 0x000000211e037211 */ /* 0x000fe400008f16ff */
[-C--:B------:R-:W-:Y:S01]  /*153d0*/  ISETP.LT.AND P1, PT, R28, R141.reuse, !P0 ;  /* 0x0000008d1c00720c */ /* 0x080fe20004721270 */
[C---:B---3--:R-:W-:Y:S01]  /*153e0*/  IMAD R25, R6.reuse, UR6, RZ ;  /* 0x0000000606197c24 */ /* 0x048fe2000f8e02ff */
[----:B------:R-:W-:Y:S01]  /*153f0*/  ISETP.LT.AND P4, PT, R6, R141, !P0 ;  /* 0x0000008d0600720c */ /* 0x000fe20004781270 */
[----:B------:R-:W-:Y:S01]  /*15400*/  IMAD R28, R28, UR6, RZ ;  /* 0x000000061c1c7c24 */ /* 0x000fe2000f8e02ff */
[-C--:B------:R-:W-:Y:S01]  /*15410*/  LEA R6, P5, R5, R31.reuse, 0x2 ;  /* 0x0000001f05067211 */ /* 0x080fe200078a10ff */
[----:B------:R2:W-:Y:S01]  /*15420*/  @P2 STG.E desc[UR16][R2.64], R69 ;  /* 0x0000004502002986 */ /* 0x0005e2000c101910 */
[----:B------:R-:W-:-:S02]  /*15430*/  LEA R24, P6, R25, R31, 0x2 ;  /* 0x0000001f19187211 */ /* 0x000fc400078c10ff */
[----:B-1----:R-:W-:Y:S02]  /*15440*/  LEA R26, P2, R28, R31, 0x2 ;  /* 0x0000001f1c1a7211 */ /* 0x002fe400078410ff */
[--C-:B------:R-:W-:Y:S02]  /*15450*/  LOP3.LUT R30, R0, 0x1a, R4.reuse, 0xfe, !PT ;  /* 0x0000001a001e7812 */ /* 0x100fe400078efe04 */
[-C--:B------:R-:W-:Y:S02]  /*15460*/  LEA.HI.X.SX32 R7, R5, R33.reuse, 0x2, P5 ;  /* 0x0000002105077211 */ /* 0x080fe400028f16ff */
[-C--:B------:R-:W-:Y:S01]  /*15470*/  LEA.HI.X.SX32 R25, R25, R33.reuse, 0x2, P6 ;  /* 0x0000002119197211 */ /* 0x080fe200030f16ff */
[----:B------:R-:W-:Y:S01]  /*15480*/  IMAD R5, R30, UR6, RZ ;  /* 0x000000061e057c24 */ /* 0x000fe2000f8e02ff */
[----:B------:R-:W-:Y:S01]  /*15490*/  LEA.HI.X.SX32 R27, R28, R33, 0x2, P2 ;  /* 0x000000211c1b7211 */ /* 0x000fe200010f16ff */
[----:B------:R1:W-:Y:S01]  /*154a0*/  @P3 STG.E desc[UR16][R6.64], R70 ;  /* 0x0000004606003986 */ /* 0x0003e2000c101910 */
[----:B------:R-:W-:-:S02]  /*154b0*/  LOP3.LUT R28, R0, 0x1c, R4, 0xfe, !PT ;  /* 0x0000001c001c7812 */ /* 0x000fc400078efe04 */
[----:B------:R-:W-:Y:S01]  /*154c0*/  ISETP.LT.AND P2, PT, R30, R141, !P0 ;  /* 0x0000008d1e00720c */ /* 0x000fe20004741270 */
[----:B------:R3:W-:Y:S01]  /*154d0*/  @P4 STG.E desc[UR16][R24.64], R71 ;  /* 0x0000004718004986 */ /* 0x0007e2000c101910 */
[--C-:B------:R-:W-:Y:S01]  /*154e0*/  LOP3.LUT R30, R0, 0x1e, R4.reuse, 0xfe, !PT ;  /* 0x0000001e001e7812 */ /* 0x100fe200078efe04 */
[----:B------:R-:W-:Y:S01]  /*154f0*/  IMAD R29, R28, UR6, RZ ;  /* 0x000000061c1d7c24 */ /* 0x000fe2000f8e02ff */
[----:B--2---:R-:W-:Y:S01]  /*15500*/  LEA R2, P5, R5, R31, 0x2 ;  /* 0x0000001f05027211 */ /* 0x004fe200078a10ff */
[----:B----4-:R2:W-:Y:S01]  /*15510*/  @P1 STG.E desc[UR16][R26.64], R20 ;  /* 0x000000141a001986 */ /* 0x0105e2000c101910 */
[CC--:B------:R-:W-:Y:S01]  /*15520*/  ISETP.LT.AND P3, PT, R30.reuse, R141.reuse, !P0 ;  /* 0x0000008d1e00720c */ /* 0x0c0fe20004761270 */
[----:B------:R-:W-:Y:S01]  /*15530*/  IMAD R30, R30, UR6, RZ ;  /* 0x000000061e1e7c24 */ /* 0x000fe2000f8e02ff */
[----:B------:R-:W-:Y:S02]  /*15540*/  ISETP.LT.AND P1, PT, R28, R141, !P0 ;  /* 0x0000008d1c00720c */ /* 0x000fe40004721270 */
[----:B------:R-:W-:-:S02]  /*15550*/  LOP3.LUT R28, R0, 0x20, R4, 0xfe, !PT ;  /* 0x00000020001c7812 */ /* 0x000fc400078efe04 */
[-C--:B-1----:R-:W-:Y:S02]  /*15560*/  LEA R6, P4, R29, R31.reuse, 0x2 ;  /* 0x0000001f1d067211 */ /* 0x082fe400078810ff */
[----:B---3--:R-:W-:Y:S02]  /*15570*/  LEA R24, P6, R30, R31, 0x2 ;  /* 0x0000001f1e187211 */ /* 0x008fe400078c10ff */
[----:B------:R-:W-:Y:S02]  /*15580*/  LEA.HI.X.SX32 R3, R5, R33, 0x2, P5 ;  /* 0x0000002105037211 */ /* 0x000fe400028f16ff */
[----:B--2---:R-:W-:Y:S02]  /*15590*/  LOP3.LUT R20, R0, 0x22, R4, 0xfe, !PT ;  /* 0x0000002200147812 */ /* 0x004fe400078efe04 */
[C---:B------:R-:W-:Y:S01]  /*155a0*/  ISETP.LT.AND P5, PT, R28.reuse, R141, !P0 ;  /* 0x0000008d1c00720c */ /* 0x040fe200047a1270 */
[----:B------:R-:W-:Y:S01]  /*155b0*/  IMAD R28, R28, UR6, RZ ;  /* 0x000000061c1c7c24 */ /* 0x000fe2000f8e02ff */
[-C--:B------:R-:W-:Y:S01]  /*155c0*/  LEA.HI.X.SX32 R7, R29, R33.reuse, 0x2, P4 ;  /* 0x000000211d077211 */ /* 0x080fe200020f16ff */
[----:B------:R-:W-:Y:S01]  /*155d0*/  IMAD R5, R20, UR6, RZ ;  /* 0x0000000614057c24 */ /* 0x000fe2000f8e02ff */
[----:B------:R-:W-:Y:S01]  /*155e0*/  LEA.HI.X.SX32 R25, R30, R33, 0x2, P6 ;  /* 0x000000211e197211 */ /* 0x000fe200030f16ff */
[----:B------:R1:W-:Y:S01]  /*155f0*/  @P2 STG.E desc[UR16][R2.64], R21 ;  /* 0x0000001502002986 */ /* 0x0003e2000c101910 */
[----:B------:R-:W-:-:S02]  /*15600*/  ISETP.LT.AND P4, PT, R20, R141, !P0 ;  /* 0x0000008d1400720c */ /* 0x000fc40004781270 */
[----:B------:R-:W-:Y:S01]  /*15610*/  LEA R26, P2, R28, R31, 0x2 ;  /* 0x0000001f1c1a7211 */ /* 0x000fe200078410ff */
[----:B------:R2:W-:Y:S01]  /*15620*/  @P1 STG.E desc[UR16][R6.64], R22 ;  /* 0x0000001606001986 */ /* 0x0005e2000c101910 */
[C-C-:B------:R-:W-:Y:S02]  /*15630*/  LOP3.LUT R30, R0.reuse, 0x26, R4.reuse, 0xfe, !PT ;  /* 0x00000026001e7812 */ /* 0x140fe400078efe04 */
[----:B------:R-:W-:Y:S01]  /*15640*/  LOP3.LUT R20, R0, 0x28, R4, 0xfe, !PT ;  /* 0x0000002800147812 */ /* 0x000fe200078efe04 */
[----:B------:R-:W-:Y:S01]  /*15650*/  @P3 STG.E desc[UR16][R24.64], R23 ;  /* 0x0000001718003986 */ /* 0x000fe2000c101910 */
[C---:B------:R-:W-:Y:S01]  /*15660*/  ISETP.LT.AND P1, PT, R32.reuse, R141, !P0 ;  /* 0x0000008d2000720c */ /* 0x040fe20004721270 */
[----:B------:R-:W-:Y:S01]  /*15670*/  IMAD R32, R32, UR6, RZ ;  /* 0x0000000620207c24 */ /* 0x000fe2000f8e02ff */
[----:B------:R-:W-:Y:S02]  /*15680*/  LEA.HI.X.SX32 R27, R28, R33, 0x2, P2 ;  /* 0x000000211c1b7211 */ /* 0x000fe400010f16ff */
[----:B-1----:R-:W-:-:S02]  /*15690*/  LEA R2, P3, R5, R31, 0x2 ;  /* 0x0000001f05027211 */ /* 0x002fc400078610ff */
[C---:B------:R-:W-:Y:S01]  /*156a0*/  ISETP.LT.AND P2, PT, R30.reuse, R141, !P0 ;  /* 0x0000008d1e00720c */ /* 0x040fe20004741270 */
[----:B------:R-:W-:Y:S01]  /*156b0*/  IMAD R30, R30, UR6, RZ ;  /* 0x000000061e1e7c24 */ /* 0x000fe2000f8e02ff */
[----:B------:R-:W-:Y:S01]  /*156c0*/  LEA.HI.X.SX32 R3, R5, R33, 0x2, P3 ;  /* 0x0000002105037211 */ /* 0x000fe200018f16ff */
[----:B------:R-:W-:Y:S01]  /*156d0*/  IMAD R5, R20, UR6, RZ ;  /* 0x0000000614057c24 */ /* 0x000fe2000f8e02ff */
[----:B------:R-:W-:Y:S01]  /*156e0*/  LOP3.LUT R28, R0, 0x2a, R4, 0xfe, !PT ;  /* 0x0000002a001c7812 */ /* 0x000fe200078efe04 */
[----:B------:R1:W-:Y:S01]  /*156f0*/  @P5 STG.E desc[UR16][R26.64], R16 ;  /* 0x000000101a005986 */ /* 0x0003e2000c101910 */
[----:B------:R-:W-:Y:S02]  /*15700*/  ISETP.LT.AND P3, PT, R20, R141, !P0 ;  /* 0x0000008d1400720c */ /* 0x000fe40004761270 */
[-C--:B--2---:R-:W-:Y:S01]  /*15710*/  LEA R6, P6, R32, R31.reuse, 0x2 ;  /* 0x0000001f20067211 */ /* 0x084fe200078c10ff */
[----:B------:R2:W-:Y:S01]  /*15720*/  @P4 STG.E desc[UR16][R2.64], R17 ;  /* 0x0000001102004986 */ /* 0x0005e2000c101910 */
[----:B------:R-:W-:-:S02]  /*15730*/  LEA R20, P4, R30, R31, 0x2 ;  /* 0x0000001f1e147211 */ /* 0x000fc400078810ff */
[C---:B------:R-:W-:Y:S02]  /*15740*/  LEA R22, P5, R5.reuse, R31, 0x2 ;  /* 0x0000001f05167211 */ /* 0x040fe400078a10ff */
[----:B------:R-:W-:Y:S02]  /*15750*/  LEA.HI.X.SX32 R7, R32, R33, 0x2, P6 ;  /* 0x0000002120077211 */ /* 0x000fe400030f16ff */
[C---:B------:R-:W-:Y:S01]  /*15760*/  ISETP.LT.AND P6, PT, R28.reuse, R141, !P0 ;  /* 0x0000008d1c00720c */ /* 0x040fe200047c1270 */
[----:B-1----:R-:W-:Y:S01]  /*15770*/  IMAD R16, R28, UR6, RZ ;  /* 0x000000061c107c24 */ /* 0x002fe2000f8e02ff */
[-C--:B------:R-:W-:Y:S01]  /*15780*/  LEA.HI.X.SX32 R21, R30, R33.reuse, 0x2, P4 ;  /* 0x000000211e157211 */ /* 0x080fe200020f16ff */
[----:B------:R1:W-:Y:S01]  /*15790*/  @P1 STG.E desc[UR16][R6.64], R18 ;  /* 0x0000001206001986 */ /* 0x0003e2000c101910 */
[----:B------:R-:W-:Y:S02]  /*157a0*/  LEA.HI.X.SX32 R23, R5, R33, 0x2, P5 ;  /* 0x0000002105177211 */ /* 0x000fe400028f16ff */
[----:B------:R-:W-:Y:S01]  /*157b0*/  LEA R24, P4, R16, R31, 0x2 ;  /* 0x0000001f10187211 */ /* 0x000fe200078810ff */
[----:B------:R-:W-:Y:S01]  /*157c0*/  @P2 STG.E desc[UR16][R20.64], R19 ;  /* 0x0000001314002986 */ /* 0x000fe2000c101910 */
[----:B--2---:R-:W-:-:S02]  /*157d0*/  LOP3.LUT R2, R0, 0x30, R4, 0xfe, !PT ;  /* 0x0000003000027812 */ /* 0x004fc400078efe04 */
[----:B------:R-:W-:Y:S01]  /*157e0*/  LEA.HI.X.SX32 R25, R16, R33, 0x2, P4 ;  /* 0x0000002110197211 */ /* 0x000fe200020f16ff */
[----:B------:R2:W-:Y:S01]  /*157f0*/  @P3 STG.E desc[UR16][R22.64], R12 ;  /* 0x0000000c16003986 */ /* 0x0005e2000c101910 */
[CC--:B------:R-:W-:Y:S01]  /*15800*/  ISETP.LT.AND P1, PT, R36.reuse, R141.reuse, !P0 ;  /* 0x0000008d2400720c */ /* 0x0c0fe20004721270 */
[----:B------:R-:W-:Y:S01]  /*15810*/  IMAD R36, R36, UR6, RZ ;  /* 0x0000000624247c24 */ /* 0x000fe2000f8e02ff */
[CC--:B------:R-:W-:Y:S01]  /*15820*/  ISETP.LT.AND P3, PT, R34.reuse, R141.reuse, !P0 ;  /* 0x0000008d2200720c */ /* 0x0c0fe20004761270 */
[----:B------:R-:W-:Y:S01]  /*15830*/  IMAD R34, R34, UR6, RZ ;  /* 0x0000000622227c24 */ /* 0x000fe2000f8e02ff */
[----:B------:R-:W-:Y:S01]  /*15840*/  LOP3.LUT R32, R0, 0x32, R4, 0xfe, !PT ;  /* 0x0000003200207812 */ /* 0x000fe200078efe04 */
[----:B------:R3:W-:Y:S01]  /*15850*/  @P6 STG.E desc[UR16][R24.64], R13 ;  /* 0x0000000d18006986 */ /* 0x0007e2000c101910 */
[C---:B------:R-:W-:Y:S01]  /*15860*/  ISETP.LT.AND P2, PT, R2.reuse, R141, !P0 ;  /* 0x0000008d0200720c */ /* 0x040fe20004741270 */
[----:B------:R-:W-:Y:S01]  /*15870*/  IMAD R5, R2, UR6, RZ ;  /* 0x0000000602057c24 */ /* 0x000fe2000f8e02ff */
[----:B------:R-:W-:-:S02]  /*15880*/  LEA R2, P6, R36, R31, 0x2 ;  /* 0x0000001f24027211 */ /* 0x000fc400078c10ff */
[C---:B------:R-:W-:Y:S01]  /*15890*/  ISETP.LT.AND P4, PT, R32.reuse, R141, !P0 ;  /* 0x0000008d2000720c */ /* 0x040fe20004781270 */
[----:B------:R-:W-:Y:S01]  /*158a0*/  IMAD R32, R32, UR6, RZ ;  /* 0x0000000620207c24 */ /* 0x000fe2000f8e02ff */
[----:B-1----:R-:W-:Y:S02]  /*158b0*/  LEA R6, P5, R34, R31, 0x2 ;  /* 0x0000001f22067211 */ /* 0x002fe400078a10ff */
[C-C-:B------:R-:W-:Y:S02]  /*158c0*/  LOP3.LUT R30, R0.reuse, 0x34, R4.reuse, 0xfe, !PT ;  /* 0x00000034001e7812 */ /* 0x140fe400078efe04 */
[C-C-:B------:R-:W-:Y:S02]  /*158d0*/  LOP3.LUT R28, R0.reuse, 0x36, R4.reuse, 0xfe, !PT ;  /* 0x00000036001c7812 */ /* 0x140fe400078efe04 */
[C-C-:B------:R-:W-:Y:S02]  /*158e0*/  LOP3.LUT R26, R0.reuse, 0x38, R4.reuse, 0xfe, !PT ;  /* 0x00000038001a7812 */ /* 0x140fe400078efe04 */
[----:B------:R-:W-:-:S02]  /*158f0*/  LOP3.LUT R18, R0, 0x3a, R4, 0xfe, !PT ;  /* 0x0000003a00127812 */ /* 0x000fc400078efe04 */
[--C-:B------:R-:W-:Y:S02]  /*15900*/  LOP3.LUT R16, R0, 0x3c, R4.reuse, 0xfe, !PT ;  /* 0x0000003c00107812 */ /* 0x100fe400078efe04 */
[----:B------:R-:W-:Y:S02]  /*15910*/  LEA.HI.X.SX32 R3, R36, R33, 0x2, P6 ;  /* 0x0000002124037211 */ /* 0x000fe400030f16ff */
[----:B--2---:R-:W-:Y:S01]  /*15920*/  LEA R12, P6, R5, R31, 0x2 ;  /* 0x0000001f050c7211 */ /* 0x004fe200078c10ff */
[----:B------:R-:W-:Y:S01]  /*15930*/  IMAD R17, R16, UR6, RZ ;  /* 0x0000000610117c24 */ /* 0x000fe2000f8e02ff */
[----:B------:R-:W-:Y:S01]  /*15940*/  LOP3.LUT R0, R0, 0x3e, R4, 0xfe, !PT ;  /* 0x0000003e00007812 */ /* 0x000fe200078efe04 */
[----:B------:R1:W-:Y:S01]  /*15950*/  @P1 STG.E desc[UR16][R2.64], R14 ;  /* 0x0000000e02001986 */ /* 0x0003e2000c101910 */
[----:B------:R-:W-:Y:S02]  /*15960*/  LEA.HI.X.SX32 R7, R34, R33, 0x2, P5 ;  /* 0x0000002122077211 */ /* 0x000fe400028f16ff */
[----:B------:R-:W-:-:S02]  /*15970*/  LEA R4, P5, R32, R31, 0x2 ;  /* 0x0000001f20047211 */ /* 0x000fc400078a10ff */
[-C--:B---3--:R-:W-:Y:S01]  /*15980*/  LEA.HI.X.SX32 R13, R5, R33.reuse, 0x2, P6 ;  /* 0x00000021050d7211 */ /* 0x088fe200030f16ff */
[----:B------:R2:W-:Y:S01]  /*15990*/  @P3 STG.E desc[UR16][R6.64], R15 ;  /* 0x0000000f06003986 */ /* 0x0005e2000c101910 */
[----:B------:R-:W-:Y:S02]  /*159a0*/  LEA.HI.X.SX32 R5, R32, R33, 0x2, P5 ;  /* 0x0000002120057211 */ /* 0x000fe400028f16ff */
[CC--:B------:R-:W-:Y:S01]  /*159b0*/  ISETP.LT.AND P5, PT, R30.reuse, R141.reuse, !P0 ;  /* 0x0000008d1e00720c */ /* 0x0c0fe200047a1270 */
[----:B------:R-:W-:Y:S01]  /*159c0*/  IMAD R30, R30, UR6, RZ ;  /* 0x000000061e1e7c24 */ /* 0x000fe2000f8e02ff */
[C---:B------:R-:W-:Y:S01]  /*159d0*/  ISETP.LT.AND P3, PT, R26.reuse, R141, !P0 ;  /* 0x0000008d1a00720c */ /* 0x040fe20004761270 */
[----:B------:R-:W-:Y:S01]  /*159e0*/  IMAD R26, R26, UR6, RZ ;  /* 0x000000061a1a7c24 */ /* 0x000fe2000f8e02ff */
[----:B------:R3:W-:Y:S01]  /*159f0*/  @P2 STG.E desc[UR16][R12.64], R8 ;  /* 0x000000080c002986 */ /* 0x0007e2000c101910 */
[----:B-1----:R-:W-:Y:S01]  /*15a00*/  IMAD R14, R18, UR6, RZ ;  /* 0x00000006120e7c24 */ /* 0x002fe2000f8e02ff */
[----:B------:R-:W-:-:S02]  /*15a10*/  LEA R2, P1, R30, R31, 0x2 ;  /* 0x0000001f1e027211 */ /* 0x000fc400078210ff */
[----:B------:R1:W-:Y:S01]  /*15a20*/  @P4 STG.E desc[UR16][R4.64], R9 ;  /* 0x0000000904004986 */ /* 0x0003e2000c101910 */
[C---:B------:R-:W-:Y:S01]  /*15a30*/  ISETP.LT.AND P4, PT, R28.reuse, R141, !P0 ;  /* 0x0000008d1c00720c */ /* 0x040fe20004781270 */
[----:B------:R-:W-:Y:S01]  /*15a40*/  IMAD R28, R28, UR6, RZ ;  /* 0x000000061c1c7c24 */ /* 0x000fe2000f8e02ff */
[----:B--2---:R-:W-:Y:S01]  /*15a50*/  LEA R6, P2, R26, R31, 0x2 ;  /* 0x0000001f1a067211 */ /* 0x004fe200078410ff */
[----:B------:R-:W-:Y:S01]  /*15a60*/  IMAD R15, R0, UR6, RZ ;  /* 0x00000006000f7c24 */ /* 0x000fe2000f8e02ff */
[-C--:B------:R-:W-:Y:S02]  /*15a70*/  LEA.HI.X.SX32 R3, R30, R33.reuse, 0x2, P1 ;  /* 0x000000211e037211 */ /* 0x080fe400008f16ff */
[----:B------:R-:W-:Y:S02]  /*15a80*/  LEA.HI.X.SX32 R7, R26, R33, 0x2, P2 ;  /* 0x000000211a077211 */ /* 0x000fe400010f16ff */
[----:B---3--:R-:W-:Y:S01]  /*15a90*/  LEA R8, P1, R14, R31, 0x2 ;  /* 0x0000001f0e087211 */ /* 0x008fe200078210ff */
[----:B------:R2:W-:Y:S01]  /*15aa0*/  @P5 STG.E desc[UR16][R2.64], R10 ;  /* 0x0000000a02005986 */ /* 0x0005e2000c101910 */
[----:B------:R-:W-:-:S02]  /*15ab0*/  ISETP.LT.AND P2, PT, R18, R141, !P0 ;  /* 0x0000008d1200720c */ /* 0x000fc40004741270 */
[----:B-1----:R-:W-:Y:S02]  /*15ac0*/  LEA R4, P6, R28, R31, 0x2 ;  /* 0x0000001f1c047211 */ /* 0x002fe400078c10ff */
[----:B------:R-:W-:Y:S02]  /*15ad0*/  LEA.HI.X.SX32 R9, R14, R33, 0x2, P1 ;  /* 0x000000210e097211 */ /* 0x000fe400008f16ff */
[-C--:B------:R-:W-:Y:S02]  /*15ae0*/  ISETP.LT.AND P1, PT, R16, R141.reuse, !P0 ;  /* 0x0000008d1000720c */ /* 0x080fe40004721270 */
[----:B------:R-:W-:Y:S02]  /*15af0*/  ISETP.LT.AND P0, PT, R0, R141, !P0 ;  /* 0x0000008d0000720c */ /* 0x000fe40004701270 */
[----:B------:R-:W-:Y:S02]  /*15b00*/  LEA.HI.X.SX32 R5, R28, R33, 0x2, P6 ;  /* 0x000000211c057211 */ /* 0x000fe400030f16ff */
[----:B------:R-:W-:-:S03]  /*15b10*/  LEA R12, P6, R17, R31, 0x2 ;  /* 0x0000001f110c7211 */ /* 0x000fc600078c10ff */
[----:B------:R2:W-:Y:S01]  /*15b20*/  @P4 STG.E desc[UR16][R4.64], R11 ;  /* 0x0000000b04004986 */ /* 0x0005e2000c101910 */
[----:B------:R-:W-:Y:S02]  /*15b30*/  LEA.HI.X.SX32 R13, R17, R33, 0x2, P6 ;  /* 0x00000021110d7211 */ /* 0x000fe400030f16ff */
[C---:B------:R-:W-:Y:S01]  /*15b40*/  LEA R14, P6, R15.reuse, R31, 0x2 ;  /* 0x0000001f0f0e7211 */ /* 0x040fe200078c10ff */
[----:B------:R2:W-:Y:S03]  /*15b50*/  @P3 STG.E desc[UR16][R6.64], R56 ;  /* 0x0000003806003986 */ /* 0x0005e6000c101910 */
[----:B------:R-:W-:Y:S01]  /*15b60*/  LEA.HI.X.SX32 R15, R15, R33, 0x2, P6 ;  /* 0x000000210f0f7211 */ /* 0x000fe200030f16ff */
[----:B------:R2:W-:Y:S04]  /*15b70*/  @P2 STG.E desc[UR16][R8.64], R57 ;  /* 0x0000003908002986 */ /* 0x0005e8000c101910 */
[----:B------:R2:W-:Y:S01]  /*15b80*/  @P1 STG.E desc[UR16][R12.64], R58 ;  /* 0x0000003a0c001986 */ /* 0x0005e2000c101910 */
[----:B------:R-:W-:Y:S05]  /*15b90*/  @!P0 EXIT ;  /* 0x000000000000894d */ /* 0x000fea0003800000 */
[----:B------:R-:W-:Y:S01]  /*15ba0*/  STG.E desc[UR16][R14.64], R59 ;  /* 0x0000003b0e007986 */ /* 0x000fe2000c101910 */
[----:B------:R-:W-:Y:S05]  /*15bb0*/  EXIT ;  /* 0x000000000000794d */ /* 0x000fea0003800000 */
.L_x_2:
[----:B------:R-:W-:-:S00]  /*15bc0*/  BRA `(.L_x_2) ;  /* 0xfffffffc00fc7947 */ /* 0x000fc0000383ffff */
[----:B------:R-:W-:-:S00]  /*15bd0*/  NOP ;  /* 0x0000000000007918 */ /* 0x000fc00000000000 */
        /* <DEDUP_REMOVED lines=10> */
.L_x_3:


//--------------------- .nv.shared.matmul_kernel  --------------------------
	.section	.nv.shared.matmul_kernel,"aw",@nobits
	.sectionflags	@""
	.align	16
	.zero		1024


//--------------------- .nv.shared.reserved.0     --------------------------
	.section	.nv.shared.reserved.0,"aw",@nobits
	.weak		__nv_reservedSMEM_offset_0_alias
	.size		__nv_reservedSMEM_offset_0_alias, 0, 0
	.other		__nv_reservedSMEM_offset_0_alias,@"STO_CUDA_RESERVED_SHARED STV_DEFAULT"
__nv_reservedSMEM_offset_0_alias:
	.zero		0


//--------------------- .nv.constant0.matmul_kernel --------------------------
	.section	.nv.constant0.matmul_kernel,"a",@progbits
	.sectionflags	@""
	.align	4
.nv.constant0.matmul_kernel:
	.zero		608


//--------------------- SYMBOLS --------------------------

	.type		.nv.reservedSmem.offset0,@object
	.size		.nv.reservedSmem.offset0,0x4
